//
// Generated by NVIDIA NVVM Compiler
//
// Compiler Build ID: CL-36424714
// Cuda compilation tools, release 13.0, V13.0.88
// Based on NVVM 20.0.0
//

.version 9.0
.target sm_100
.address_size 64

	// .globl	_Z28nppiWarpAffine_8u_C1R_kernelPKh8NppiSizei8NppiRectPhiS2_ddddddi

.visible .entry _Z28nppiWarpAffine_8u_C1R_kernelPKh8NppiSizei8NppiRectPhiS2_ddddddi(
	.param .u64 .ptr .align 1 _Z28nppiWarpAffine_8u_C1R_kernelPKh8NppiSizei8NppiRectPhiS2_ddddddi_param_0,
	.param .align 4 .b8 _Z28nppiWarpAffine_8u_C1R_kernelPKh8NppiSizei8NppiRectPhiS2_ddddddi_param_1[8],
	.param .u32 _Z28nppiWarpAffine_8u_C1R_kernelPKh8NppiSizei8NppiRectPhiS2_ddddddi_param_2,
	.param .align 4 .b8 _Z28nppiWarpAffine_8u_C1R_kernelPKh8NppiSizei8NppiRectPhiS2_ddddddi_param_3[16],
	.param .u64 .ptr .align 1 _Z28nppiWarpAffine_8u_C1R_kernelPKh8NppiSizei8NppiRectPhiS2_ddddddi_param_4,
	.param .u32 _Z28nppiWarpAffine_8u_C1R_kernelPKh8NppiSizei8NppiRectPhiS2_ddddddi_param_5,
	.param .align 4 .b8 _Z28nppiWarpAffine_8u_C1R_kernelPKh8NppiSizei8NppiRectPhiS2_ddddddi_param_6[16],
	.param .f64 _Z28nppiWarpAffine_8u_C1R_kernelPKh8NppiSizei8NppiRectPhiS2_ddddddi_param_7,
	.param .f64 _Z28nppiWarpAffine_8u_C1R_kernelPKh8NppiSizei8NppiRectPhiS2_ddddddi_param_8,
	.param .f64 _Z28nppiWarpAffine_8u_C1R_kernelPKh8NppiSizei8NppiRectPhiS2_ddddddi_param_9,
	.param .f64 _Z28nppiWarpAffine_8u_C1R_kernelPKh8NppiSizei8NppiRectPhiS2_ddddddi_param_10,
	.param .f64 _Z28nppiWarpAffine_8u_C1R_kernelPKh8NppiSizei8NppiRectPhiS2_ddddddi_param_11,
	.param .f64 _Z28nppiWarpAffine_8u_C1R_kernelPKh8NppiSizei8NppiRectPhiS2_ddddddi_param_12,
	.param .u32 _Z28nppiWarpAffine_8u_C1R_kernelPKh8NppiSizei8NppiRectPhiS2_ddddddi_param_13
)
{
	.reg .pred 	%p<53>;
	.reg .b16 	%rs<13>;
	.reg .b32 	%r<43>;
	.reg .b32 	%f<103>;
	.reg .b64 	%rd<34>;
	.reg .b64 	%fd<15>;

	ld.param.u32 	%r19, [_Z28nppiWarpAffine_8u_C1R_kernelPKh8NppiSizei8NppiRectPhiS2_ddddddi_param_6+4];
	ld.param.u32 	%r18, [_Z28nppiWarpAffine_8u_C1R_kernelPKh8NppiSizei8NppiRectPhiS2_ddddddi_param_6];
	ld.param.u32 	%r15, [_Z28nppiWarpAffine_8u_C1R_kernelPKh8NppiSizei8NppiRectPhiS2_ddddddi_param_1+4];
	ld.param.u32 	%r14, [_Z28nppiWarpAffine_8u_C1R_kernelPKh8NppiSizei8NppiRectPhiS2_ddddddi_param_1];
	ld.param.u32 	%r20, [_Z28nppiWarpAffine_8u_C1R_kernelPKh8NppiSizei8NppiRectPhiS2_ddddddi_param_6+8];
	ld.param.u64 	%rd4, [_Z28nppiWarpAffine_8u_C1R_kernelPKh8NppiSizei8NppiRectPhiS2_ddddddi_param_0];
	ld.param.u32 	%r16, [_Z28nppiWarpAffine_8u_C1R_kernelPKh8NppiSizei8NppiRectPhiS2_ddddddi_param_2];
	ld.param.u32 	%r17, [_Z28nppiWarpAffine_8u_C1R_kernelPKh8NppiSizei8NppiRectPhiS2_ddddddi_param_5];
	ld.param.u32 	%r23, [_Z28nppiWarpAffine_8u_C1R_kernelPKh8NppiSizei8NppiRectPhiS2_ddddddi_param_6+12];
	ld.param.f64 	%fd1, [_Z28nppiWarpAffine_8u_C1R_kernelPKh8NppiSizei8NppiRectPhiS2_ddddddi_param_7];
	ld.param.f64 	%fd2, [_Z28nppiWarpAffine_8u_C1R_kernelPKh8NppiSizei8NppiRectPhiS2_ddddddi_param_8];
	ld.param.f64 	%fd3, [_Z28nppiWarpAffine_8u_C1R_kernelPKh8NppiSizei8NppiRectPhiS2_ddddddi_param_9];
	ld.param.f64 	%fd4, [_Z28nppiWarpAffine_8u_C1R_kernelPKh8NppiSizei8NppiRectPhiS2_ddddddi_param_10];
	ld.param.f64 	%fd5, [_Z28nppiWarpAffine_8u_C1R_kernelPKh8NppiSizei8NppiRectPhiS2_ddddddi_param_11];
	ld.param.f64 	%fd6, [_Z28nppiWarpAffine_8u_C1R_kernelPKh8NppiSizei8NppiRectPhiS2_ddddddi_param_12];
	ld.param.u32 	%r22, [_Z28nppiWarpAffine_8u_C1R_kernelPKh8NppiSizei8NppiRectPhiS2_ddddddi_param_13];
	cvta.to.global.u64 	%rd1, %rd4;
	mov.u32 	%r24, %ctaid.x;
	mov.u32 	%r25, %ntid.x;
	mov.u32 	%r26, %tid.x;
	mad.lo.s32 	%r1, %r24, %r25, %r26;
	mov.u32 	%r27, %ctaid.y;
	mov.u32 	%r28, %ntid.y;
	mov.u32 	%r29, %tid.y;
	mad.lo.s32 	%r30, %r27, %r28, %r29;
	setp.ge.s32 	%p5, %r1, %r20;
	setp.ge.s32 	%p6, %r30, %r23;
	or.pred  	%p7, %p5, %p6;
	@%p7 bra 	$L__BB0_29;
	add.s32 	%r31, %r18, %r1;
	add.s32 	%r32, %r19, %r30;
	cvt.rn.f64.s32 	%fd7, %r31;
	cvt.rn.f64.s32 	%fd8, %r32;
	mul.f64 	%fd9, %fd2, %fd8;
	fma.rn.f64 	%fd10, %fd1, %fd7, %fd9;
	add.f64 	%fd11, %fd3, %fd10;
	mul.f64 	%fd12, %fd5, %fd8;
	fma.rn.f64 	%fd13, %fd4, %fd7, %fd12;
	add.f64 	%fd14, %fd6, %fd13;
	cvt.rn.f32.f64 	%f1, %fd11;
	cvt.rn.f32.f64 	%f2, %fd14;
	mov.b16 	%rs12, 0;
	setp.eq.s32 	%p8, %r22, 4;
	@%p8 bra 	$L__BB0_15;
	setp.eq.s32 	%p9, %r22, 2;
	@%p9 bra 	$L__BB0_6;
	setp.ne.s32 	%p10, %r22, 1;
	@%p10 bra 	$L__BB0_28;
	add.f32 	%f85, %f1, 0f3F000000;
	cvt.rzi.s32.f32 	%r3, %f85;
	add.f32 	%f86, %f2, 0f3F000000;
	cvt.rzi.s32.f32 	%r4, %f86;
	setp.lt.s32 	%p45, %r3, 0;
	setp.ge.s32 	%p46, %r3, %r14;
	or.pred  	%p47, %p45, %p46;
	setp.lt.s32 	%p48, %r4, 0;
	setp.ge.s32 	%p49, %r4, %r15;
	or.pred  	%p50, %p48, %p49;
	or.pred  	%p52, %p47, %p50;
	@%p52 bra 	$L__BB0_28;
	mul.lo.s32 	%r41, %r4, %r16;
	cvt.s64.s32 	%rd24, %r41;
	cvt.u64.u32 	%rd25, %r3;
	add.s64 	%rd26, %rd24, %rd25;
	add.s64 	%rd27, %rd1, %rd26;
	ld.global.u8 	%rs12, [%rd27];
	bra.uni 	$L__BB0_28;
$L__BB0_6:
	cvt.rmi.f32.f32 	%f67, %f1;
	cvt.rzi.s32.f32 	%r5, %f67;
	cvt.rmi.f32.f32 	%f68, %f2;
	cvt.rzi.s32.f32 	%r6, %f68;
	add.s32 	%r7, %r5, 1;
	add.s32 	%r8, %r6, 1;
	setp.lt.s32 	%p28, %r5, 0;
	setp.ge.s32 	%p29, %r5, %r14;
	or.pred  	%p1, %p28, %p29;
	setp.lt.s32 	%p30, %r6, 0;
	setp.ge.s32 	%p31, %r6, %r15;
	or.pred  	%p2, %p30, %p31;
	or.pred  	%p33, %p1, %p2;
	mov.f32 	%f87, 0f00000000;
	@%p33 bra 	$L__BB0_8;
	mul.lo.s32 	%r36, %r6, %r16;
	cvt.s64.s32 	%rd8, %r36;
	cvt.u64.u32 	%rd9, %r5;
	add.s64 	%rd10, %rd8, %rd9;
	add.s64 	%rd11, %rd1, %rd10;
	ld.global.u8 	%rs7, [%rd11];
	cvt.rn.f32.u16 	%f87, %rs7;
$L__BB0_8:
	setp.lt.s32 	%p34, %r5, -1;
	setp.ge.s32 	%p35, %r7, %r14;
	or.pred  	%p3, %p34, %p35;
	or.pred  	%p36, %p3, %p2;
	mov.f32 	%f88, 0f00000000;
	@%p36 bra 	$L__BB0_10;
	mul.lo.s32 	%r37, %r6, %r16;
	cvt.s64.s32 	%rd12, %r37;
	cvt.u64.u32 	%rd13, %r7;
	add.s64 	%rd14, %rd12, %rd13;
	add.s64 	%rd15, %rd1, %rd14;
	ld.global.u8 	%rs8, [%rd15];
	cvt.rn.f32.u16 	%f88, %rs8;
$L__BB0_10:
	setp.lt.s32 	%p37, %r6, -1;
	or.pred  	%p38, %p1, %p37;
	setp.ge.s32 	%p39, %r8, %r15;
	or.pred  	%p40, %p38, %p39;
	mov.f32 	%f89, 0f00000000;
	@%p40 bra 	$L__BB0_12;
	mul.lo.s32 	%r38, %r8, %r16;
	cvt.s64.s32 	%rd16, %r38;
	cvt.u64.u32 	%rd17, %r5;
	add.s64 	%rd18, %rd16, %rd17;
	add.s64 	%rd19, %rd1, %rd18;
	ld.global.u8 	%rs9, [%rd19];
	cvt.rn.f32.u16 	%f89, %rs9;
$L__BB0_12:
	setp.ge.s32 	%p41, %r8, %r15;
	setp.lt.s32 	%p42, %r6, -1;
	or.pred  	%p43, %p3, %p42;
	or.pred  	%p44, %p43, %p41;
	mov.f32 	%f90, 0f00000000;
	@%p44 bra 	$L__BB0_14;
	mul.lo.s32 	%r39, %r8, %r16;
	cvt.s64.s32 	%rd20, %r39;
	cvt.u64.u32 	%rd21, %r7;
	add.s64 	%rd22, %rd20, %rd21;
	add.s64 	%rd23, %rd1, %rd22;
	ld.global.u8 	%rs10, [%rd23];
	cvt.rn.f32.u16 	%f90, %rs10;
$L__BB0_14:
	cvt.rn.f32.s32 	%f72, %r5;
	sub.f32 	%f73, %f1, %f72;
	cvt.rn.f32.s32 	%f74, %r6;
	sub.f32 	%f75, %f2, %f74;
	mov.f32 	%f76, 0f3F800000;
	sub.f32 	%f77, %f76, %f73;
	mul.f32 	%f78, %f73, %f88;
	fma.rn.f32 	%f79, %f77, %f87, %f78;
	mul.f32 	%f80, %f73, %f90;
	fma.rn.f32 	%f81, %f77, %f89, %f80;
	sub.f32 	%f82, %f76, %f75;
	mul.f32 	%f83, %f75, %f81;
	fma.rn.f32 	%f84, %f82, %f79, %f83;
	cvt.rzi.u32.f32 	%r40, %f84;
	cvt.u16.u32 	%rs12, %r40;
	bra.uni 	$L__BB0_28;
$L__BB0_15:
	add.f32 	%f37, %f1, 0fC0000000;
	cvt.rpi.f32.f32 	%f11, %f37;
	add.f32 	%f38, %f1, 0f40000000;
	cvt.rmi.f32.f32 	%f12, %f38;
	add.f32 	%f39, %f2, 0fC0000000;
	cvt.rpi.f32.f32 	%f91, %f39;
	add.f32 	%f40, %f2, 0f40000000;
	cvt.rmi.f32.f32 	%f14, %f40;
	setp.gtu.f32 	%p11, %f91, %f14;
	mov.f32 	%f99, 0f00000000;
	mov.f32 	%f100, %f99;
	@%p11 bra 	$L__BB0_27;
	mov.f32 	%f100, 0f00000000;
	mov.f32 	%f99, %f100;
$L__BB0_17:
	setp.gtu.f32 	%p12, %f11, %f12;
	@%p12 bra 	$L__BB0_26;
	cvt.rmi.f32.f32 	%f42, %f91;
	cvt.rzi.s32.f32 	%r33, %f42;
	sub.f32 	%f43, %f2, %f91;
	abs.f32 	%f44, %f43;
	setp.le.f32 	%p13, %f44, 0f3F800000;
	mul.f32 	%f45, %f44, %f44;
	fma.rn.f32 	%f46, %f44, 0f3FC00000, 0fC0200000;
	fma.rn.f32 	%f47, %f45, %f46, 0f3F800000;
	setp.geu.f32 	%p14, %f44, 0f40000000;
	fma.rn.f32 	%f48, %f44, 0fBF000000, 0f40200000;
	fma.rn.f32 	%f49, %f44, %f48, 0fC0800000;
	fma.rn.f32 	%f50, %f44, %f49, 0f40000000;
	setp.lt.s32 	%p15, %r33, 0;
	setp.ge.s32 	%p16, %r33, %r15;
	or.pred  	%p4, %p15, %p16;
	mul.lo.s32 	%r34, %r33, %r16;
	cvt.s64.s32 	%rd2, %r34;
	selp.f32 	%f51, 0f00000000, %f50, %p14;
	selp.f32 	%f18, %f47, %f51, %p13;
	mov.f32 	%f94, %f11;
$L__BB0_19:
	cvt.rmi.f32.f32 	%f52, %f94;
	cvt.rzi.s32.f32 	%r13, %f52;
	sub.f32 	%f53, %f1, %f94;
	abs.f32 	%f22, %f53;
	setp.gtu.f32 	%p17, %f22, 0f3F800000;
	@%p17 bra 	$L__BB0_21;
	mul.f32 	%f54, %f22, %f22;
	fma.rn.f32 	%f55, %f22, 0f3FC00000, 0fC0200000;
	fma.rn.f32 	%f97, %f54, %f55, 0f3F800000;
	bra.uni 	$L__BB0_23;
$L__BB0_21:
	setp.geu.f32 	%p18, %f22, 0f40000000;
	mov.f32 	%f97, 0f00000000;
	@%p18 bra 	$L__BB0_23;
	fma.rn.f32 	%f57, %f22, 0fBF000000, 0f40200000;
	fma.rn.f32 	%f58, %f22, %f57, 0fC0800000;
	fma.rn.f32 	%f97, %f22, %f58, 0f40000000;
$L__BB0_23:
	setp.lt.s32 	%p19, %r13, 0;
	setp.ge.s32 	%p20, %r13, %r14;
	or.pred  	%p21, %p19, %p20;
	or.pred  	%p22, %p21, %p4;
	mov.f32 	%f98, 0f00000000;
	@%p22 bra 	$L__BB0_25;
	cvt.u64.u32 	%rd5, %r13;
	add.s64 	%rd6, %rd5, %rd2;
	add.s64 	%rd7, %rd1, %rd6;
	ld.global.u8 	%rs6, [%rd7];
	cvt.rn.f32.u16 	%f98, %rs6;
$L__BB0_25:
	mul.f32 	%f60, %f97, %f18;
	fma.rn.f32 	%f99, %f60, %f98, %f99;
	add.f32 	%f100, %f100, %f60;
	add.f32 	%f94, %f94, 0f3F800000;
	setp.le.f32 	%p23, %f94, %f12;
	@%p23 bra 	$L__BB0_19;
$L__BB0_26:
	add.f32 	%f91, %f91, 0f3F800000;
	setp.le.f32 	%p24, %f91, %f14;
	@%p24 bra 	$L__BB0_17;
$L__BB0_27:
	setp.eq.f32 	%p25, %f100, 0f00000000;
	div.rn.f32 	%f61, %f99, %f100;
	selp.f32 	%f62, 0f00000000, %f61, %p25;
	setp.lt.f32 	%p26, %f62, 0f00000000;
	setp.gt.f32 	%p27, %f62, 0f437F0000;
	selp.f32 	%f63, 0f437F0000, %f62, %p27;
	add.f32 	%f64, %f63, 0f3F000000;
	selp.f32 	%f65, 0f3F000000, %f64, %p26;
	cvt.rzi.u32.f32 	%r35, %f65;
	cvt.u16.u32 	%rs12, %r35;
$L__BB0_28:
	ld.param.u64 	%rd33, [_Z28nppiWarpAffine_8u_C1R_kernelPKh8NppiSizei8NppiRectPhiS2_ddddddi_param_4];
	mul.lo.s32 	%r42, %r17, %r30;
	cvt.s64.s32 	%rd28, %r42;
	cvt.s64.s32 	%rd29, %r1;
	add.s64 	%rd30, %rd28, %rd29;
	cvta.to.global.u64 	%rd31, %rd33;
	add.s64 	%rd32, %rd31, %rd30;
	st.global.u8 	[%rd32], %rs12;
$L__BB0_29:
	ret;

}
	// .globl	_Z28nppiWarpAffine_8u_C3R_kernelPKh8NppiSizei8NppiRectPhiS2_ddddddi
.visible .entry _Z28nppiWarpAffine_8u_C3R_kernelPKh8NppiSizei8NppiRectPhiS2_ddddddi(
	.param .u64 .ptr .align 1 _Z28nppiWarpAffine_8u_C3R_kernelPKh8NppiSizei8NppiRectPhiS2_ddddddi_param_0,
	.param .align 4 .b8 _Z28nppiWarpAffine_8u_C3R_kernelPKh8NppiSizei8NppiRectPhiS2_ddddddi_param_1[8],
	.param .u32 _Z28nppiWarpAffine_8u_C3R_kernelPKh8NppiSizei8NppiRectPhiS2_ddddddi_param_2,
	.param .align 4 .b8 _Z28nppiWarpAffine_8u_C3R_kernelPKh8NppiSizei8NppiRectPhiS2_ddddddi_param_3[16],
	.param .u64 .ptr .align 1 _Z28nppiWarpAffine_8u_C3R_kernelPKh8NppiSizei8NppiRectPhiS2_ddddddi_param_4,
	.param .u32 _Z28nppiWarpAffine_8u_C3R_kernelPKh8NppiSizei8NppiRectPhiS2_ddddddi_param_5,
	.param .align 4 .b8 _Z28nppiWarpAffine_8u_C3R_kernelPKh8NppiSizei8NppiRectPhiS2_ddddddi_param_6[16],
	.param .f64 _Z28nppiWarpAffine_8u_C3R_kernelPKh8NppiSizei8NppiRectPhiS2_ddddddi_param_7,
	.param .f64 _Z28nppiWarpAffine_8u_C3R_kernelPKh8NppiSizei8NppiRectPhiS2_ddddddi_param_8,
	.param .f64 _Z28nppiWarpAffine_8u_C3R_kernelPKh8NppiSizei8NppiRectPhiS2_ddddddi_param_9,
	.param .f64 _Z28nppiWarpAffine_8u_C3R_kernelPKh8NppiSizei8NppiRectPhiS2_ddddddi_param_10,
	.param .f64 _Z28nppiWarpAffine_8u_C3R_kernelPKh8NppiSizei8NppiRectPhiS2_ddddddi_param_11,
	.param .f64 _Z28nppiWarpAffine_8u_C3R_kernelPKh8NppiSizei8NppiRectPhiS2_ddddddi_param_12,
	.param .u32 _Z28nppiWarpAffine_8u_C3R_kernelPKh8NppiSizei8NppiRectPhiS2_ddddddi_param_13
)
{
	.reg .pred 	%p<87>;
	.reg .b16 	%rs<27>;
	.reg .b32 	%r<58>;
	.reg .b32 	%f<265>;
	.reg .b64 	%rd<40>;
	.reg .b64 	%fd<20>;

	ld.param.u32 	%r15, [_Z28nppiWarpAffine_8u_C3R_kernelPKh8NppiSizei8NppiRectPhiS2_ddddddi_param_6+4];
	ld.param.u32 	%r14, [_Z28nppiWarpAffine_8u_C3R_kernelPKh8NppiSizei8NppiRectPhiS2_ddddddi_param_6];
	ld.param.u32 	%r11, [_Z28nppiWarpAffine_8u_C3R_kernelPKh8NppiSizei8NppiRectPhiS2_ddddddi_param_1+4];
	ld.param.u32 	%r10, [_Z28nppiWarpAffine_8u_C3R_kernelPKh8NppiSizei8NppiRectPhiS2_ddddddi_param_1];
	ld.param.u32 	%r16, [_Z28nppiWarpAffine_8u_C3R_kernelPKh8NppiSizei8NppiRectPhiS2_ddddddi_param_6+8];
	ld.param.u64 	%rd19, [_Z28nppiWarpAffine_8u_C3R_kernelPKh8NppiSizei8NppiRectPhiS2_ddddddi_param_0];
	ld.param.u32 	%r12, [_Z28nppiWarpAffine_8u_C3R_kernelPKh8NppiSizei8NppiRectPhiS2_ddddddi_param_2];
	ld.param.u64 	%rd20, [_Z28nppiWarpAffine_8u_C3R_kernelPKh8NppiSizei8NppiRectPhiS2_ddddddi_param_4];
	ld.param.u32 	%r13, [_Z28nppiWarpAffine_8u_C3R_kernelPKh8NppiSizei8NppiRectPhiS2_ddddddi_param_5];
	ld.param.u32 	%r19, [_Z28nppiWarpAffine_8u_C3R_kernelPKh8NppiSizei8NppiRectPhiS2_ddddddi_param_6+12];
	ld.param.f64 	%fd6, [_Z28nppiWarpAffine_8u_C3R_kernelPKh8NppiSizei8NppiRectPhiS2_ddddddi_param_12];
	ld.param.u32 	%r18, [_Z28nppiWarpAffine_8u_C3R_kernelPKh8NppiSizei8NppiRectPhiS2_ddddddi_param_13];
	cvta.to.global.u64 	%rd1, %rd20;
	cvta.to.global.u64 	%rd2, %rd19;
	mov.u32 	%r20, %ctaid.x;
	mov.u32 	%r21, %ntid.x;
	mov.u32 	%r22, %tid.x;
	mad.lo.s32 	%r1, %r20, %r21, %r22;
	mov.u32 	%r23, %ctaid.y;
	mov.u32 	%r24, %ntid.y;
	mov.u32 	%r25, %tid.y;
	mad.lo.s32 	%r26, %r23, %r24, %r25;
	setp.ge.s32 	%p9, %r1, %r16;
	setp.ge.s32 	%p10, %r26, %r19;
	or.pred  	%p11, %p9, %p10;
	@%p11 bra 	$L__BB1_72;
	ld.param.f64 	%fd19, [_Z28nppiWarpAffine_8u_C3R_kernelPKh8NppiSizei8NppiRectPhiS2_ddddddi_param_11];
	ld.param.f64 	%fd18, [_Z28nppiWarpAffine_8u_C3R_kernelPKh8NppiSizei8NppiRectPhiS2_ddddddi_param_10];
	ld.param.f64 	%fd17, [_Z28nppiWarpAffine_8u_C3R_kernelPKh8NppiSizei8NppiRectPhiS2_ddddddi_param_9];
	ld.param.f64 	%fd16, [_Z28nppiWarpAffine_8u_C3R_kernelPKh8NppiSizei8NppiRectPhiS2_ddddddi_param_8];
	ld.param.f64 	%fd15, [_Z28nppiWarpAffine_8u_C3R_kernelPKh8NppiSizei8NppiRectPhiS2_ddddddi_param_7];
	add.s32 	%r27, %r14, %r1;
	add.s32 	%r28, %r15, %r26;
	cvt.rn.f64.s32 	%fd7, %r27;
	cvt.rn.f64.s32 	%fd8, %r28;
	mul.f64 	%fd9, %fd16, %fd8;
	fma.rn.f64 	%fd10, %fd15, %fd7, %fd9;
	add.f64 	%fd11, %fd17, %fd10;
	mul.f64 	%fd12, %fd19, %fd8;
	fma.rn.f64 	%fd13, %fd18, %fd7, %fd12;
	add.f64 	%fd14, %fd6, %fd13;
	cvt.rn.f32.f64 	%f1, %fd11;
	cvt.rn.f32.f64 	%f2, %fd14;
	add.f32 	%f98, %f1, 0fC0000000;
	cvt.rpi.f32.f32 	%f3, %f98;
	add.f32 	%f99, %f1, 0f40000000;
	cvt.rmi.f32.f32 	%f4, %f99;
	add.f32 	%f100, %f2, 0fC0000000;
	cvt.rpi.f32.f32 	%f253, %f100;
	add.f32 	%f101, %f2, 0f40000000;
	cvt.rmi.f32.f32 	%f6, %f101;
	cvt.rmi.f32.f32 	%f102, %f1;
	cvt.rzi.s32.f32 	%r29, %f102;
	cvt.rmi.f32.f32 	%f103, %f2;
	cvt.rzi.s32.f32 	%r31, %f103;
	add.s32 	%r33, %r29, 1;
	add.s32 	%r34, %r31, 1;
	cvt.rn.f32.s32 	%f104, %r29;
	sub.f32 	%f7, %f1, %f104;
	cvt.rn.f32.s32 	%f105, %r31;
	sub.f32 	%f8, %f2, %f105;
	setp.lt.s32 	%p12, %r29, 0;
	setp.ge.s32 	%p13, %r29, %r10;
	or.pred  	%p14, %p12, %p13;
	setp.lt.s32 	%p15, %r31, 0;
	setp.ge.s32 	%p16, %r31, %r11;
	or.pred  	%p17, %p15, %p16;
	or.pred  	%p1, %p14, %p17;
	mul.lo.s32 	%r35, %r31, %r12;
	cvt.s64.s32 	%rd3, %r35;
	mul.lo.s32 	%r36, %r29, 3;
	cvt.u64.u32 	%rd4, %r36;
	setp.lt.s32 	%p19, %r29, -1;
	setp.ge.s32 	%p20, %r33, %r10;
	or.pred  	%p21, %p19, %p20;
	or.pred  	%p2, %p21, %p17;
	add.s32 	%r37, %r36, 3;
	cvt.u64.u32 	%rd5, %r37;
	setp.lt.s32 	%p22, %r31, -1;
	or.pred  	%p23, %p14, %p22;
	setp.ge.s32 	%p24, %r34, %r11;
	or.pred  	%p3, %p23, %p24;
	add.s32 	%r38, %r35, %r12;
	cvt.s64.s32 	%rd6, %r38;
	or.pred  	%p25, %p21, %p22;
	or.pred  	%p4, %p25, %p24;
	mov.f32 	%f106, 0f3F800000;
	sub.f32 	%f9, %f106, %f7;
	sub.f32 	%f10, %f106, %f8;
	add.f32 	%f107, %f1, 0f3F000000;
	cvt.rzi.s32.f32 	%r5, %f107;
	add.f32 	%f108, %f2, 0f3F000000;
	cvt.rzi.s32.f32 	%r39, %f108;
	setp.lt.s32 	%p26, %r5, 0;
	setp.ge.s32 	%p27, %r5, %r10;
	or.pred  	%p28, %p26, %p27;
	setp.lt.s32 	%p29, %r39, 0;
	setp.ge.s32 	%p30, %r39, %r11;
	or.pred  	%p31, %p29, %p30;
	or.pred  	%p5, %p28, %p31;
	mul.lo.s32 	%r6, %r39, %r12;
	mul.lo.s32 	%r40, %r13, %r26;
	cvt.s64.s32 	%rd21, %r40;
	mul.lo.s32 	%r41, %r1, 3;
	cvt.s64.s32 	%rd22, %r41;
	add.s64 	%rd7, %rd21, %rd22;
	setp.eq.s32 	%p33, %r18, 4;
	@%p33 bra 	$L__BB1_34;
	setp.eq.s32 	%p34, %r18, 2;
	@%p34 bra 	$L__BB1_9;
	setp.ne.s32 	%p35, %r18, 1;
	@%p35 bra 	$L__BB1_71;
	mul.lo.s32 	%r57, %r5, 3;
	cvt.u64.u32 	%rd36, %r57;
	cvt.s64.s32 	%rd37, %r6;
	add.s64 	%rd38, %rd37, %rd36;
	add.s64 	%rd8, %rd2, %rd38;
	mov.b16 	%rs26, 0;
	@%p5 bra 	$L__BB1_6;
	ld.global.u8 	%rs26, [%rd8];
$L__BB1_6:
	add.s64 	%rd9, %rd1, %rd7;
	st.global.u8 	[%rd9], %rs26;
	@%p5 bra 	$L__BB1_8;
	ld.global.u8 	%rs21, [%rd8+1];
	st.global.u8 	[%rd9+1], %rs21;
	ld.global.u8 	%rs3, [%rd8+2];
	st.global.u8 	[%rd9+2], %rs3;
	bra.uni 	$L__BB1_72;
$L__BB1_8:
	mov.b16 	%rs22, 0;
	st.global.u8 	[%rd9+1], %rs22;
	st.global.u8 	[%rd9+2], %rs22;
	bra.uni 	$L__BB1_72;
$L__BB1_9:
	add.s64 	%rd32, %rd3, %rd4;
	add.s64 	%rd10, %rd2, %rd32;
	mov.f32 	%f217, 0f00000000;
	@%p1 bra 	$L__BB1_11;
	ld.global.u8 	%rs8, [%rd10];
	cvt.rn.f32.u16 	%f217, %rs8;
$L__BB1_11:
	add.s64 	%rd33, %rd3, %rd5;
	add.s64 	%rd11, %rd2, %rd33;
	mov.f32 	%f218, 0f00000000;
	@%p2 bra 	$L__BB1_13;
	ld.global.u8 	%rs9, [%rd11];
	cvt.rn.f32.u16 	%f218, %rs9;
$L__BB1_13:
	add.s64 	%rd34, %rd6, %rd4;
	add.s64 	%rd12, %rd2, %rd34;
	mov.f32 	%f219, 0f00000000;
	@%p3 bra 	$L__BB1_15;
	ld.global.u8 	%rs10, [%rd12];
	cvt.rn.f32.u16 	%f219, %rs10;
$L__BB1_15:
	add.s64 	%rd35, %rd6, %rd5;
	add.s64 	%rd13, %rd2, %rd35;
	mov.f32 	%f220, 0f00000000;
	@%p4 bra 	$L__BB1_17;
	ld.global.u8 	%rs11, [%rd13];
	cvt.rn.f32.u16 	%f220, %rs11;
$L__BB1_17:
	mul.f32 	%f192, %f7, %f218;
	fma.rn.f32 	%f193, %f9, %f217, %f192;
	mul.f32 	%f194, %f7, %f220;
	fma.rn.f32 	%f195, %f9, %f219, %f194;
	mul.f32 	%f196, %f8, %f195;
	fma.rn.f32 	%f197, %f10, %f193, %f196;
	cvt.rzi.u32.f32 	%r54, %f197;
	add.s64 	%rd14, %rd1, %rd7;
	st.global.u8 	[%rd14], %r54;
	mov.f32 	%f221, 0f00000000;
	@%p1 bra 	$L__BB1_19;
	ld.global.u8 	%rs12, [%rd10+1];
	cvt.rn.f32.u16 	%f221, %rs12;
$L__BB1_19:
	mov.f32 	%f222, 0f00000000;
	@%p2 bra 	$L__BB1_21;
	ld.global.u8 	%rs13, [%rd11+1];
	cvt.rn.f32.u16 	%f222, %rs13;
$L__BB1_21:
	mov.f32 	%f223, 0f00000000;
	@%p3 bra 	$L__BB1_23;
	ld.global.u8 	%rs14, [%rd12+1];
	cvt.rn.f32.u16 	%f223, %rs14;
$L__BB1_23:
	mov.f32 	%f224, 0f00000000;
	@%p4 bra 	$L__BB1_25;
	ld.global.u8 	%rs15, [%rd13+1];
	cvt.rn.f32.u16 	%f224, %rs15;
$L__BB1_25:
	mul.f32 	%f202, %f7, %f222;
	fma.rn.f32 	%f203, %f9, %f221, %f202;
	mul.f32 	%f204, %f7, %f224;
	fma.rn.f32 	%f205, %f9, %f223, %f204;
	mul.f32 	%f206, %f8, %f205;
	fma.rn.f32 	%f207, %f10, %f203, %f206;
	cvt.rzi.u32.f32 	%r55, %f207;
	st.global.u8 	[%rd14+1], %r55;
	mov.f32 	%f225, 0f00000000;
	@%p1 bra 	$L__BB1_27;
	ld.global.u8 	%rs16, [%rd10+2];
	cvt.rn.f32.u16 	%f225, %rs16;
$L__BB1_27:
	mov.f32 	%f226, 0f00000000;
	@%p2 bra 	$L__BB1_29;
	ld.global.u8 	%rs17, [%rd11+2];
	cvt.rn.f32.u16 	%f226, %rs17;
$L__BB1_29:
	mov.f32 	%f227, 0f00000000;
	@%p3 bra 	$L__BB1_31;
	ld.global.u8 	%rs18, [%rd12+2];
	cvt.rn.f32.u16 	%f227, %rs18;
$L__BB1_31:
	mov.f32 	%f228, 0f00000000;
	@%p4 bra 	$L__BB1_33;
	ld.global.u8 	%rs19, [%rd13+2];
	cvt.rn.f32.u16 	%f228, %rs19;
$L__BB1_33:
	mul.f32 	%f211, %f7, %f226;
	fma.rn.f32 	%f212, %f9, %f225, %f211;
	mul.f32 	%f213, %f7, %f228;
	fma.rn.f32 	%f214, %f9, %f227, %f213;
	mul.f32 	%f215, %f8, %f214;
	fma.rn.f32 	%f216, %f10, %f212, %f215;
	cvt.rzi.u32.f32 	%r56, %f216;
	st.global.u8 	[%rd14+2], %r56;
	bra.uni 	$L__BB1_72;
$L__BB1_34:
	setp.gtu.f32 	%p36, %f253, %f6;
	mov.f32 	%f237, 0f00000000;
	mov.f32 	%f238, %f237;
	@%p36 bra 	$L__BB1_46;
	mov.f32 	%f238, 0f00000000;
	mov.f32 	%f229, %f253;
	mov.f32 	%f237, %f238;
$L__BB1_36:
	setp.gtu.f32 	%p37, %f3, %f4;
	@%p37 bra 	$L__BB1_45;
	cvt.rmi.f32.f32 	%f111, %f229;
	cvt.rzi.s32.f32 	%r42, %f111;
	sub.f32 	%f112, %f2, %f229;
	abs.f32 	%f113, %f112;
	setp.le.f32 	%p38, %f113, 0f3F800000;
	mul.f32 	%f114, %f113, %f113;
	fma.rn.f32 	%f115, %f113, 0f3FC00000, 0fC0200000;
	fma.rn.f32 	%f116, %f114, %f115, 0f3F800000;
	setp.geu.f32 	%p39, %f113, 0f40000000;
	fma.rn.f32 	%f117, %f113, 0fBF000000, 0f40200000;
	fma.rn.f32 	%f118, %f113, %f117, 0fC0800000;
	fma.rn.f32 	%f119, %f113, %f118, 0f40000000;
	setp.lt.s32 	%p40, %r42, 0;
	setp.ge.s32 	%p41, %r42, %r11;
	or.pred  	%p8, %p40, %p41;
	mul.lo.s32 	%r43, %r42, %r12;
	cvt.s64.s32 	%rd18, %r43;
	selp.f32 	%f120, 0f00000000, %f119, %p39;
	selp.f32 	%f97, %f116, %f120, %p38;
	mov.f32 	%f232, %f3;
$L__BB1_38:
	cvt.rmi.f32.f32 	%f121, %f232;
	cvt.rzi.s32.f32 	%r7, %f121;
	sub.f32 	%f122, %f1, %f232;
	abs.f32 	%f41, %f122;
	setp.gtu.f32 	%p42, %f41, 0f3F800000;
	@%p42 bra 	$L__BB1_40;
	mul.f32 	%f123, %f41, %f41;
	fma.rn.f32 	%f124, %f41, 0f3FC00000, 0fC0200000;
	fma.rn.f32 	%f235, %f123, %f124, 0f3F800000;
	bra.uni 	$L__BB1_42;
$L__BB1_40:
	setp.geu.f32 	%p43, %f41, 0f40000000;
	mov.f32 	%f235, 0f00000000;
	@%p43 bra 	$L__BB1_42;
	fma.rn.f32 	%f126, %f41, 0fBF000000, 0f40200000;
	fma.rn.f32 	%f127, %f41, %f126, 0fC0800000;
	fma.rn.f32 	%f235, %f41, %f127, 0f40000000;
$L__BB1_42:
	setp.lt.s32 	%p44, %r7, 0;
	setp.ge.s32 	%p45, %r7, %r10;
	or.pred  	%p46, %p44, %p45;
	or.pred  	%p47, %p46, %p8;
	mov.f32 	%f236, 0f00000000;
	@%p47 bra 	$L__BB1_44;
	mul.lo.s32 	%r44, %r7, 3;
	cvt.u64.u32 	%rd23, %r44;
	add.s64 	%rd24, %rd18, %rd23;
	add.s64 	%rd25, %rd2, %rd24;
	ld.global.u8 	%rs5, [%rd25];
	cvt.rn.f32.u16 	%f236, %rs5;
$L__BB1_44:
	mul.f32 	%f129, %f235, %f97;
	fma.rn.f32 	%f237, %f129, %f236, %f237;
	add.f32 	%f238, %f238, %f129;
	add.f32 	%f232, %f232, 0f3F800000;
	setp.le.f32 	%p48, %f232, %f4;
	@%p48 bra 	$L__BB1_38;
$L__BB1_45:
	add.f32 	%f229, %f229, 0f3F800000;
	setp.le.f32 	%p49, %f229, %f6;
	@%p49 bra 	$L__BB1_36;
$L__BB1_46:
	setp.gtu.f32 	%p50, %f253, %f6;
	setp.eq.f32 	%p51, %f238, 0f00000000;
	div.rn.f32 	%f131, %f237, %f238;
	selp.f32 	%f132, 0f00000000, %f131, %p51;
	setp.lt.f32 	%p52, %f132, 0f00000000;
	setp.gt.f32 	%p53, %f132, 0f437F0000;
	selp.f32 	%f133, 0f437F0000, %f132, %p53;
	add.f32 	%f134, %f133, 0f3F000000;
	selp.f32 	%f135, 0f3F000000, %f134, %p52;
	cvt.rzi.u32.f32 	%r45, %f135;
	add.s64 	%rd15, %rd1, %rd7;
	st.global.u8 	[%rd15], %r45;
	mov.f32 	%f249, 0f00000000;
	mov.f32 	%f250, %f249;
	@%p50 bra 	$L__BB1_58;
	mov.f32 	%f250, 0f00000000;
	mov.f32 	%f241, %f253;
	mov.f32 	%f249, %f250;
$L__BB1_48:
	setp.gtu.f32 	%p54, %f3, %f4;
	@%p54 bra 	$L__BB1_57;
	cvt.rmi.f32.f32 	%f137, %f241;
	cvt.rzi.s32.f32 	%r46, %f137;
	sub.f32 	%f138, %f2, %f241;
	abs.f32 	%f139, %f138;
	setp.le.f32 	%p55, %f139, 0f3F800000;
	mul.f32 	%f140, %f139, %f139;
	fma.rn.f32 	%f141, %f139, 0f3FC00000, 0fC0200000;
	fma.rn.f32 	%f142, %f140, %f141, 0f3F800000;
	setp.geu.f32 	%p56, %f139, 0f40000000;
	fma.rn.f32 	%f143, %f139, 0fBF000000, 0f40200000;
	fma.rn.f32 	%f144, %f139, %f143, 0fC0800000;
	fma.rn.f32 	%f145, %f139, %f144, 0f40000000;
	setp.lt.s32 	%p57, %r46, 0;
	setp.ge.s32 	%p58, %r46, %r11;
	or.pred  	%p6, %p57, %p58;
	mul.lo.s32 	%r47, %r46, %r12;
	cvt.s64.s32 	%rd16, %r47;
	selp.f32 	%f146, 0f00000000, %f145, %p56;
	selp.f32 	%f58, %f142, %f146, %p55;
	mov.f32 	%f244, %f3;
$L__BB1_50:
	cvt.rmi.f32.f32 	%f147, %f244;
	cvt.rzi.s32.f32 	%r8, %f147;
	sub.f32 	%f148, %f1, %f244;
	abs.f32 	%f62, %f148;
	setp.gtu.f32 	%p59, %f62, 0f3F800000;
	@%p59 bra 	$L__BB1_52;
	mul.f32 	%f149, %f62, %f62;
	fma.rn.f32 	%f150, %f62, 0f3FC00000, 0fC0200000;
	fma.rn.f32 	%f247, %f149, %f150, 0f3F800000;
	bra.uni 	$L__BB1_54;
$L__BB1_52:
	setp.geu.f32 	%p60, %f62, 0f40000000;
	mov.f32 	%f247, 0f00000000;
	@%p60 bra 	$L__BB1_54;
	fma.rn.f32 	%f152, %f62, 0fBF000000, 0f40200000;
	fma.rn.f32 	%f153, %f62, %f152, 0fC0800000;
	fma.rn.f32 	%f247, %f62, %f153, 0f40000000;
$L__BB1_54:
	setp.lt.s32 	%p61, %r8, 0;
	setp.ge.s32 	%p62, %r8, %r10;
	or.pred  	%p63, %p61, %p62;
	or.pred  	%p64, %p63, %p6;
	mov.f32 	%f248, 0f00000000;
	@%p64 bra 	$L__BB1_56;
	mul.lo.s32 	%r48, %r8, 3;
	cvt.u64.u32 	%rd26, %r48;
	add.s64 	%rd27, %rd16, %rd26;
	add.s64 	%rd28, %rd2, %rd27;
	ld.global.u8 	%rs6, [%rd28+1];
	cvt.rn.f32.u16 	%f248, %rs6;
$L__BB1_56:
	mul.f32 	%f155, %f247, %f58;
	fma.rn.f32 	%f249, %f155, %f248, %f249;
	add.f32 	%f250, %f250, %f155;
	add.f32 	%f244, %f244, 0f3F800000;
	setp.le.f32 	%p65, %f244, %f4;
	@%p65 bra 	$L__BB1_50;
$L__BB1_57:
	add.f32 	%f241, %f241, 0f3F800000;
	setp.le.f32 	%p66, %f241, %f6;
	@%p66 bra 	$L__BB1_48;
$L__BB1_58:
	setp.gtu.f32 	%p67, %f253, %f6;
	setp.eq.f32 	%p68, %f250, 0f00000000;
	div.rn.f32 	%f157, %f249, %f250;
	selp.f32 	%f158, 0f00000000, %f157, %p68;
	setp.lt.f32 	%p69, %f158, 0f00000000;
	setp.gt.f32 	%p70, %f158, 0f437F0000;
	selp.f32 	%f159, 0f437F0000, %f158, %p70;
	add.f32 	%f160, %f159, 0f3F000000;
	selp.f32 	%f161, 0f3F000000, %f160, %p69;
	cvt.rzi.u32.f32 	%r49, %f161;
	st.global.u8 	[%rd15+1], %r49;
	mov.f32 	%f261, 0f00000000;
	mov.f32 	%f262, %f261;
	@%p67 bra 	$L__BB1_70;
	mov.f32 	%f262, 0f00000000;
	mov.f32 	%f261, %f262;
$L__BB1_60:
	setp.gtu.f32 	%p71, %f3, %f4;
	@%p71 bra 	$L__BB1_69;
	cvt.rmi.f32.f32 	%f163, %f253;
	cvt.rzi.s32.f32 	%r50, %f163;
	sub.f32 	%f164, %f2, %f253;
	abs.f32 	%f165, %f164;
	setp.le.f32 	%p72, %f165, 0f3F800000;
	mul.f32 	%f166, %f165, %f165;
	fma.rn.f32 	%f167, %f165, 0f3FC00000, 0fC0200000;
	fma.rn.f32 	%f168, %f166, %f167, 0f3F800000;
	setp.geu.f32 	%p73, %f165, 0f40000000;
	fma.rn.f32 	%f169, %f165, 0fBF000000, 0f40200000;
	fma.rn.f32 	%f170, %f165, %f169, 0fC0800000;
	fma.rn.f32 	%f171, %f165, %f170, 0f40000000;
	setp.lt.s32 	%p74, %r50, 0;
	setp.ge.s32 	%p75, %r50, %r11;
	or.pred  	%p7, %p74, %p75;
	mul.lo.s32 	%r51, %r50, %r12;
	cvt.s64.s32 	%rd17, %r51;
	selp.f32 	%f172, 0f00000000, %f171, %p73;
	selp.f32 	%f79, %f168, %f172, %p72;
	mov.f32 	%f256, %f3;
$L__BB1_62:
	cvt.rmi.f32.f32 	%f173, %f256;
	cvt.rzi.s32.f32 	%r9, %f173;
	sub.f32 	%f174, %f1, %f256;
	abs.f32 	%f83, %f174;
	setp.gtu.f32 	%p76, %f83, 0f3F800000;
	@%p76 bra 	$L__BB1_64;
	mul.f32 	%f175, %f83, %f83;
	fma.rn.f32 	%f176, %f83, 0f3FC00000, 0fC0200000;
	fma.rn.f32 	%f259, %f175, %f176, 0f3F800000;
	bra.uni 	$L__BB1_66;
$L__BB1_64:
	setp.geu.f32 	%p77, %f83, 0f40000000;
	mov.f32 	%f259, 0f00000000;
	@%p77 bra 	$L__BB1_66;
	fma.rn.f32 	%f178, %f83, 0fBF000000, 0f40200000;
	fma.rn.f32 	%f179, %f83, %f178, 0fC0800000;
	fma.rn.f32 	%f259, %f83, %f179, 0f40000000;
$L__BB1_66:
	setp.lt.s32 	%p78, %r9, 0;
	setp.ge.s32 	%p79, %r9, %r10;
	or.pred  	%p80, %p78, %p79;
	or.pred  	%p81, %p80, %p7;
	mov.f32 	%f260, 0f00000000;
	@%p81 bra 	$L__BB1_68;
	mul.lo.s32 	%r52, %r9, 3;
	cvt.u64.u32 	%rd29, %r52;
	add.s64 	%rd30, %rd17, %rd29;
	add.s64 	%rd31, %rd2, %rd30;
	ld.global.u8 	%rs7, [%rd31+2];
	cvt.rn.f32.u16 	%f260, %rs7;
$L__BB1_68:
	mul.f32 	%f181, %f259, %f79;
	fma.rn.f32 	%f261, %f181, %f260, %f261;
	add.f32 	%f262, %f262, %f181;
	add.f32 	%f256, %f256, 0f3F800000;
	setp.le.f32 	%p82, %f256, %f4;
	@%p82 bra 	$L__BB1_62;
$L__BB1_69:
	add.f32 	%f253, %f253, 0f3F800000;
	setp.le.f32 	%p83, %f253, %f6;
	@%p83 bra 	$L__BB1_60;
$L__BB1_70:
	setp.eq.f32 	%p84, %f262, 0f00000000;
	div.rn.f32 	%f182, %f261, %f262;
	selp.f32 	%f183, 0f00000000, %f182, %p84;
	setp.lt.f32 	%p85, %f183, 0f00000000;
	setp.gt.f32 	%p86, %f183, 0f437F0000;
	selp.f32 	%f184, 0f437F0000, %f183, %p86;
	add.f32 	%f185, %f184, 0f3F000000;
	selp.f32 	%f186, 0f3F000000, %f185, %p85;
	cvt.rzi.u32.f32 	%r53, %f186;
	st.global.u8 	[%rd15+2], %r53;
	bra.uni 	$L__BB1_72;
$L__BB1_71:
	add.s64 	%rd39, %rd1, %rd7;
	mov.b16 	%rs23, 0;
	st.global.u8 	[%rd39], %rs23;
	st.global.u8 	[%rd39+1], %rs23;
	st.global.u8 	[%rd39+2], %rs23;
$L__BB1_72:
	ret;

}
	// .globl	_Z29nppiWarpAffine_32f_C1R_kernelPKf8NppiSizei8NppiRectPfiS2_ddddddi
.visible .entry _Z29nppiWarpAffine_32f_C1R_kernelPKf8NppiSizei8NppiRectPfiS2_ddddddi(
	.param .u64 .ptr .align 1 _Z29nppiWarpAffine_32f_C1R_kernelPKf8NppiSizei8NppiRectPfiS2_ddddddi_param_0,
	.param .align 4 .b8 _Z29nppiWarpAffine_32f_C1R_kernelPKf8NppiSizei8NppiRectPfiS2_ddddddi_param_1[8],
	.param .u32 _Z29nppiWarpAffine_32f_C1R_kernelPKf8NppiSizei8NppiRectPfiS2_ddddddi_param_2,
	.param .align 4 .b8 _Z29nppiWarpAffine_32f_C1R_kernelPKf8NppiSizei8NppiRectPfiS2_ddddddi_param_3[16],
	.param .u64 .ptr .align 1 _Z29nppiWarpAffine_32f_C1R_kernelPKf8NppiSizei8NppiRectPfiS2_ddddddi_param_4,
	.param .u32 _Z29nppiWarpAffine_32f_C1R_kernelPKf8NppiSizei8NppiRectPfiS2_ddddddi_param_5,
	.param .align 4 .b8 _Z29nppiWarpAffine_32f_C1R_kernelPKf8NppiSizei8NppiRectPfiS2_ddddddi_param_6[16],
	.param .f64 _Z29nppiWarpAffine_32f_C1R_kernelPKf8NppiSizei8NppiRectPfiS2_ddddddi_param_7,
	.param .f64 _Z29nppiWarpAffine_32f_C1R_kernelPKf8NppiSizei8NppiRectPfiS2_ddddddi_param_8,
	.param .f64 _Z29nppiWarpAffine_32f_C1R_kernelPKf8NppiSizei8NppiRectPfiS2_ddddddi_param_9,
	.param .f64 _Z29nppiWarpAffine_32f_C1R_kernelPKf8NppiSizei8NppiRectPfiS2_ddddddi_param_10,
	.param .f64 _Z29nppiWarpAffine_32f_C1R_kernelPKf8NppiSizei8NppiRectPfiS2_ddddddi_param_11,
	.param .f64 _Z29nppiWarpAffine_32f_C1R_kernelPKf8NppiSizei8NppiRectPfiS2_ddddddi_param_12,
	.param .u32 _Z29nppiWarpAffine_32f_C1R_kernelPKf8NppiSizei8NppiRectPfiS2_ddddddi_param_13
)
{
	.reg .pred 	%p<51>;
	.reg .b32 	%r<39>;
	.reg .b32 	%f<106>;
	.reg .b64 	%rd<30>;
	.reg .b64 	%fd<15>;

	ld.param.u32 	%r19, [_Z29nppiWarpAffine_32f_C1R_kernelPKf8NppiSizei8NppiRectPfiS2_ddddddi_param_6+4];
	ld.param.u32 	%r18, [_Z29nppiWarpAffine_32f_C1R_kernelPKf8NppiSizei8NppiRectPfiS2_ddddddi_param_6];
	ld.param.u32 	%r15, [_Z29nppiWarpAffine_32f_C1R_kernelPKf8NppiSizei8NppiRectPfiS2_ddddddi_param_1+4];
	ld.param.u32 	%r14, [_Z29nppiWarpAffine_32f_C1R_kernelPKf8NppiSizei8NppiRectPfiS2_ddddddi_param_1];
	ld.param.u32 	%r20, [_Z29nppiWarpAffine_32f_C1R_kernelPKf8NppiSizei8NppiRectPfiS2_ddddddi_param_6+8];
	ld.param.u64 	%rd6, [_Z29nppiWarpAffine_32f_C1R_kernelPKf8NppiSizei8NppiRectPfiS2_ddddddi_param_0];
	ld.param.u32 	%r16, [_Z29nppiWarpAffine_32f_C1R_kernelPKf8NppiSizei8NppiRectPfiS2_ddddddi_param_2];
	ld.param.u32 	%r17, [_Z29nppiWarpAffine_32f_C1R_kernelPKf8NppiSizei8NppiRectPfiS2_ddddddi_param_5];
	ld.param.u32 	%r23, [_Z29nppiWarpAffine_32f_C1R_kernelPKf8NppiSizei8NppiRectPfiS2_ddddddi_param_6+12];
	ld.param.f64 	%fd1, [_Z29nppiWarpAffine_32f_C1R_kernelPKf8NppiSizei8NppiRectPfiS2_ddddddi_param_7];
	ld.param.f64 	%fd2, [_Z29nppiWarpAffine_32f_C1R_kernelPKf8NppiSizei8NppiRectPfiS2_ddddddi_param_8];
	ld.param.f64 	%fd3, [_Z29nppiWarpAffine_32f_C1R_kernelPKf8NppiSizei8NppiRectPfiS2_ddddddi_param_9];
	ld.param.f64 	%fd4, [_Z29nppiWarpAffine_32f_C1R_kernelPKf8NppiSizei8NppiRectPfiS2_ddddddi_param_10];
	ld.param.f64 	%fd5, [_Z29nppiWarpAffine_32f_C1R_kernelPKf8NppiSizei8NppiRectPfiS2_ddddddi_param_11];
	ld.param.f64 	%fd6, [_Z29nppiWarpAffine_32f_C1R_kernelPKf8NppiSizei8NppiRectPfiS2_ddddddi_param_12];
	ld.param.u32 	%r22, [_Z29nppiWarpAffine_32f_C1R_kernelPKf8NppiSizei8NppiRectPfiS2_ddddddi_param_13];
	cvta.to.global.u64 	%rd1, %rd6;
	mov.u32 	%r24, %ctaid.x;
	mov.u32 	%r25, %ntid.x;
	mov.u32 	%r26, %tid.x;
	mad.lo.s32 	%r1, %r24, %r25, %r26;
	mov.u32 	%r27, %ctaid.y;
	mov.u32 	%r28, %ntid.y;
	mov.u32 	%r29, %tid.y;
	mad.lo.s32 	%r30, %r27, %r28, %r29;
	setp.ge.s32 	%p5, %r1, %r20;
	setp.ge.s32 	%p6, %r30, %r23;
	or.pred  	%p7, %p5, %p6;
	mov.f32 	%f105, 0f00000000;
	@%p7 bra 	$L__BB2_29;
	add.s32 	%r31, %r18, %r1;
	add.s32 	%r32, %r19, %r30;
	cvt.rn.f64.s32 	%fd7, %r31;
	cvt.rn.f64.s32 	%fd8, %r32;
	mul.f64 	%fd9, %fd2, %fd8;
	fma.rn.f64 	%fd10, %fd1, %fd7, %fd9;
	add.f64 	%fd11, %fd3, %fd10;
	mul.f64 	%fd12, %fd5, %fd8;
	fma.rn.f64 	%fd13, %fd4, %fd7, %fd12;
	add.f64 	%fd14, %fd6, %fd13;
	cvt.rn.f32.f64 	%f1, %fd11;
	cvt.rn.f32.f64 	%f2, %fd14;
	setp.eq.s32 	%p8, %r22, 4;
	@%p8 bra 	$L__BB2_15;
	setp.eq.s32 	%p9, %r22, 2;
	@%p9 bra 	$L__BB2_6;
	setp.ne.s32 	%p10, %r22, 1;
	@%p10 bra 	$L__BB2_28;
	add.f32 	%f86, %f1, 0f3F000000;
	cvt.rzi.s32.f32 	%r3, %f86;
	add.f32 	%f87, %f2, 0f3F000000;
	cvt.rzi.s32.f32 	%r4, %f87;
	setp.lt.s32 	%p43, %r3, 0;
	setp.ge.s32 	%p44, %r3, %r14;
	or.pred  	%p45, %p43, %p44;
	setp.lt.s32 	%p46, %r4, 0;
	setp.ge.s32 	%p47, %r4, %r15;
	or.pred  	%p48, %p46, %p47;
	or.pred  	%p50, %p45, %p48;
	@%p50 bra 	$L__BB2_28;
	mul.lo.s32 	%r37, %r4, %r16;
	cvt.s64.s32 	%rd20, %r37;
	add.s64 	%rd21, %rd1, %rd20;
	mul.wide.u32 	%rd22, %r3, 4;
	add.s64 	%rd23, %rd21, %rd22;
	ld.global.f32 	%f105, [%rd23];
	bra.uni 	$L__BB2_28;
$L__BB2_6:
	cvt.rmi.f32.f32 	%f68, %f1;
	cvt.rzi.s32.f32 	%r5, %f68;
	cvt.rmi.f32.f32 	%f69, %f2;
	cvt.rzi.s32.f32 	%r6, %f69;
	add.s32 	%r7, %r5, 1;
	add.s32 	%r8, %r6, 1;
	setp.lt.s32 	%p26, %r5, 0;
	setp.ge.s32 	%p27, %r5, %r14;
	or.pred  	%p1, %p26, %p27;
	setp.lt.s32 	%p28, %r6, 0;
	setp.ge.s32 	%p29, %r6, %r15;
	or.pred  	%p2, %p28, %p29;
	or.pred  	%p31, %p1, %p2;
	mul.lo.s32 	%r35, %r6, %r16;
	cvt.s64.s32 	%rd10, %r35;
	add.s64 	%rd2, %rd1, %rd10;
	mov.f32 	%f89, 0f00000000;
	@%p31 bra 	$L__BB2_8;
	mul.wide.u32 	%rd11, %r5, 4;
	add.s64 	%rd12, %rd2, %rd11;
	ld.global.f32 	%f89, [%rd12];
$L__BB2_8:
	setp.lt.s32 	%p32, %r5, -1;
	setp.ge.s32 	%p33, %r7, %r14;
	or.pred  	%p3, %p32, %p33;
	or.pred  	%p34, %p3, %p2;
	mov.f32 	%f90, 0f00000000;
	@%p34 bra 	$L__BB2_10;
	mul.wide.u32 	%rd13, %r7, 4;
	add.s64 	%rd14, %rd2, %rd13;
	ld.global.f32 	%f90, [%rd14];
$L__BB2_10:
	setp.lt.s32 	%p35, %r6, -1;
	or.pred  	%p36, %p1, %p35;
	setp.ge.s32 	%p37, %r8, %r15;
	or.pred  	%p38, %p36, %p37;
	mul.lo.s32 	%r36, %r8, %r16;
	cvt.s64.s32 	%rd15, %r36;
	add.s64 	%rd3, %rd1, %rd15;
	mov.f32 	%f91, 0f00000000;
	@%p38 bra 	$L__BB2_12;
	mul.wide.u32 	%rd16, %r5, 4;
	add.s64 	%rd17, %rd3, %rd16;
	ld.global.f32 	%f91, [%rd17];
$L__BB2_12:
	setp.ge.s32 	%p39, %r8, %r15;
	setp.lt.s32 	%p40, %r6, -1;
	or.pred  	%p41, %p3, %p40;
	or.pred  	%p42, %p41, %p39;
	mov.f32 	%f92, 0f00000000;
	@%p42 bra 	$L__BB2_14;
	mul.wide.u32 	%rd18, %r7, 4;
	add.s64 	%rd19, %rd3, %rd18;
	ld.global.f32 	%f92, [%rd19];
$L__BB2_14:
	cvt.rn.f32.s32 	%f73, %r5;
	sub.f32 	%f74, %f1, %f73;
	cvt.rn.f32.s32 	%f75, %r6;
	sub.f32 	%f76, %f2, %f75;
	mov.f32 	%f77, 0f3F800000;
	sub.f32 	%f78, %f77, %f74;
	mul.f32 	%f79, %f74, %f90;
	fma.rn.f32 	%f80, %f78, %f89, %f79;
	mul.f32 	%f81, %f74, %f92;
	fma.rn.f32 	%f82, %f78, %f91, %f81;
	sub.f32 	%f83, %f77, %f76;
	mul.f32 	%f84, %f76, %f82;
	fma.rn.f32 	%f105, %f83, %f80, %f84;
	bra.uni 	$L__BB2_28;
$L__BB2_15:
	add.f32 	%f42, %f1, 0fC0000000;
	cvt.rpi.f32.f32 	%f13, %f42;
	add.f32 	%f43, %f1, 0f40000000;
	cvt.rmi.f32.f32 	%f14, %f43;
	add.f32 	%f44, %f2, 0fC0000000;
	cvt.rpi.f32.f32 	%f93, %f44;
	add.f32 	%f45, %f2, 0f40000000;
	cvt.rmi.f32.f32 	%f16, %f45;
	setp.gtu.f32 	%p11, %f93, %f16;
	mov.f32 	%f101, 0f00000000;
	mov.f32 	%f102, %f101;
	@%p11 bra 	$L__BB2_27;
	mov.f32 	%f102, 0f00000000;
	mov.f32 	%f101, %f102;
$L__BB2_17:
	setp.gtu.f32 	%p12, %f13, %f14;
	@%p12 bra 	$L__BB2_26;
	cvt.rmi.f32.f32 	%f47, %f93;
	cvt.rzi.s32.f32 	%r33, %f47;
	sub.f32 	%f48, %f2, %f93;
	abs.f32 	%f49, %f48;
	setp.le.f32 	%p13, %f49, 0f3F800000;
	mul.f32 	%f50, %f49, %f49;
	fma.rn.f32 	%f51, %f49, 0f3FC00000, 0fC0200000;
	fma.rn.f32 	%f52, %f50, %f51, 0f3F800000;
	setp.geu.f32 	%p14, %f49, 0f40000000;
	fma.rn.f32 	%f53, %f49, 0fBF000000, 0f40200000;
	fma.rn.f32 	%f54, %f49, %f53, 0fC0800000;
	fma.rn.f32 	%f55, %f49, %f54, 0f40000000;
	setp.lt.s32 	%p15, %r33, 0;
	setp.ge.s32 	%p16, %r33, %r15;
	or.pred  	%p4, %p15, %p16;
	mul.lo.s32 	%r34, %r33, %r16;
	cvt.s64.s32 	%rd7, %r34;
	add.s64 	%rd4, %rd1, %rd7;
	selp.f32 	%f56, 0f00000000, %f55, %p14;
	selp.f32 	%f20, %f52, %f56, %p13;
	mov.f32 	%f96, %f13;
$L__BB2_19:
	cvt.rmi.f32.f32 	%f57, %f96;
	cvt.rzi.s32.f32 	%r13, %f57;
	sub.f32 	%f58, %f1, %f96;
	abs.f32 	%f24, %f58;
	setp.gtu.f32 	%p17, %f24, 0f3F800000;
	@%p17 bra 	$L__BB2_21;
	mul.f32 	%f59, %f24, %f24;
	fma.rn.f32 	%f60, %f24, 0f3FC00000, 0fC0200000;
	fma.rn.f32 	%f99, %f59, %f60, 0f3F800000;
	bra.uni 	$L__BB2_23;
$L__BB2_21:
	setp.geu.f32 	%p18, %f24, 0f40000000;
	mov.f32 	%f99, 0f00000000;
	@%p18 bra 	$L__BB2_23;
	fma.rn.f32 	%f62, %f24, 0fBF000000, 0f40200000;
	fma.rn.f32 	%f63, %f24, %f62, 0fC0800000;
	fma.rn.f32 	%f99, %f24, %f63, 0f40000000;
$L__BB2_23:
	setp.lt.s32 	%p19, %r13, 0;
	setp.ge.s32 	%p20, %r13, %r14;
	or.pred  	%p21, %p19, %p20;
	or.pred  	%p22, %p21, %p4;
	mov.f32 	%f100, 0f00000000;
	@%p22 bra 	$L__BB2_25;
	mul.wide.u32 	%rd8, %r13, 4;
	add.s64 	%rd9, %rd4, %rd8;
	ld.global.f32 	%f100, [%rd9];
$L__BB2_25:
	mul.f32 	%f65, %f99, %f20;
	fma.rn.f32 	%f101, %f65, %f100, %f101;
	add.f32 	%f102, %f102, %f65;
	add.f32 	%f96, %f96, 0f3F800000;
	setp.le.f32 	%p23, %f96, %f14;
	@%p23 bra 	$L__BB2_19;
$L__BB2_26:
	add.f32 	%f93, %f93, 0f3F800000;
	setp.le.f32 	%p24, %f93, %f16;
	@%p24 bra 	$L__BB2_17;
$L__BB2_27:
	setp.eq.f32 	%p25, %f102, 0f00000000;
	div.rn.f32 	%f66, %f101, %f102;
	selp.f32 	%f105, 0f00000000, %f66, %p25;
$L__BB2_28:
	ld.param.u64 	%rd29, [_Z29nppiWarpAffine_32f_C1R_kernelPKf8NppiSizei8NppiRectPfiS2_ddddddi_param_4];
	mul.lo.s32 	%r38, %r17, %r30;
	cvt.s64.s32 	%rd24, %r38;
	cvta.to.global.u64 	%rd25, %rd29;
	add.s64 	%rd26, %rd25, %rd24;
	mul.wide.s32 	%rd27, %r1, 4;
	add.s64 	%rd28, %rd26, %rd27;
	st.global.f32 	[%rd28], %f105;
$L__BB2_29:
	ret;

}
	// .globl	_Z32nppiWarpAffineBack_8u_C1R_kernelPKh8NppiSizei8NppiRectPhiS2_ddddddi
.visible .entry _Z32nppiWarpAffineBack_8u_C1R_kernelPKh8NppiSizei8NppiRectPhiS2_ddddddi(
	.param .u64 .ptr .align 1 _Z32nppiWarpAffineBack_8u_C1R_kernelPKh8NppiSizei8NppiRectPhiS2_ddddddi_param_0,
	.param .align 4 .b8 _Z32nppiWarpAffineBack_8u_C1R_kernelPKh8NppiSizei8NppiRectPhiS2_ddddddi_param_1[8],
	.param .u32 _Z32nppiWarpAffineBack_8u_C1R_kernelPKh8NppiSizei8NppiRectPhiS2_ddddddi_param_2,
	.param .align 4 .b8 _Z32nppiWarpAffineBack_8u_C1R_kernelPKh8NppiSizei8NppiRectPhiS2_ddddddi_param_3[16],
	.param .u64 .ptr .align 1 _Z32nppiWarpAffineBack_8u_C1R_kernelPKh8NppiSizei8NppiRectPhiS2_ddddddi_param_4,
	.param .u32 _Z32nppiWarpAffineBack_8u_C1R_kernelPKh8NppiSizei8NppiRectPhiS2_ddddddi_param_5,
	.param .align 4 .b8 _Z32nppiWarpAffineBack_8u_C1R_kernelPKh8NppiSizei8NppiRectPhiS2_ddddddi_param_6[16],
	.param .f64 _Z32nppiWarpAffineBack_8u_C1R_kernelPKh8NppiSizei8NppiRectPhiS2_ddddddi_param_7,
	.param .f64 _Z32nppiWarpAffineBack_8u_C1R_kernelPKh8NppiSizei8NppiRectPhiS2_ddddddi_param_8,
	.param .f64 _Z32nppiWarpAffineBack_8u_C1R_kernelPKh8NppiSizei8NppiRectPhiS2_ddddddi_param_9,
	.param .f64 _Z32nppiWarpAffineBack_8u_C1R_kernelPKh8NppiSizei8NppiRectPhiS2_ddddddi_param_10,
	.param .f64 _Z32nppiWarpAffineBack_8u_C1R_kernelPKh8NppiSizei8NppiRectPhiS2_ddddddi_param_11,
	.param .f64 _Z32nppiWarpAffineBack_8u_C1R_kernelPKh8NppiSizei8NppiRectPhiS2_ddddddi_param_12,
	.param .u32 _Z32nppiWarpAffineBack_8u_C1R_kernelPKh8NppiSizei8NppiRectPhiS2_ddddddi_param_13
)
{
	.reg .pred 	%p<53>;
	.reg .b16 	%rs<13>;
	.reg .b32 	%r<43>;
	.reg .b32 	%f<103>;
	.reg .b64 	%rd<34>;
	.reg .b64 	%fd<15>;

	ld.param.u32 	%r19, [_Z32nppiWarpAffineBack_8u_C1R_kernelPKh8NppiSizei8NppiRectPhiS2_ddddddi_param_6+4];
	ld.param.u32 	%r18, [_Z32nppiWarpAffineBack_8u_C1R_kernelPKh8NppiSizei8NppiRectPhiS2_ddddddi_param_6];
	ld.param.u32 	%r15, [_Z32nppiWarpAffineBack_8u_C1R_kernelPKh8NppiSizei8NppiRectPhiS2_ddddddi_param_1+4];
	ld.param.u32 	%r14, [_Z32nppiWarpAffineBack_8u_C1R_kernelPKh8NppiSizei8NppiRectPhiS2_ddddddi_param_1];
	ld.param.u32 	%r20, [_Z32nppiWarpAffineBack_8u_C1R_kernelPKh8NppiSizei8NppiRectPhiS2_ddddddi_param_6+8];
	ld.param.u64 	%rd4, [_Z32nppiWarpAffineBack_8u_C1R_kernelPKh8NppiSizei8NppiRectPhiS2_ddddddi_param_0];
	ld.param.u32 	%r16, [_Z32nppiWarpAffineBack_8u_C1R_kernelPKh8NppiSizei8NppiRectPhiS2_ddddddi_param_2];
	ld.param.u32 	%r17, [_Z32nppiWarpAffineBack_8u_C1R_kernelPKh8NppiSizei8NppiRectPhiS2_ddddddi_param_5];
	ld.param.u32 	%r23, [_Z32nppiWarpAffineBack_8u_C1R_kernelPKh8NppiSizei8NppiRectPhiS2_ddddddi_param_6+12];
	ld.param.f64 	%fd1, [_Z32nppiWarpAffineBack_8u_C1R_kernelPKh8NppiSizei8NppiRectPhiS2_ddddddi_param_7];
	ld.param.f64 	%fd2, [_Z32nppiWarpAffineBack_8u_C1R_kernelPKh8NppiSizei8NppiRectPhiS2_ddddddi_param_8];
	ld.param.f64 	%fd3, [_Z32nppiWarpAffineBack_8u_C1R_kernelPKh8NppiSizei8NppiRectPhiS2_ddddddi_param_9];
	ld.param.f64 	%fd4, [_Z32nppiWarpAffineBack_8u_C1R_kernelPKh8NppiSizei8NppiRectPhiS2_ddddddi_param_10];
	ld.param.f64 	%fd5, [_Z32nppiWarpAffineBack_8u_C1R_kernelPKh8NppiSizei8NppiRectPhiS2_ddddddi_param_11];
	ld.param.f64 	%fd6, [_Z32nppiWarpAffineBack_8u_C1R_kernelPKh8NppiSizei8NppiRectPhiS2_ddddddi_param_12];
	ld.param.u32 	%r22, [_Z32nppiWarpAffineBack_8u_C1R_kernelPKh8NppiSizei8NppiRectPhiS2_ddddddi_param_13];
	cvta.to.global.u64 	%rd1, %rd4;
	mov.u32 	%r24, %ctaid.x;
	mov.u32 	%r25, %ntid.x;
	mov.u32 	%r26, %tid.x;
	mad.lo.s32 	%r1, %r24, %r25, %r26;
	mov.u32 	%r27, %ctaid.y;
	mov.u32 	%r28, %ntid.y;
	mov.u32 	%r29, %tid.y;
	mad.lo.s32 	%r30, %r27, %r28, %r29;
	setp.ge.s32 	%p5, %r1, %r20;
	setp.ge.s32 	%p6, %r30, %r23;
	or.pred  	%p7, %p5, %p6;
	@%p7 bra 	$L__BB3_29;
	add.s32 	%r31, %r18, %r1;
	add.s32 	%r32, %r19, %r30;
	cvt.rn.f64.s32 	%fd7, %r31;
	cvt.rn.f64.s32 	%fd8, %r32;
	mul.f64 	%fd9, %fd2, %fd8;
	fma.rn.f64 	%fd10, %fd1, %fd7, %fd9;
	add.f64 	%fd11, %fd3, %fd10;
	mul.f64 	%fd12, %fd5, %fd8;
	fma.rn.f64 	%fd13, %fd4, %fd7, %fd12;
	add.f64 	%fd14, %fd6, %fd13;
	cvt.rn.f32.f64 	%f1, %fd11;
	cvt.rn.f32.f64 	%f2, %fd14;
	mov.b16 	%rs12, 0;
	setp.eq.s32 	%p8, %r22, 4;
	@%p8 bra 	$L__BB3_15;
	setp.eq.s32 	%p9, %r22, 2;
	@%p9 bra 	$L__BB3_6;
	setp.ne.s32 	%p10, %r22, 1;
	@%p10 bra 	$L__BB3_28;
	add.f32 	%f85, %f1, 0f3F000000;
	cvt.rzi.s32.f32 	%r3, %f85;
	add.f32 	%f86, %f2, 0f3F000000;
	cvt.rzi.s32.f32 	%r4, %f86;
	setp.lt.s32 	%p45, %r3, 0;
	setp.ge.s32 	%p46, %r3, %r14;
	or.pred  	%p47, %p45, %p46;
	setp.lt.s32 	%p48, %r4, 0;
	setp.ge.s32 	%p49, %r4, %r15;
	or.pred  	%p50, %p48, %p49;
	or.pred  	%p52, %p47, %p50;
	@%p52 bra 	$L__BB3_28;
	mul.lo.s32 	%r41, %r4, %r16;
	cvt.s64.s32 	%rd24, %r41;
	cvt.u64.u32 	%rd25, %r3;
	add.s64 	%rd26, %rd24, %rd25;
	add.s64 	%rd27, %rd1, %rd26;
	ld.global.u8 	%rs12, [%rd27];
	bra.uni 	$L__BB3_28;
$L__BB3_6:
	cvt.rmi.f32.f32 	%f67, %f1;
	cvt.rzi.s32.f32 	%r5, %f67;
	cvt.rmi.f32.f32 	%f68, %f2;
	cvt.rzi.s32.f32 	%r6, %f68;
	add.s32 	%r7, %r5, 1;
	add.s32 	%r8, %r6, 1;
	setp.lt.s32 	%p28, %r5, 0;
	setp.ge.s32 	%p29, %r5, %r14;
	or.pred  	%p1, %p28, %p29;
	setp.lt.s32 	%p30, %r6, 0;
	setp.ge.s32 	%p31, %r6, %r15;
	or.pred  	%p2, %p30, %p31;
	or.pred  	%p33, %p1, %p2;
	mov.f32 	%f87, 0f00000000;
	@%p33 bra 	$L__BB3_8;
	mul.lo.s32 	%r36, %r6, %r16;
	cvt.s64.s32 	%rd8, %r36;
	cvt.u64.u32 	%rd9, %r5;
	add.s64 	%rd10, %rd8, %rd9;
	add.s64 	%rd11, %rd1, %rd10;
	ld.global.u8 	%rs7, [%rd11];
	cvt.rn.f32.u16 	%f87, %rs7;
$L__BB3_8:
	setp.lt.s32 	%p34, %r5, -1;
	setp.ge.s32 	%p35, %r7, %r14;
	or.pred  	%p3, %p34, %p35;
	or.pred  	%p36, %p3, %p2;
	mov.f32 	%f88, 0f00000000;
	@%p36 bra 	$L__BB3_10;
	mul.lo.s32 	%r37, %r6, %r16;
	cvt.s64.s32 	%rd12, %r37;
	cvt.u64.u32 	%rd13, %r7;
	add.s64 	%rd14, %rd12, %rd13;
	add.s64 	%rd15, %rd1, %rd14;
	ld.global.u8 	%rs8, [%rd15];
	cvt.rn.f32.u16 	%f88, %rs8;
$L__BB3_10:
	setp.lt.s32 	%p37, %r6, -1;
	or.pred  	%p38, %p1, %p37;
	setp.ge.s32 	%p39, %r8, %r15;
	or.pred  	%p40, %p38, %p39;
	mov.f32 	%f89, 0f00000000;
	@%p40 bra 	$L__BB3_12;
	mul.lo.s32 	%r38, %r8, %r16;
	cvt.s64.s32 	%rd16, %r38;
	cvt.u64.u32 	%rd17, %r5;
	add.s64 	%rd18, %rd16, %rd17;
	add.s64 	%rd19, %rd1, %rd18;
	ld.global.u8 	%rs9, [%rd19];
	cvt.rn.f32.u16 	%f89, %rs9;
$L__BB3_12:
	setp.ge.s32 	%p41, %r8, %r15;
	setp.lt.s32 	%p42, %r6, -1;
	or.pred  	%p43, %p3, %p42;
	or.pred  	%p44, %p43, %p41;
	mov.f32 	%f90, 0f00000000;
	@%p44 bra 	$L__BB3_14;
	mul.lo.s32 	%r39, %r8, %r16;
	cvt.s64.s32 	%rd20, %r39;
	cvt.u64.u32 	%rd21, %r7;
	add.s64 	%rd22, %rd20, %rd21;
	add.s64 	%rd23, %rd1, %rd22;
	ld.global.u8 	%rs10, [%rd23];
	cvt.rn.f32.u16 	%f90, %rs10;
$L__BB3_14:
	cvt.rn.f32.s32 	%f72, %r5;
	sub.f32 	%f73, %f1, %f72;
	cvt.rn.f32.s32 	%f74, %r6;
	sub.f32 	%f75, %f2, %f74;
	mov.f32 	%f76, 0f3F800000;
	sub.f32 	%f77, %f76, %f73;
	mul.f32 	%f78, %f73, %f88;
	fma.rn.f32 	%f79, %f77, %f87, %f78;
	mul.f32 	%f80, %f73, %f90;
	fma.rn.f32 	%f81, %f77, %f89, %f80;
	sub.f32 	%f82, %f76, %f75;
	mul.f32 	%f83, %f75, %f81;
	fma.rn.f32 	%f84, %f82, %f79, %f83;
	cvt.rzi.u32.f32 	%r40, %f84;
	cvt.u16.u32 	%rs12, %r40;
	bra.uni 	$L__BB3_28;
$L__BB3_15:
	add.f32 	%f37, %f1, 0fC0000000;
	cvt.rpi.f32.f32 	%f11, %f37;
	add.f32 	%f38, %f1, 0f40000000;
	cvt.rmi.f32.f32 	%f12, %f38;
	add.f32 	%f39, %f2, 0fC0000000;
	cvt.rpi.f32.f32 	%f91, %f39;
	add.f32 	%f40, %f2, 0f40000000;
	cvt.rmi.f32.f32 	%f14, %f40;
	setp.gtu.f32 	%p11, %f91, %f14;
	mov.f32 	%f99, 0f00000000;
	mov.f32 	%f100, %f99;
	@%p11 bra 	$L__BB3_27;
	mov.f32 	%f100, 0f00000000;
	mov.f32 	%f99, %f100;
$L__BB3_17:
	setp.gtu.f32 	%p12, %f11, %f12;
	@%p12 bra 	$L__BB3_26;
	cvt.rmi.f32.f32 	%f42, %f91;
	cvt.rzi.s32.f32 	%r33, %f42;
	sub.f32 	%f43, %f2, %f91;
	abs.f32 	%f44, %f43;
	setp.le.f32 	%p13, %f44, 0f3F800000;
	mul.f32 	%f45, %f44, %f44;
	fma.rn.f32 	%f46, %f44, 0f3FC00000, 0fC0200000;
	fma.rn.f32 	%f47, %f45, %f46, 0f3F800000;
	setp.geu.f32 	%p14, %f44, 0f40000000;
	fma.rn.f32 	%f48, %f44, 0fBF000000, 0f40200000;
	fma.rn.f32 	%f49, %f44, %f48, 0fC0800000;
	fma.rn.f32 	%f50, %f44, %f49, 0f40000000;
	setp.lt.s32 	%p15, %r33, 0;
	setp.ge.s32 	%p16, %r33, %r15;
	or.pred  	%p4, %p15, %p16;
	mul.lo.s32 	%r34, %r33, %r16;
	cvt.s64.s32 	%rd2, %r34;
	selp.f32 	%f51, 0f00000000, %f50, %p14;
	selp.f32 	%f18, %f47, %f51, %p13;
	mov.f32 	%f94, %f11;
$L__BB3_19:
	cvt.rmi.f32.f32 	%f52, %f94;
	cvt.rzi.s32.f32 	%r13, %f52;
	sub.f32 	%f53, %f1, %f94;
	abs.f32 	%f22, %f53;
	setp.gtu.f32 	%p17, %f22, 0f3F800000;
	@%p17 bra 	$L__BB3_21;
	mul.f32 	%f54, %f22, %f22;
	fma.rn.f32 	%f55, %f22, 0f3FC00000, 0fC0200000;
	fma.rn.f32 	%f97, %f54, %f55, 0f3F800000;
	bra.uni 	$L__BB3_23;
$L__BB3_21:
	setp.geu.f32 	%p18, %f22, 0f40000000;
	mov.f32 	%f97, 0f00000000;
	@%p18 bra 	$L__BB3_23;
	fma.rn.f32 	%f57, %f22, 0fBF000000, 0f40200000;
	fma.rn.f32 	%f58, %f22, %f57, 0fC0800000;
	fma.rn.f32 	%f97, %f22, %f58, 0f40000000;
$L__BB3_23:
	setp.lt.s32 	%p19, %r13, 0;
	setp.ge.s32 	%p20, %r13, %r14;
	or.pred  	%p21, %p19, %p20;
	or.pred  	%p22, %p21, %p4;
	mov.f32 	%f98, 0f00000000;
	@%p22 bra 	$L__BB3_25;
	cvt.u64.u32 	%rd5, %r13;
	add.s64 	%rd6, %rd5, %rd2;
	add.s64 	%rd7, %rd1, %rd6;
	ld.global.u8 	%rs6, [%rd7];
	cvt.rn.f32.u16 	%f98, %rs6;
$L__BB3_25:
	mul.f32 	%f60, %f97, %f18;
	fma.rn.f32 	%f99, %f60, %f98, %f99;
	add.f32 	%f100, %f100, %f60;
	add.f32 	%f94, %f94, 0f3F800000;
	setp.le.f32 	%p23, %f94, %f12;
	@%p23 bra 	$L__BB3_19;
$L__BB3_26:
	add.f32 	%f91, %f91, 0f3F800000;
	setp.le.f32 	%p24, %f91, %f14;
	@%p24 bra 	$L__BB3_17;
$L__BB3_27:
	setp.eq.f32 	%p25, %f100, 0f00000000;
	div.rn.f32 	%f61, %f99, %f100;
	selp.f32 	%f62, 0f00000000, %f61, %p25;
	setp.lt.f32 	%p26, %f62, 0f00000000;
	setp.gt.f32 	%p27, %f62, 0f437F0000;
	selp.f32 	%f63, 0f437F0000, %f62, %p27;
	add.f32 	%f64, %f63, 0f3F000000;
	selp.f32 	%f65, 0f3F000000, %f64, %p26;
	cvt.rzi.u32.f32 	%r35, %f65;
	cvt.u16.u32 	%rs12, %r35;
$L__BB3_28:
	ld.param.u64 	%rd33, [_Z32nppiWarpAffineBack_8u_C1R_kernelPKh8NppiSizei8NppiRectPhiS2_ddddddi_param_4];
	mul.lo.s32 	%r42, %r17, %r30;
	cvt.s64.s32 	%rd28, %r42;
	cvt.s64.s32 	%rd29, %r1;
	add.s64 	%rd30, %rd28, %rd29;
	cvta.to.global.u64 	%rd31, %rd33;
	add.s64 	%rd32, %rd31, %rd30;
	st.global.u8 	[%rd32], %rs12;
$L__BB3_29:
	ret;

}
	// .globl	_Z32nppiWarpAffineBack_8u_C3R_kernelPKh8NppiSizei8NppiRectPhiS2_ddddddi
.visible .entry _Z32nppiWarpAffineBack_8u_C3R_kernelPKh8NppiSizei8NppiRectPhiS2_ddddddi(
	.param .u64 .ptr .align 1 _Z32nppiWarpAffineBack_8u_C3R_kernelPKh8NppiSizei8NppiRectPhiS2_ddddddi_param_0,
	.param .align 4 .b8 _Z32nppiWarpAffineBack_8u_C3R_kernelPKh8NppiSizei8NppiRectPhiS2_ddddddi_param_1[8],
	.param .u32 _Z32nppiWarpAffineBack_8u_C3R_kernelPKh8NppiSizei8NppiRectPhiS2_ddddddi_param_2,
	.param .align 4 .b8 _Z32nppiWarpAffineBack_8u_C3R_kernelPKh8NppiSizei8NppiRectPhiS2_ddddddi_param_3[16],
	.param .u64 .ptr .align 1 _Z32nppiWarpAffineBack_8u_C3R_kernelPKh8NppiSizei8NppiRectPhiS2_ddddddi_param_4,
	.param .u32 _Z32nppiWarpAffineBack_8u_C3R_kernelPKh8NppiSizei8NppiRectPhiS2_ddddddi_param_5,
	.param .align 4 .b8 _Z32nppiWarpAffineBack_8u_C3R_kernelPKh8NppiSizei8NppiRectPhiS2_ddddddi_param_6[16],
	.param .f64 _Z32nppiWarpAffineBack_8u_C3R_kernelPKh8NppiSizei8NppiRectPhiS2_ddddddi_param_7,
	.param .f64 _Z32nppiWarpAffineBack_8u_C3R_kernelPKh8NppiSizei8NppiRectPhiS2_ddddddi_param_8,
	.param .f64 _Z32nppiWarpAffineBack_8u_C3R_kernelPKh8NppiSizei8NppiRectPhiS2_ddddddi_param_9,
	.param .f64 _Z32nppiWarpAffineBack_8u_C3R_kernelPKh8NppiSizei8NppiRectPhiS2_ddddddi_param_10,
	.param .f64 _Z32nppiWarpAffineBack_8u_C3R_kernelPKh8NppiSizei8NppiRectPhiS2_ddddddi_param_11,
	.param .f64 _Z32nppiWarpAffineBack_8u_C3R_kernelPKh8NppiSizei8NppiRectPhiS2_ddddddi_param_12,
	.param .u32 _Z32nppiWarpAffineBack_8u_C3R_kernelPKh8NppiSizei8NppiRectPhiS2_ddddddi_param_13
)
{
	.reg .pred 	%p<87>;
	.reg .b16 	%rs<27>;
	.reg .b32 	%r<58>;
	.reg .b32 	%f<265>;
	.reg .b64 	%rd<40>;
	.reg .b64 	%fd<20>;

	ld.param.u32 	%r15, [_Z32nppiWarpAffineBack_8u_C3R_kernelPKh8NppiSizei8NppiRectPhiS2_ddddddi_param_6+4];
	ld.param.u32 	%r14, [_Z32nppiWarpAffineBack_8u_C3R_kernelPKh8NppiSizei8NppiRectPhiS2_ddddddi_param_6];
	ld.param.u32 	%r11, [_Z32nppiWarpAffineBack_8u_C3R_kernelPKh8NppiSizei8NppiRectPhiS2_ddddddi_param_1+4];
	ld.param.u32 	%r10, [_Z32nppiWarpAffineBack_8u_C3R_kernelPKh8NppiSizei8NppiRectPhiS2_ddddddi_param_1];
	ld.param.u32 	%r16, [_Z32nppiWarpAffineBack_8u_C3R_kernelPKh8NppiSizei8NppiRectPhiS2_ddddddi_param_6+8];
	ld.param.u64 	%rd19, [_Z32nppiWarpAffineBack_8u_C3R_kernelPKh8NppiSizei8NppiRectPhiS2_ddddddi_param_0];
	ld.param.u32 	%r12, [_Z32nppiWarpAffineBack_8u_C3R_kernelPKh8NppiSizei8NppiRectPhiS2_ddddddi_param_2];
	ld.param.u64 	%rd20, [_Z32nppiWarpAffineBack_8u_C3R_kernelPKh8NppiSizei8NppiRectPhiS2_ddddddi_param_4];
	ld.param.u32 	%r13, [_Z32nppiWarpAffineBack_8u_C3R_kernelPKh8NppiSizei8NppiRectPhiS2_ddddddi_param_5];
	ld.param.u32 	%r19, [_Z32nppiWarpAffineBack_8u_C3R_kernelPKh8NppiSizei8NppiRectPhiS2_ddddddi_param_6+12];
	ld.param.f64 	%fd6, [_Z32nppiWarpAffineBack_8u_C3R_kernelPKh8NppiSizei8NppiRectPhiS2_ddddddi_param_12];
	ld.param.u32 	%r18, [_Z32nppiWarpAffineBack_8u_C3R_kernelPKh8NppiSizei8NppiRectPhiS2_ddddddi_param_13];
	cvta.to.global.u64 	%rd1, %rd20;
	cvta.to.global.u64 	%rd2, %rd19;
	mov.u32 	%r20, %ctaid.x;
	mov.u32 	%r21, %ntid.x;
	mov.u32 	%r22, %tid.x;
	mad.lo.s32 	%r1, %r20, %r21, %r22;
	mov.u32 	%r23, %ctaid.y;
	mov.u32 	%r24, %ntid.y;
	mov.u32 	%r25, %tid.y;
	mad.lo.s32 	%r26, %r23, %r24, %r25;
	setp.ge.s32 	%p9, %r1, %r16;
	setp.ge.s32 	%p10, %r26, %r19;
	or.pred  	%p11, %p9, %p10;
	@%p11 bra 	$L__BB4_72;
	ld.param.f64 	%fd19, [_Z32nppiWarpAffineBack_8u_C3R_kernelPKh8NppiSizei8NppiRectPhiS2_ddddddi_param_11];
	ld.param.f64 	%fd18, [_Z32nppiWarpAffineBack_8u_C3R_kernelPKh8NppiSizei8NppiRectPhiS2_ddddddi_param_10];
	ld.param.f64 	%fd17, [_Z32nppiWarpAffineBack_8u_C3R_kernelPKh8NppiSizei8NppiRectPhiS2_ddddddi_param_9];
	ld.param.f64 	%fd16, [_Z32nppiWarpAffineBack_8u_C3R_kernelPKh8NppiSizei8NppiRectPhiS2_ddddddi_param_8];
	ld.param.f64 	%fd15, [_Z32nppiWarpAffineBack_8u_C3R_kernelPKh8NppiSizei8NppiRectPhiS2_ddddddi_param_7];
	add.s32 	%r27, %r14, %r1;
	add.s32 	%r28, %r15, %r26;
	cvt.rn.f64.s32 	%fd7, %r27;
	cvt.rn.f64.s32 	%fd8, %r28;
	mul.f64 	%fd9, %fd16, %fd8;
	fma.rn.f64 	%fd10, %fd15, %fd7, %fd9;
	add.f64 	%fd11, %fd17, %fd10;
	mul.f64 	%fd12, %fd19, %fd8;
	fma.rn.f64 	%fd13, %fd18, %fd7, %fd12;
	add.f64 	%fd14, %fd6, %fd13;
	cvt.rn.f32.f64 	%f1, %fd11;
	cvt.rn.f32.f64 	%f2, %fd14;
	add.f32 	%f98, %f1, 0fC0000000;
	cvt.rpi.f32.f32 	%f3, %f98;
	add.f32 	%f99, %f1, 0f40000000;
	cvt.rmi.f32.f32 	%f4, %f99;
	add.f32 	%f100, %f2, 0fC0000000;
	cvt.rpi.f32.f32 	%f253, %f100;
	add.f32 	%f101, %f2, 0f40000000;
	cvt.rmi.f32.f32 	%f6, %f101;
	cvt.rmi.f32.f32 	%f102, %f1;
	cvt.rzi.s32.f32 	%r29, %f102;
	cvt.rmi.f32.f32 	%f103, %f2;
	cvt.rzi.s32.f32 	%r31, %f103;
	add.s32 	%r33, %r29, 1;
	add.s32 	%r34, %r31, 1;
	cvt.rn.f32.s32 	%f104, %r29;
	sub.f32 	%f7, %f1, %f104;
	cvt.rn.f32.s32 	%f105, %r31;
	sub.f32 	%f8, %f2, %f105;
	setp.lt.s32 	%p12, %r29, 0;
	setp.ge.s32 	%p13, %r29, %r10;
	or.pred  	%p14, %p12, %p13;
	setp.lt.s32 	%p15, %r31, 0;
	setp.ge.s32 	%p16, %r31, %r11;
	or.pred  	%p17, %p15, %p16;
	or.pred  	%p1, %p14, %p17;
	mul.lo.s32 	%r35, %r31, %r12;
	cvt.s64.s32 	%rd3, %r35;
	mul.lo.s32 	%r36, %r29, 3;
	cvt.u64.u32 	%rd4, %r36;
	setp.lt.s32 	%p19, %r29, -1;
	setp.ge.s32 	%p20, %r33, %r10;
	or.pred  	%p21, %p19, %p20;
	or.pred  	%p2, %p21, %p17;
	add.s32 	%r37, %r36, 3;
	cvt.u64.u32 	%rd5, %r37;
	setp.lt.s32 	%p22, %r31, -1;
	or.pred  	%p23, %p14, %p22;
	setp.ge.s32 	%p24, %r34, %r11;
	or.pred  	%p3, %p23, %p24;
	add.s32 	%r38, %r35, %r12;
	cvt.s64.s32 	%rd6, %r38;
	or.pred  	%p25, %p21, %p22;
	or.pred  	%p4, %p25, %p24;
	mov.f32 	%f106, 0f3F800000;
	sub.f32 	%f9, %f106, %f7;
	sub.f32 	%f10, %f106, %f8;
	add.f32 	%f107, %f1, 0f3F000000;
	cvt.rzi.s32.f32 	%r5, %f107;
	add.f32 	%f108, %f2, 0f3F000000;
	cvt.rzi.s32.f32 	%r39, %f108;
	setp.lt.s32 	%p26, %r5, 0;
	setp.ge.s32 	%p27, %r5, %r10;
	or.pred  	%p28, %p26, %p27;
	setp.lt.s32 	%p29, %r39, 0;
	setp.ge.s32 	%p30, %r39, %r11;
	or.pred  	%p31, %p29, %p30;
	or.pred  	%p5, %p28, %p31;
	mul.lo.s32 	%r6, %r39, %r12;
	mul.lo.s32 	%r40, %r13, %r26;
	cvt.s64.s32 	%rd21, %r40;
	mul.lo.s32 	%r41, %r1, 3;
	cvt.s64.s32 	%rd22, %r41;
	add.s64 	%rd7, %rd21, %rd22;
	setp.eq.s32 	%p33, %r18, 4;
	@%p33 bra 	$L__BB4_34;
	setp.eq.s32 	%p34, %r18, 2;
	@%p34 bra 	$L__BB4_9;
	setp.ne.s32 	%p35, %r18, 1;
	@%p35 bra 	$L__BB4_71;
	mul.lo.s32 	%r57, %r5, 3;
	cvt.u64.u32 	%rd36, %r57;
	cvt.s64.s32 	%rd37, %r6;
	add.s64 	%rd38, %rd37, %rd36;
	add.s64 	%rd8, %rd2, %rd38;
	mov.b16 	%rs26, 0;
	@%p5 bra 	$L__BB4_6;
	ld.global.u8 	%rs26, [%rd8];
$L__BB4_6:
	add.s64 	%rd9, %rd1, %rd7;
	st.global.u8 	[%rd9], %rs26;
	@%p5 bra 	$L__BB4_8;
	ld.global.u8 	%rs21, [%rd8+1];
	st.global.u8 	[%rd9+1], %rs21;
	ld.global.u8 	%rs3, [%rd8+2];
	st.global.u8 	[%rd9+2], %rs3;
	bra.uni 	$L__BB4_72;
$L__BB4_8:
	mov.b16 	%rs22, 0;
	st.global.u8 	[%rd9+1], %rs22;
	st.global.u8 	[%rd9+2], %rs22;
	bra.uni 	$L__BB4_72;
$L__BB4_9:
	add.s64 	%rd32, %rd3, %rd4;
	add.s64 	%rd10, %rd2, %rd32;
	mov.f32 	%f217, 0f00000000;
	@%p1 bra 	$L__BB4_11;
	ld.global.u8 	%rs8, [%rd10];
	cvt.rn.f32.u16 	%f217, %rs8;
$L__BB4_11:
	add.s64 	%rd33, %rd3, %rd5;
	add.s64 	%rd11, %rd2, %rd33;
	mov.f32 	%f218, 0f00000000;
	@%p2 bra 	$L__BB4_13;
	ld.global.u8 	%rs9, [%rd11];
	cvt.rn.f32.u16 	%f218, %rs9;
$L__BB4_13:
	add.s64 	%rd34, %rd6, %rd4;
	add.s64 	%rd12, %rd2, %rd34;
	mov.f32 	%f219, 0f00000000;
	@%p3 bra 	$L__BB4_15;
	ld.global.u8 	%rs10, [%rd12];
	cvt.rn.f32.u16 	%f219, %rs10;
$L__BB4_15:
	add.s64 	%rd35, %rd6, %rd5;
	add.s64 	%rd13, %rd2, %rd35;
	mov.f32 	%f220, 0f00000000;
	@%p4 bra 	$L__BB4_17;
	ld.global.u8 	%rs11, [%rd13];
	cvt.rn.f32.u16 	%f220, %rs11;
$L__BB4_17:
	mul.f32 	%f192, %f7, %f218;
	fma.rn.f32 	%f193, %f9, %f217, %f192;
	mul.f32 	%f194, %f7, %f220;
	fma.rn.f32 	%f195, %f9, %f219, %f194;
	mul.f32 	%f196, %f8, %f195;
	fma.rn.f32 	%f197, %f10, %f193, %f196;
	cvt.rzi.u32.f32 	%r54, %f197;
	add.s64 	%rd14, %rd1, %rd7;
	st.global.u8 	[%rd14], %r54;
	mov.f32 	%f221, 0f00000000;
	@%p1 bra 	$L__BB4_19;
	ld.global.u8 	%rs12, [%rd10+1];
	cvt.rn.f32.u16 	%f221, %rs12;
$L__BB4_19:
	mov.f32 	%f222, 0f00000000;
	@%p2 bra 	$L__BB4_21;
	ld.global.u8 	%rs13, [%rd11+1];
	cvt.rn.f32.u16 	%f222, %rs13;
$L__BB4_21:
	mov.f32 	%f223, 0f00000000;
	@%p3 bra 	$L__BB4_23;
	ld.global.u8 	%rs14, [%rd12+1];
	cvt.rn.f32.u16 	%f223, %rs14;
$L__BB4_23:
	mov.f32 	%f224, 0f00000000;
	@%p4 bra 	$L__BB4_25;
	ld.global.u8 	%rs15, [%rd13+1];
	cvt.rn.f32.u16 	%f224, %rs15;
$L__BB4_25:
	mul.f32 	%f202, %f7, %f222;
	fma.rn.f32 	%f203, %f9, %f221, %f202;
	mul.f32 	%f204, %f7, %f224;
	fma.rn.f32 	%f205, %f9, %f223, %f204;
	mul.f32 	%f206, %f8, %f205;
	fma.rn.f32 	%f207, %f10, %f203, %f206;
	cvt.rzi.u32.f32 	%r55, %f207;
	st.global.u8 	[%rd14+1], %r55;
	mov.f32 	%f225, 0f00000000;
	@%p1 bra 	$L__BB4_27;
	ld.global.u8 	%rs16, [%rd10+2];
	cvt.rn.f32.u16 	%f225, %rs16;
$L__BB4_27:
	mov.f32 	%f226, 0f00000000;
	@%p2 bra 	$L__BB4_29;
	ld.global.u8 	%rs17, [%rd11+2];
	cvt.rn.f32.u16 	%f226, %rs17;
$L__BB4_29:
	mov.f32 	%f227, 0f00000000;
	@%p3 bra 	$L__BB4_31;
	ld.global.u8 	%rs18, [%rd12+2];
	cvt.rn.f32.u16 	%f227, %rs18;
$L__BB4_31:
	mov.f32 	%f228, 0f00000000;
	@%p4 bra 	$L__BB4_33;
	ld.global.u8 	%rs19, [%rd13+2];
	cvt.rn.f32.u16 	%f228, %rs19;
$L__BB4_33:
	mul.f32 	%f211, %f7, %f226;
	fma.rn.f32 	%f212, %f9, %f225, %f211;
	mul.f32 	%f213, %f7, %f228;
	fma.rn.f32 	%f214, %f9, %f227, %f213;
	mul.f32 	%f215, %f8, %f214;
	fma.rn.f32 	%f216, %f10, %f212, %f215;
	cvt.rzi.u32.f32 	%r56, %f216;
	st.global.u8 	[%rd14+2], %r56;
	bra.uni 	$L__BB4_72;
$L__BB4_34:
	setp.gtu.f32 	%p36, %f253, %f6;
	mov.f32 	%f237, 0f00000000;
	mov.f32 	%f238, %f237;
	@%p36 bra 	$L__BB4_46;
	mov.f32 	%f238, 0f00000000;
	mov.f32 	%f229, %f253;
	mov.f32 	%f237, %f238;
$L__BB4_36:
	setp.gtu.f32 	%p37, %f3, %f4;
	@%p37 bra 	$L__BB4_45;
	cvt.rmi.f32.f32 	%f111, %f229;
	cvt.rzi.s32.f32 	%r42, %f111;
	sub.f32 	%f112, %f2, %f229;
	abs.f32 	%f113, %f112;
	setp.le.f32 	%p38, %f113, 0f3F800000;
	mul.f32 	%f114, %f113, %f113;
	fma.rn.f32 	%f115, %f113, 0f3FC00000, 0fC0200000;
	fma.rn.f32 	%f116, %f114, %f115, 0f3F800000;
	setp.geu.f32 	%p39, %f113, 0f40000000;
	fma.rn.f32 	%f117, %f113, 0fBF000000, 0f40200000;
	fma.rn.f32 	%f118, %f113, %f117, 0fC0800000;
	fma.rn.f32 	%f119, %f113, %f118, 0f40000000;
	setp.lt.s32 	%p40, %r42, 0;
	setp.ge.s32 	%p41, %r42, %r11;
	or.pred  	%p8, %p40, %p41;
	mul.lo.s32 	%r43, %r42, %r12;
	cvt.s64.s32 	%rd18, %r43;
	selp.f32 	%f120, 0f00000000, %f119, %p39;
	selp.f32 	%f97, %f116, %f120, %p38;
	mov.f32 	%f232, %f3;
$L__BB4_38:
	cvt.rmi.f32.f32 	%f121, %f232;
	cvt.rzi.s32.f32 	%r7, %f121;
	sub.f32 	%f122, %f1, %f232;
	abs.f32 	%f41, %f122;
	setp.gtu.f32 	%p42, %f41, 0f3F800000;
	@%p42 bra 	$L__BB4_40;
	mul.f32 	%f123, %f41, %f41;
	fma.rn.f32 	%f124, %f41, 0f3FC00000, 0fC0200000;
	fma.rn.f32 	%f235, %f123, %f124, 0f3F800000;
	bra.uni 	$L__BB4_42;
$L__BB4_40:
	setp.geu.f32 	%p43, %f41, 0f40000000;
	mov.f32 	%f235, 0f00000000;
	@%p43 bra 	$L__BB4_42;
	fma.rn.f32 	%f126, %f41, 0fBF000000, 0f40200000;
	fma.rn.f32 	%f127, %f41, %f126, 0fC0800000;
	fma.rn.f32 	%f235, %f41, %f127, 0f40000000;
$L__BB4_42:
	setp.lt.s32 	%p44, %r7, 0;
	setp.ge.s32 	%p45, %r7, %r10;
	or.pred  	%p46, %p44, %p45;
	or.pred  	%p47, %p46, %p8;
	mov.f32 	%f236, 0f00000000;
	@%p47 bra 	$L__BB4_44;
	mul.lo.s32 	%r44, %r7, 3;
	cvt.u64.u32 	%rd23, %r44;
	add.s64 	%rd24, %rd18, %rd23;
	add.s64 	%rd25, %rd2, %rd24;
	ld.global.u8 	%rs5, [%rd25];
	cvt.rn.f32.u16 	%f236, %rs5;
$L__BB4_44:
	mul.f32 	%f129, %f235, %f97;
	fma.rn.f32 	%f237, %f129, %f236, %f237;
	add.f32 	%f238, %f238, %f129;
	add.f32 	%f232, %f232, 0f3F800000;
	setp.le.f32 	%p48, %f232, %f4;
	@%p48 bra 	$L__BB4_38;
$L__BB4_45:
	add.f32 	%f229, %f229, 0f3F800000;
	setp.le.f32 	%p49, %f229, %f6;
	@%p49 bra 	$L__BB4_36;
$L__BB4_46:
	setp.gtu.f32 	%p50, %f253, %f6;
	setp.eq.f32 	%p51, %f238, 0f00000000;
	div.rn.f32 	%f131, %f237, %f238;
	selp.f32 	%f132, 0f00000000, %f131, %p51;
	setp.lt.f32 	%p52, %f132, 0f00000000;
	setp.gt.f32 	%p53, %f132, 0f437F0000;
	selp.f32 	%f133, 0f437F0000, %f132, %p53;
	add.f32 	%f134, %f133, 0f3F000000;
	selp.f32 	%f135, 0f3F000000, %f134, %p52;
	cvt.rzi.u32.f32 	%r45, %f135;
	add.s64 	%rd15, %rd1, %rd7;
	st.global.u8 	[%rd15], %r45;
	mov.f32 	%f249, 0f00000000;
	mov.f32 	%f250, %f249;
	@%p50 bra 	$L__BB4_58;
	mov.f32 	%f250, 0f00000000;
	mov.f32 	%f241, %f253;
	mov.f32 	%f249, %f250;
$L__BB4_48:
	setp.gtu.f32 	%p54, %f3, %f4;
	@%p54 bra 	$L__BB4_57;
	cvt.rmi.f32.f32 	%f137, %f241;
	cvt.rzi.s32.f32 	%r46, %f137;
	sub.f32 	%f138, %f2, %f241;
	abs.f32 	%f139, %f138;
	setp.le.f32 	%p55, %f139, 0f3F800000;
	mul.f32 	%f140, %f139, %f139;
	fma.rn.f32 	%f141, %f139, 0f3FC00000, 0fC0200000;
	fma.rn.f32 	%f142, %f140, %f141, 0f3F800000;
	setp.geu.f32 	%p56, %f139, 0f40000000;
	fma.rn.f32 	%f143, %f139, 0fBF000000, 0f40200000;
	fma.rn.f32 	%f144, %f139, %f143, 0fC0800000;
	fma.rn.f32 	%f145, %f139, %f144, 0f40000000;
	setp.lt.s32 	%p57, %r46, 0;
	setp.ge.s32 	%p58, %r46, %r11;
	or.pred  	%p6, %p57, %p58;
	mul.lo.s32 	%r47, %r46, %r12;
	cvt.s64.s32 	%rd16, %r47;
	selp.f32 	%f146, 0f00000000, %f145, %p56;
	selp.f32 	%f58, %f142, %f146, %p55;
	mov.f32 	%f244, %f3;
$L__BB4_50:
	cvt.rmi.f32.f32 	%f147, %f244;
	cvt.rzi.s32.f32 	%r8, %f147;
	sub.f32 	%f148, %f1, %f244;
	abs.f32 	%f62, %f148;
	setp.gtu.f32 	%p59, %f62, 0f3F800000;
	@%p59 bra 	$L__BB4_52;
	mul.f32 	%f149, %f62, %f62;
	fma.rn.f32 	%f150, %f62, 0f3FC00000, 0fC0200000;
	fma.rn.f32 	%f247, %f149, %f150, 0f3F800000;
	bra.uni 	$L__BB4_54;
$L__BB4_52:
	setp.geu.f32 	%p60, %f62, 0f40000000;
	mov.f32 	%f247, 0f00000000;
	@%p60 bra 	$L__BB4_54;
	fma.rn.f32 	%f152, %f62, 0fBF000000, 0f40200000;
	fma.rn.f32 	%f153, %f62, %f152, 0fC0800000;
	fma.rn.f32 	%f247, %f62, %f153, 0f40000000;
$L__BB4_54:
	setp.lt.s32 	%p61, %r8, 0;
	setp.ge.s32 	%p62, %r8, %r10;
	or.pred  	%p63, %p61, %p62;
	or.pred  	%p64, %p63, %p6;
	mov.f32 	%f248, 0f00000000;
	@%p64 bra 	$L__BB4_56;
	mul.lo.s32 	%r48, %r8, 3;
	cvt.u64.u32 	%rd26, %r48;
	add.s64 	%rd27, %rd16, %rd26;
	add.s64 	%rd28, %rd2, %rd27;
	ld.global.u8 	%rs6, [%rd28+1];
	cvt.rn.f32.u16 	%f248, %rs6;
$L__BB4_56:
	mul.f32 	%f155, %f247, %f58;
	fma.rn.f32 	%f249, %f155, %f248, %f249;
	add.f32 	%f250, %f250, %f155;
	add.f32 	%f244, %f244, 0f3F800000;
	setp.le.f32 	%p65, %f244, %f4;
	@%p65 bra 	$L__BB4_50;
$L__BB4_57:
	add.f32 	%f241, %f241, 0f3F800000;
	setp.le.f32 	%p66, %f241, %f6;
	@%p66 bra 	$L__BB4_48;
$L__BB4_58:
	setp.gtu.f32 	%p67, %f253, %f6;
	setp.eq.f32 	%p68, %f250, 0f00000000;
	div.rn.f32 	%f157, %f249, %f250;
	selp.f32 	%f158, 0f00000000, %f157, %p68;
	setp.lt.f32 	%p69, %f158, 0f00000000;
	setp.gt.f32 	%p70, %f158, 0f437F0000;
	selp.f32 	%f159, 0f437F0000, %f158, %p70;
	add.f32 	%f160, %f159, 0f3F000000;
	selp.f32 	%f161, 0f3F000000, %f160, %p69;
	cvt.rzi.u32.f32 	%r49, %f161;
	st.global.u8 	[%rd15+1], %r49;
	mov.f32 	%f261, 0f00000000;
	mov.f32 	%f262, %f261;
	@%p67 bra 	$L__BB4_70;
	mov.f32 	%f262, 0f00000000;
	mov.f32 	%f261, %f262;
$L__BB4_60:
	setp.gtu.f32 	%p71, %f3, %f4;
	@%p71 bra 	$L__BB4_69;
	cvt.rmi.f32.f32 	%f163, %f253;
	cvt.rzi.s32.f32 	%r50, %f163;
	sub.f32 	%f164, %f2, %f253;
	abs.f32 	%f165, %f164;
	setp.le.f32 	%p72, %f165, 0f3F800000;
	mul.f32 	%f166, %f165, %f165;
	fma.rn.f32 	%f167, %f165, 0f3FC00000, 0fC0200000;
	fma.rn.f32 	%f168, %f166, %f167, 0f3F800000;
	setp.geu.f32 	%p73, %f165, 0f40000000;
	fma.rn.f32 	%f169, %f165, 0fBF000000, 0f40200000;
	fma.rn.f32 	%f170, %f165, %f169, 0fC0800000;
	fma.rn.f32 	%f171, %f165, %f170, 0f40000000;
	setp.lt.s32 	%p74, %r50, 0;
	setp.ge.s32 	%p75, %r50, %r11;
	or.pred  	%p7, %p74, %p75;
	mul.lo.s32 	%r51, %r50, %r12;
	cvt.s64.s32 	%rd17, %r51;
	selp.f32 	%f172, 0f00000000, %f171, %p73;
	selp.f32 	%f79, %f168, %f172, %p72;
	mov.f32 	%f256, %f3;
$L__BB4_62:
	cvt.rmi.f32.f32 	%f173, %f256;
	cvt.rzi.s32.f32 	%r9, %f173;
	sub.f32 	%f174, %f1, %f256;
	abs.f32 	%f83, %f174;
	setp.gtu.f32 	%p76, %f83, 0f3F800000;
	@%p76 bra 	$L__BB4_64;
	mul.f32 	%f175, %f83, %f83;
	fma.rn.f32 	%f176, %f83, 0f3FC00000, 0fC0200000;
	fma.rn.f32 	%f259, %f175, %f176, 0f3F800000;
	bra.uni 	$L__BB4_66;
$L__BB4_64:
	setp.geu.f32 	%p77, %f83, 0f40000000;
	mov.f32 	%f259, 0f00000000;
	@%p77 bra 	$L__BB4_66;
	fma.rn.f32 	%f178, %f83, 0fBF000000, 0f40200000;
	fma.rn.f32 	%f179, %f83, %f178, 0fC0800000;
	fma.rn.f32 	%f259, %f83, %f179, 0f40000000;
$L__BB4_66:
	setp.lt.s32 	%p78, %r9, 0;
	setp.ge.s32 	%p79, %r9, %r10;
	or.pred  	%p80, %p78, %p79;
	or.pred  	%p81, %p80, %p7;
	mov.f32 	%f260, 0f00000000;
	@%p81 bra 	$L__BB4_68;
	mul.lo.s32 	%r52, %r9, 3;
	cvt.u64.u32 	%rd29, %r52;
	add.s64 	%rd30, %rd17, %rd29;
	add.s64 	%rd31, %rd2, %rd30;
	ld.global.u8 	%rs7, [%rd31+2];
	cvt.rn.f32.u16 	%f260, %rs7;
$L__BB4_68:
	mul.f32 	%f181, %f259, %f79;
	fma.rn.f32 	%f261, %f181, %f260, %f261;
	add.f32 	%f262, %f262, %f181;
	add.f32 	%f256, %f256, 0f3F800000;
	setp.le.f32 	%p82, %f256, %f4;
	@%p82 bra 	$L__BB4_62;
$L__BB4_69:
	add.f32 	%f253, %f253, 0f3F800000;
	setp.le.f32 	%p83, %f253, %f6;
	@%p83 bra 	$L__BB4_60;
$L__BB4_70:
	setp.eq.f32 	%p84, %f262, 0f00000000;
	div.rn.f32 	%f182, %f261, %f262;
	selp.f32 	%f183, 0f00000000, %f182, %p84;
	setp.lt.f32 	%p85, %f183, 0f00000000;
	setp.gt.f32 	%p86, %f183, 0f437F0000;
	selp.f32 	%f184, 0f437F0000, %f183, %p86;
	add.f32 	%f185, %f184, 0f3F000000;
	selp.f32 	%f186, 0f3F000000, %f185, %p85;
	cvt.rzi.u32.f32 	%r53, %f186;
	st.global.u8 	[%rd15+2], %r53;
	bra.uni 	$L__BB4_72;
$L__BB4_71:
	add.s64 	%rd39, %rd1, %rd7;
	mov.b16 	%rs23, 0;
	st.global.u8 	[%rd39], %rs23;
	st.global.u8 	[%rd39+1], %rs23;
	st.global.u8 	[%rd39+2], %rs23;
$L__BB4_72:
	ret;

}
	// .globl	_Z32nppiWarpAffineBack_8u_C4R_kernelPKh8NppiSizei8NppiRectPhiS2_ddddddi
.visible .entry _Z32nppiWarpAffineBack_8u_C4R_kernelPKh8NppiSizei8NppiRectPhiS2_ddddddi(
	.param .u64 .ptr .align 1 _Z32nppiWarpAffineBack_8u_C4R_kernelPKh8NppiSizei8NppiRectPhiS2_ddddddi_param_0,
	.param .align 4 .b8 _Z32nppiWarpAffineBack_8u_C4R_kernelPKh8NppiSizei8NppiRectPhiS2_ddddddi_param_1[8],
	.param .u32 _Z32nppiWarpAffineBack_8u_C4R_kernelPKh8NppiSizei8NppiRectPhiS2_ddddddi_param_2,
	.param .align 4 .b8 _Z32nppiWarpAffineBack_8u_C4R_kernelPKh8NppiSizei8NppiRectPhiS2_ddddddi_param_3[16],
	.param .u64 .ptr .align 1 _Z32nppiWarpAffineBack_8u_C4R_kernelPKh8NppiSizei8NppiRectPhiS2_ddddddi_param_4,
	.param .u32 _Z32nppiWarpAffineBack_8u_C4R_kernelPKh8NppiSizei8NppiRectPhiS2_ddddddi_param_5,
	.param .align 4 .b8 _Z32nppiWarpAffineBack_8u_C4R_kernelPKh8NppiSizei8NppiRectPhiS2_ddddddi_param_6[16],
	.param .f64 _Z32nppiWarpAffineBack_8u_C4R_kernelPKh8NppiSizei8NppiRectPhiS2_ddddddi_param_7,
	.param .f64 _Z32nppiWarpAffineBack_8u_C4R_kernelPKh8NppiSizei8NppiRectPhiS2_ddddddi_param_8,
	.param .f64 _Z32nppiWarpAffineBack_8u_C4R_kernelPKh8NppiSizei8NppiRectPhiS2_ddddddi_param_9,
	.param .f64 _Z32nppiWarpAffineBack_8u_C4R_kernelPKh8NppiSizei8NppiRectPhiS2_ddddddi_param_10,
	.param .f64 _Z32nppiWarpAffineBack_8u_C4R_kernelPKh8NppiSizei8NppiRectPhiS2_ddddddi_param_11,
	.param .f64 _Z32nppiWarpAffineBack_8u_C4R_kernelPKh8NppiSizei8NppiRectPhiS2_ddddddi_param_12,
	.param .u32 _Z32nppiWarpAffineBack_8u_C4R_kernelPKh8NppiSizei8NppiRectPhiS2_ddddddi_param_13
)
{
	.reg .pred 	%p<105>;
	.reg .b16 	%rs<35>;
	.reg .b32 	%r<64>;
	.reg .b32 	%f<346>;
	.reg .b64 	%rd<44>;
	.reg .b64 	%fd<20>;

	ld.param.u32 	%r16, [_Z32nppiWarpAffineBack_8u_C4R_kernelPKh8NppiSizei8NppiRectPhiS2_ddddddi_param_6+4];
	ld.param.u32 	%r15, [_Z32nppiWarpAffineBack_8u_C4R_kernelPKh8NppiSizei8NppiRectPhiS2_ddddddi_param_6];
	ld.param.u32 	%r12, [_Z32nppiWarpAffineBack_8u_C4R_kernelPKh8NppiSizei8NppiRectPhiS2_ddddddi_param_1+4];
	ld.param.u32 	%r11, [_Z32nppiWarpAffineBack_8u_C4R_kernelPKh8NppiSizei8NppiRectPhiS2_ddddddi_param_1];
	ld.param.u32 	%r17, [_Z32nppiWarpAffineBack_8u_C4R_kernelPKh8NppiSizei8NppiRectPhiS2_ddddddi_param_6+8];
	ld.param.u64 	%rd20, [_Z32nppiWarpAffineBack_8u_C4R_kernelPKh8NppiSizei8NppiRectPhiS2_ddddddi_param_0];
	ld.param.u32 	%r13, [_Z32nppiWarpAffineBack_8u_C4R_kernelPKh8NppiSizei8NppiRectPhiS2_ddddddi_param_2];
	ld.param.u64 	%rd21, [_Z32nppiWarpAffineBack_8u_C4R_kernelPKh8NppiSizei8NppiRectPhiS2_ddddddi_param_4];
	ld.param.u32 	%r14, [_Z32nppiWarpAffineBack_8u_C4R_kernelPKh8NppiSizei8NppiRectPhiS2_ddddddi_param_5];
	ld.param.u32 	%r20, [_Z32nppiWarpAffineBack_8u_C4R_kernelPKh8NppiSizei8NppiRectPhiS2_ddddddi_param_6+12];
	ld.param.f64 	%fd6, [_Z32nppiWarpAffineBack_8u_C4R_kernelPKh8NppiSizei8NppiRectPhiS2_ddddddi_param_12];
	ld.param.u32 	%r19, [_Z32nppiWarpAffineBack_8u_C4R_kernelPKh8NppiSizei8NppiRectPhiS2_ddddddi_param_13];
	cvta.to.global.u64 	%rd1, %rd21;
	cvta.to.global.u64 	%rd2, %rd20;
	mov.u32 	%r21, %ctaid.x;
	mov.u32 	%r22, %ntid.x;
	mov.u32 	%r23, %tid.x;
	mad.lo.s32 	%r1, %r21, %r22, %r23;
	mov.u32 	%r24, %ctaid.y;
	mov.u32 	%r25, %ntid.y;
	mov.u32 	%r26, %tid.y;
	mad.lo.s32 	%r27, %r24, %r25, %r26;
	setp.ge.s32 	%p10, %r1, %r17;
	setp.ge.s32 	%p11, %r27, %r20;
	or.pred  	%p12, %p10, %p11;
	@%p12 bra 	$L__BB5_95;
	ld.param.f64 	%fd19, [_Z32nppiWarpAffineBack_8u_C4R_kernelPKh8NppiSizei8NppiRectPhiS2_ddddddi_param_11];
	ld.param.f64 	%fd18, [_Z32nppiWarpAffineBack_8u_C4R_kernelPKh8NppiSizei8NppiRectPhiS2_ddddddi_param_10];
	ld.param.f64 	%fd17, [_Z32nppiWarpAffineBack_8u_C4R_kernelPKh8NppiSizei8NppiRectPhiS2_ddddddi_param_9];
	ld.param.f64 	%fd16, [_Z32nppiWarpAffineBack_8u_C4R_kernelPKh8NppiSizei8NppiRectPhiS2_ddddddi_param_8];
	ld.param.f64 	%fd15, [_Z32nppiWarpAffineBack_8u_C4R_kernelPKh8NppiSizei8NppiRectPhiS2_ddddddi_param_7];
	add.s32 	%r28, %r15, %r1;
	add.s32 	%r29, %r16, %r27;
	cvt.rn.f64.s32 	%fd7, %r28;
	cvt.rn.f64.s32 	%fd8, %r29;
	mul.f64 	%fd9, %fd16, %fd8;
	fma.rn.f64 	%fd10, %fd15, %fd7, %fd9;
	add.f64 	%fd11, %fd17, %fd10;
	mul.f64 	%fd12, %fd19, %fd8;
	fma.rn.f64 	%fd13, %fd18, %fd7, %fd12;
	add.f64 	%fd14, %fd6, %fd13;
	cvt.rn.f32.f64 	%f1, %fd11;
	cvt.rn.f32.f64 	%f2, %fd14;
	add.f32 	%f127, %f1, 0fC0000000;
	cvt.rpi.f32.f32 	%f3, %f127;
	add.f32 	%f128, %f1, 0f40000000;
	cvt.rmi.f32.f32 	%f4, %f128;
	add.f32 	%f129, %f2, 0fC0000000;
	cvt.rpi.f32.f32 	%f334, %f129;
	add.f32 	%f130, %f2, 0f40000000;
	cvt.rmi.f32.f32 	%f6, %f130;
	cvt.rmi.f32.f32 	%f131, %f1;
	cvt.rzi.s32.f32 	%r30, %f131;
	cvt.rmi.f32.f32 	%f132, %f2;
	cvt.rzi.s32.f32 	%r32, %f132;
	add.s32 	%r34, %r30, 1;
	add.s32 	%r35, %r32, 1;
	cvt.rn.f32.s32 	%f133, %r30;
	sub.f32 	%f7, %f1, %f133;
	cvt.rn.f32.s32 	%f134, %r32;
	sub.f32 	%f8, %f2, %f134;
	setp.lt.s32 	%p13, %r30, 0;
	setp.ge.s32 	%p14, %r30, %r11;
	or.pred  	%p15, %p13, %p14;
	setp.lt.s32 	%p16, %r32, 0;
	setp.ge.s32 	%p17, %r32, %r12;
	or.pred  	%p18, %p16, %p17;
	or.pred  	%p1, %p15, %p18;
	mul.lo.s32 	%r36, %r32, %r13;
	cvt.s64.s32 	%rd3, %r36;
	shl.b32 	%r37, %r30, 2;
	cvt.u64.u32 	%rd4, %r37;
	setp.lt.s32 	%p20, %r30, -1;
	setp.ge.s32 	%p21, %r34, %r11;
	or.pred  	%p22, %p20, %p21;
	or.pred  	%p2, %p22, %p18;
	shl.b32 	%r38, %r34, 2;
	cvt.u64.u32 	%rd5, %r38;
	setp.lt.s32 	%p23, %r32, -1;
	or.pred  	%p24, %p15, %p23;
	setp.ge.s32 	%p25, %r35, %r12;
	or.pred  	%p3, %p24, %p25;
	add.s32 	%r39, %r36, %r13;
	cvt.s64.s32 	%rd6, %r39;
	or.pred  	%p26, %p22, %p23;
	or.pred  	%p4, %p26, %p25;
	mov.f32 	%f135, 0f3F800000;
	sub.f32 	%f9, %f135, %f7;
	sub.f32 	%f10, %f135, %f8;
	add.f32 	%f136, %f1, 0f3F000000;
	cvt.rzi.s32.f32 	%r5, %f136;
	add.f32 	%f137, %f2, 0f3F000000;
	cvt.rzi.s32.f32 	%r40, %f137;
	setp.lt.s32 	%p27, %r5, 0;
	setp.ge.s32 	%p28, %r5, %r11;
	or.pred  	%p29, %p27, %p28;
	setp.lt.s32 	%p30, %r40, 0;
	setp.ge.s32 	%p31, %r40, %r12;
	or.pred  	%p32, %p30, %p31;
	or.pred  	%p5, %p29, %p32;
	mul.lo.s32 	%r6, %r40, %r13;
	mul.lo.s32 	%r41, %r14, %r27;
	cvt.s64.s32 	%rd22, %r41;
	shl.b32 	%r42, %r1, 2;
	cvt.s64.s32 	%rd23, %r42;
	add.s64 	%rd7, %rd22, %rd23;
	setp.eq.s32 	%p34, %r19, 4;
	@%p34 bra 	$L__BB5_45;
	setp.eq.s32 	%p35, %r19, 2;
	@%p35 bra 	$L__BB5_12;
	setp.ne.s32 	%p36, %r19, 1;
	@%p36 bra 	$L__BB5_94;
	shl.b32 	%r63, %r5, 2;
	cvt.u64.u32 	%rd40, %r63;
	cvt.s64.s32 	%rd41, %r6;
	add.s64 	%rd42, %rd41, %rd40;
	add.s64 	%rd8, %rd2, %rd42;
	mov.b16 	%rs32, 0;
	@%p5 bra 	$L__BB5_6;
	ld.global.u8 	%rs32, [%rd8];
$L__BB5_6:
	add.s64 	%rd9, %rd1, %rd7;
	st.global.u8 	[%rd9], %rs32;
	@%p5 bra 	$L__BB5_8;
	ld.global.u8 	%rs28, [%rd8+1];
	st.global.u8 	[%rd9+1], %rs28;
	ld.global.u8 	%rs33, [%rd8+2];
	bra.uni 	$L__BB5_9;
$L__BB5_8:
	mov.b16 	%rs33, 0;
	st.global.u8 	[%rd9+1], %rs33;
$L__BB5_9:
	st.global.u8 	[%rd9+2], %rs33;
	mov.b16 	%rs34, 0;
	@%p5 bra 	$L__BB5_11;
	ld.global.u8 	%rs34, [%rd8+3];
$L__BB5_11:
	st.global.u8 	[%rd9+3], %rs34;
	bra.uni 	$L__BB5_95;
$L__BB5_12:
	add.s64 	%rd36, %rd3, %rd4;
	add.s64 	%rd10, %rd2, %rd36;
	mov.f32 	%f282, 0f00000000;
	@%p1 bra 	$L__BB5_14;
	ld.global.u8 	%rs11, [%rd10];
	cvt.rn.f32.u16 	%f282, %rs11;
$L__BB5_14:
	add.s64 	%rd37, %rd3, %rd5;
	add.s64 	%rd11, %rd2, %rd37;
	mov.f32 	%f283, 0f00000000;
	@%p2 bra 	$L__BB5_16;
	ld.global.u8 	%rs12, [%rd11];
	cvt.rn.f32.u16 	%f283, %rs12;
$L__BB5_16:
	add.s64 	%rd38, %rd6, %rd4;
	add.s64 	%rd12, %rd2, %rd38;
	mov.f32 	%f284, 0f00000000;
	@%p3 bra 	$L__BB5_18;
	ld.global.u8 	%rs13, [%rd12];
	cvt.rn.f32.u16 	%f284, %rs13;
$L__BB5_18:
	add.s64 	%rd39, %rd6, %rd5;
	add.s64 	%rd13, %rd2, %rd39;
	mov.f32 	%f285, 0f00000000;
	@%p4 bra 	$L__BB5_20;
	ld.global.u8 	%rs14, [%rd13];
	cvt.rn.f32.u16 	%f285, %rs14;
$L__BB5_20:
	mul.f32 	%f247, %f7, %f283;
	fma.rn.f32 	%f248, %f9, %f282, %f247;
	mul.f32 	%f249, %f7, %f285;
	fma.rn.f32 	%f250, %f9, %f284, %f249;
	mul.f32 	%f251, %f8, %f250;
	fma.rn.f32 	%f252, %f10, %f248, %f251;
	cvt.rzi.u32.f32 	%r59, %f252;
	add.s64 	%rd14, %rd1, %rd7;
	st.global.u8 	[%rd14], %r59;
	mov.f32 	%f286, 0f00000000;
	@%p1 bra 	$L__BB5_22;
	ld.global.u8 	%rs15, [%rd10+1];
	cvt.rn.f32.u16 	%f286, %rs15;
$L__BB5_22:
	mov.f32 	%f287, 0f00000000;
	@%p2 bra 	$L__BB5_24;
	ld.global.u8 	%rs16, [%rd11+1];
	cvt.rn.f32.u16 	%f287, %rs16;
$L__BB5_24:
	mov.f32 	%f288, 0f00000000;
	@%p3 bra 	$L__BB5_26;
	ld.global.u8 	%rs17, [%rd12+1];
	cvt.rn.f32.u16 	%f288, %rs17;
$L__BB5_26:
	mov.f32 	%f289, 0f00000000;
	@%p4 bra 	$L__BB5_28;
	ld.global.u8 	%rs18, [%rd13+1];
	cvt.rn.f32.u16 	%f289, %rs18;
$L__BB5_28:
	mul.f32 	%f257, %f7, %f287;
	fma.rn.f32 	%f258, %f9, %f286, %f257;
	mul.f32 	%f259, %f7, %f289;
	fma.rn.f32 	%f260, %f9, %f288, %f259;
	mul.f32 	%f261, %f8, %f260;
	fma.rn.f32 	%f262, %f10, %f258, %f261;
	cvt.rzi.u32.f32 	%r60, %f262;
	st.global.u8 	[%rd14+1], %r60;
	mov.f32 	%f290, 0f00000000;
	@%p1 bra 	$L__BB5_30;
	ld.global.u8 	%rs19, [%rd10+2];
	cvt.rn.f32.u16 	%f290, %rs19;
$L__BB5_30:
	mov.f32 	%f291, 0f00000000;
	@%p2 bra 	$L__BB5_32;
	ld.global.u8 	%rs20, [%rd11+2];
	cvt.rn.f32.u16 	%f291, %rs20;
$L__BB5_32:
	mov.f32 	%f292, 0f00000000;
	@%p3 bra 	$L__BB5_34;
	ld.global.u8 	%rs21, [%rd12+2];
	cvt.rn.f32.u16 	%f292, %rs21;
$L__BB5_34:
	mov.f32 	%f293, 0f00000000;
	@%p4 bra 	$L__BB5_36;
	ld.global.u8 	%rs22, [%rd13+2];
	cvt.rn.f32.u16 	%f293, %rs22;
$L__BB5_36:
	mul.f32 	%f267, %f7, %f291;
	fma.rn.f32 	%f268, %f9, %f290, %f267;
	mul.f32 	%f269, %f7, %f293;
	fma.rn.f32 	%f270, %f9, %f292, %f269;
	mul.f32 	%f271, %f8, %f270;
	fma.rn.f32 	%f272, %f10, %f268, %f271;
	cvt.rzi.u32.f32 	%r61, %f272;
	st.global.u8 	[%rd14+2], %r61;
	mov.f32 	%f294, 0f00000000;
	@%p1 bra 	$L__BB5_38;
	ld.global.u8 	%rs23, [%rd10+3];
	cvt.rn.f32.u16 	%f294, %rs23;
$L__BB5_38:
	mov.f32 	%f295, 0f00000000;
	@%p2 bra 	$L__BB5_40;
	ld.global.u8 	%rs24, [%rd11+3];
	cvt.rn.f32.u16 	%f295, %rs24;
$L__BB5_40:
	mov.f32 	%f296, 0f00000000;
	@%p3 bra 	$L__BB5_42;
	ld.global.u8 	%rs25, [%rd12+3];
	cvt.rn.f32.u16 	%f296, %rs25;
$L__BB5_42:
	mov.f32 	%f297, 0f00000000;
	@%p4 bra 	$L__BB5_44;
	ld.global.u8 	%rs26, [%rd13+3];
	cvt.rn.f32.u16 	%f297, %rs26;
$L__BB5_44:
	mul.f32 	%f276, %f7, %f295;
	fma.rn.f32 	%f277, %f9, %f294, %f276;
	mul.f32 	%f278, %f7, %f297;
	fma.rn.f32 	%f279, %f9, %f296, %f278;
	mul.f32 	%f280, %f8, %f279;
	fma.rn.f32 	%f281, %f10, %f277, %f280;
	cvt.rzi.u32.f32 	%r62, %f281;
	st.global.u8 	[%rd14+3], %r62;
	bra.uni 	$L__BB5_95;
$L__BB5_45:
	setp.gtu.f32 	%p37, %f334, %f6;
	mov.f32 	%f306, 0f00000000;
	mov.f32 	%f307, %f306;
	@%p37 bra 	$L__BB5_57;
	mov.f32 	%f307, 0f00000000;
	mov.f32 	%f298, %f334;
	mov.f32 	%f306, %f307;
$L__BB5_47:
	setp.gtu.f32 	%p38, %f3, %f4;
	@%p38 bra 	$L__BB5_56;
	cvt.rmi.f32.f32 	%f140, %f298;
	cvt.rzi.s32.f32 	%r43, %f140;
	sub.f32 	%f141, %f2, %f298;
	abs.f32 	%f142, %f141;
	setp.le.f32 	%p39, %f142, 0f3F800000;
	mul.f32 	%f143, %f142, %f142;
	fma.rn.f32 	%f144, %f142, 0f3FC00000, 0fC0200000;
	fma.rn.f32 	%f145, %f143, %f144, 0f3F800000;
	setp.geu.f32 	%p40, %f142, 0f40000000;
	fma.rn.f32 	%f146, %f142, 0fBF000000, 0f40200000;
	fma.rn.f32 	%f147, %f142, %f146, 0fC0800000;
	fma.rn.f32 	%f148, %f142, %f147, 0f40000000;
	setp.lt.s32 	%p41, %r43, 0;
	setp.ge.s32 	%p42, %r43, %r12;
	or.pred  	%p9, %p41, %p42;
	mul.lo.s32 	%r44, %r43, %r13;
	cvt.s64.s32 	%rd19, %r44;
	selp.f32 	%f149, 0f00000000, %f148, %p40;
	selp.f32 	%f126, %f145, %f149, %p39;
	mov.f32 	%f301, %f3;
$L__BB5_49:
	cvt.rmi.f32.f32 	%f150, %f301;
	cvt.rzi.s32.f32 	%r7, %f150;
	sub.f32 	%f151, %f1, %f301;
	abs.f32 	%f49, %f151;
	setp.gtu.f32 	%p43, %f49, 0f3F800000;
	@%p43 bra 	$L__BB5_51;
	mul.f32 	%f152, %f49, %f49;
	fma.rn.f32 	%f153, %f49, 0f3FC00000, 0fC0200000;
	fma.rn.f32 	%f304, %f152, %f153, 0f3F800000;
	bra.uni 	$L__BB5_53;
$L__BB5_51:
	setp.geu.f32 	%p44, %f49, 0f40000000;
	mov.f32 	%f304, 0f00000000;
	@%p44 bra 	$L__BB5_53;
	fma.rn.f32 	%f155, %f49, 0fBF000000, 0f40200000;
	fma.rn.f32 	%f156, %f49, %f155, 0fC0800000;
	fma.rn.f32 	%f304, %f49, %f156, 0f40000000;
$L__BB5_53:
	setp.lt.s32 	%p45, %r7, 0;
	setp.ge.s32 	%p46, %r7, %r11;
	or.pred  	%p47, %p45, %p46;
	or.pred  	%p48, %p47, %p9;
	mov.f32 	%f305, 0f00000000;
	@%p48 bra 	$L__BB5_55;
	shl.b32 	%r45, %r7, 2;
	cvt.u64.u32 	%rd24, %r45;
	add.s64 	%rd25, %rd19, %rd24;
	add.s64 	%rd26, %rd2, %rd25;
	ld.global.u8 	%rs7, [%rd26];
	cvt.rn.f32.u16 	%f305, %rs7;
$L__BB5_55:
	mul.f32 	%f158, %f304, %f126;
	fma.rn.f32 	%f306, %f158, %f305, %f306;
	add.f32 	%f307, %f307, %f158;
	add.f32 	%f301, %f301, 0f3F800000;
	setp.le.f32 	%p49, %f301, %f4;
	@%p49 bra 	$L__BB5_49;
$L__BB5_56:
	add.f32 	%f298, %f298, 0f3F800000;
	setp.le.f32 	%p50, %f298, %f6;
	@%p50 bra 	$L__BB5_47;
$L__BB5_57:
	setp.gtu.f32 	%p51, %f334, %f6;
	setp.eq.f32 	%p52, %f307, 0f00000000;
	div.rn.f32 	%f160, %f306, %f307;
	selp.f32 	%f161, 0f00000000, %f160, %p52;
	setp.lt.f32 	%p53, %f161, 0f00000000;
	setp.gt.f32 	%p54, %f161, 0f437F0000;
	selp.f32 	%f162, 0f437F0000, %f161, %p54;
	add.f32 	%f163, %f162, 0f3F000000;
	selp.f32 	%f164, 0f3F000000, %f163, %p53;
	cvt.rzi.u32.f32 	%r46, %f164;
	add.s64 	%rd15, %rd1, %rd7;
	st.global.u8 	[%rd15], %r46;
	mov.f32 	%f318, 0f00000000;
	mov.f32 	%f319, %f318;
	@%p51 bra 	$L__BB5_69;
	mov.f32 	%f319, 0f00000000;
	mov.f32 	%f310, %f334;
	mov.f32 	%f318, %f319;
$L__BB5_59:
	setp.gtu.f32 	%p55, %f3, %f4;
	@%p55 bra 	$L__BB5_68;
	cvt.rmi.f32.f32 	%f166, %f310;
	cvt.rzi.s32.f32 	%r47, %f166;
	sub.f32 	%f167, %f2, %f310;
	abs.f32 	%f168, %f167;
	setp.le.f32 	%p56, %f168, 0f3F800000;
	mul.f32 	%f169, %f168, %f168;
	fma.rn.f32 	%f170, %f168, 0f3FC00000, 0fC0200000;
	fma.rn.f32 	%f171, %f169, %f170, 0f3F800000;
	setp.geu.f32 	%p57, %f168, 0f40000000;
	fma.rn.f32 	%f172, %f168, 0fBF000000, 0f40200000;
	fma.rn.f32 	%f173, %f168, %f172, 0fC0800000;
	fma.rn.f32 	%f174, %f168, %f173, 0f40000000;
	setp.lt.s32 	%p58, %r47, 0;
	setp.ge.s32 	%p59, %r47, %r12;
	or.pred  	%p6, %p58, %p59;
	mul.lo.s32 	%r48, %r47, %r13;
	cvt.s64.s32 	%rd16, %r48;
	selp.f32 	%f175, 0f00000000, %f174, %p57;
	selp.f32 	%f66, %f171, %f175, %p56;
	mov.f32 	%f313, %f3;
$L__BB5_61:
	cvt.rmi.f32.f32 	%f176, %f313;
	cvt.rzi.s32.f32 	%r8, %f176;
	sub.f32 	%f177, %f1, %f313;
	abs.f32 	%f70, %f177;
	setp.gtu.f32 	%p60, %f70, 0f3F800000;
	@%p60 bra 	$L__BB5_63;
	mul.f32 	%f178, %f70, %f70;
	fma.rn.f32 	%f179, %f70, 0f3FC00000, 0fC0200000;
	fma.rn.f32 	%f316, %f178, %f179, 0f3F800000;
	bra.uni 	$L__BB5_65;
$L__BB5_63:
	setp.geu.f32 	%p61, %f70, 0f40000000;
	mov.f32 	%f316, 0f00000000;
	@%p61 bra 	$L__BB5_65;
	fma.rn.f32 	%f181, %f70, 0fBF000000, 0f40200000;
	fma.rn.f32 	%f182, %f70, %f181, 0fC0800000;
	fma.rn.f32 	%f316, %f70, %f182, 0f40000000;
$L__BB5_65:
	setp.lt.s32 	%p62, %r8, 0;
	setp.ge.s32 	%p63, %r8, %r11;
	or.pred  	%p64, %p62, %p63;
	or.pred  	%p65, %p64, %p6;
	mov.f32 	%f317, 0f00000000;
	@%p65 bra 	$L__BB5_67;
	shl.b32 	%r49, %r8, 2;
	cvt.u64.u32 	%rd27, %r49;
	add.s64 	%rd28, %rd16, %rd27;
	add.s64 	%rd29, %rd2, %rd28;
	ld.global.u8 	%rs8, [%rd29+1];
	cvt.rn.f32.u16 	%f317, %rs8;
$L__BB5_67:
	mul.f32 	%f184, %f316, %f66;
	fma.rn.f32 	%f318, %f184, %f317, %f318;
	add.f32 	%f319, %f319, %f184;
	add.f32 	%f313, %f313, 0f3F800000;
	setp.le.f32 	%p66, %f313, %f4;
	@%p66 bra 	$L__BB5_61;
$L__BB5_68:
	add.f32 	%f310, %f310, 0f3F800000;
	setp.le.f32 	%p67, %f310, %f6;
	@%p67 bra 	$L__BB5_59;
$L__BB5_69:
	setp.gtu.f32 	%p68, %f334, %f6;
	setp.eq.f32 	%p69, %f319, 0f00000000;
	div.rn.f32 	%f186, %f318, %f319;
	selp.f32 	%f187, 0f00000000, %f186, %p69;
	setp.lt.f32 	%p70, %f187, 0f00000000;
	setp.gt.f32 	%p71, %f187, 0f437F0000;
	selp.f32 	%f188, 0f437F0000, %f187, %p71;
	add.f32 	%f189, %f188, 0f3F000000;
	selp.f32 	%f190, 0f3F000000, %f189, %p70;
	cvt.rzi.u32.f32 	%r50, %f190;
	st.global.u8 	[%rd15+1], %r50;
	mov.f32 	%f330, 0f00000000;
	mov.f32 	%f331, %f330;
	@%p68 bra 	$L__BB5_81;
	mov.f32 	%f331, 0f00000000;
	mov.f32 	%f322, %f334;
	mov.f32 	%f330, %f331;
$L__BB5_71:
	setp.gtu.f32 	%p72, %f3, %f4;
	@%p72 bra 	$L__BB5_80;
	cvt.rmi.f32.f32 	%f192, %f322;
	cvt.rzi.s32.f32 	%r51, %f192;
	sub.f32 	%f193, %f2, %f322;
	abs.f32 	%f194, %f193;
	setp.le.f32 	%p73, %f194, 0f3F800000;
	mul.f32 	%f195, %f194, %f194;
	fma.rn.f32 	%f196, %f194, 0f3FC00000, 0fC0200000;
	fma.rn.f32 	%f197, %f195, %f196, 0f3F800000;
	setp.geu.f32 	%p74, %f194, 0f40000000;
	fma.rn.f32 	%f198, %f194, 0fBF000000, 0f40200000;
	fma.rn.f32 	%f199, %f194, %f198, 0fC0800000;
	fma.rn.f32 	%f200, %f194, %f199, 0f40000000;
	setp.lt.s32 	%p75, %r51, 0;
	setp.ge.s32 	%p76, %r51, %r12;
	or.pred  	%p7, %p75, %p76;
	mul.lo.s32 	%r52, %r51, %r13;
	cvt.s64.s32 	%rd17, %r52;
	selp.f32 	%f201, 0f00000000, %f200, %p74;
	selp.f32 	%f87, %f197, %f201, %p73;
	mov.f32 	%f325, %f3;
$L__BB5_73:
	cvt.rmi.f32.f32 	%f202, %f325;
	cvt.rzi.s32.f32 	%r9, %f202;
	sub.f32 	%f203, %f1, %f325;
	abs.f32 	%f91, %f203;
	setp.gtu.f32 	%p77, %f91, 0f3F800000;
	@%p77 bra 	$L__BB5_75;
	mul.f32 	%f204, %f91, %f91;
	fma.rn.f32 	%f205, %f91, 0f3FC00000, 0fC0200000;
	fma.rn.f32 	%f328, %f204, %f205, 0f3F800000;
	bra.uni 	$L__BB5_77;
$L__BB5_75:
	setp.geu.f32 	%p78, %f91, 0f40000000;
	mov.f32 	%f328, 0f00000000;
	@%p78 bra 	$L__BB5_77;
	fma.rn.f32 	%f207, %f91, 0fBF000000, 0f40200000;
	fma.rn.f32 	%f208, %f91, %f207, 0fC0800000;
	fma.rn.f32 	%f328, %f91, %f208, 0f40000000;
$L__BB5_77:
	setp.lt.s32 	%p79, %r9, 0;
	setp.ge.s32 	%p80, %r9, %r11;
	or.pred  	%p81, %p79, %p80;
	or.pred  	%p82, %p81, %p7;
	mov.f32 	%f329, 0f00000000;
	@%p82 bra 	$L__BB5_79;
	shl.b32 	%r53, %r9, 2;
	cvt.u64.u32 	%rd30, %r53;
	add.s64 	%rd31, %rd17, %rd30;
	add.s64 	%rd32, %rd2, %rd31;
	ld.global.u8 	%rs9, [%rd32+2];
	cvt.rn.f32.u16 	%f329, %rs9;
$L__BB5_79:
	mul.f32 	%f210, %f328, %f87;
	fma.rn.f32 	%f330, %f210, %f329, %f330;
	add.f32 	%f331, %f331, %f210;
	add.f32 	%f325, %f325, 0f3F800000;
	setp.le.f32 	%p83, %f325, %f4;
	@%p83 bra 	$L__BB5_73;
$L__BB5_80:
	add.f32 	%f322, %f322, 0f3F800000;
	setp.le.f32 	%p84, %f322, %f6;
	@%p84 bra 	$L__BB5_71;
$L__BB5_81:
	setp.gtu.f32 	%p85, %f334, %f6;
	setp.eq.f32 	%p86, %f331, 0f00000000;
	div.rn.f32 	%f212, %f330, %f331;
	selp.f32 	%f213, 0f00000000, %f212, %p86;
	setp.lt.f32 	%p87, %f213, 0f00000000;
	setp.gt.f32 	%p88, %f213, 0f437F0000;
	selp.f32 	%f214, 0f437F0000, %f213, %p88;
	add.f32 	%f215, %f214, 0f3F000000;
	selp.f32 	%f216, 0f3F000000, %f215, %p87;
	cvt.rzi.u32.f32 	%r54, %f216;
	st.global.u8 	[%rd15+2], %r54;
	mov.f32 	%f342, 0f00000000;
	mov.f32 	%f343, %f342;
	@%p85 bra 	$L__BB5_93;
	mov.f32 	%f343, 0f00000000;
	mov.f32 	%f342, %f343;
$L__BB5_83:
	setp.gtu.f32 	%p89, %f3, %f4;
	@%p89 bra 	$L__BB5_92;
	cvt.rmi.f32.f32 	%f218, %f334;
	cvt.rzi.s32.f32 	%r55, %f218;
	sub.f32 	%f219, %f2, %f334;
	abs.f32 	%f220, %f219;
	setp.le.f32 	%p90, %f220, 0f3F800000;
	mul.f32 	%f221, %f220, %f220;
	fma.rn.f32 	%f222, %f220, 0f3FC00000, 0fC0200000;
	fma.rn.f32 	%f223, %f221, %f222, 0f3F800000;
	setp.geu.f32 	%p91, %f220, 0f40000000;
	fma.rn.f32 	%f224, %f220, 0fBF000000, 0f40200000;
	fma.rn.f32 	%f225, %f220, %f224, 0fC0800000;
	fma.rn.f32 	%f226, %f220, %f225, 0f40000000;
	setp.lt.s32 	%p92, %r55, 0;
	setp.ge.s32 	%p93, %r55, %r12;
	or.pred  	%p8, %p92, %p93;
	mul.lo.s32 	%r56, %r55, %r13;
	cvt.s64.s32 	%rd18, %r56;
	selp.f32 	%f227, 0f00000000, %f226, %p91;
	selp.f32 	%f108, %f223, %f227, %p90;
	mov.f32 	%f337, %f3;
$L__BB5_85:
	cvt.rmi.f32.f32 	%f228, %f337;
	cvt.rzi.s32.f32 	%r10, %f228;
	sub.f32 	%f229, %f1, %f337;
	abs.f32 	%f112, %f229;
	setp.gtu.f32 	%p94, %f112, 0f3F800000;
	@%p94 bra 	$L__BB5_87;
	mul.f32 	%f230, %f112, %f112;
	fma.rn.f32 	%f231, %f112, 0f3FC00000, 0fC0200000;
	fma.rn.f32 	%f340, %f230, %f231, 0f3F800000;
	bra.uni 	$L__BB5_89;
$L__BB5_87:
	setp.geu.f32 	%p95, %f112, 0f40000000;
	mov.f32 	%f340, 0f00000000;
	@%p95 bra 	$L__BB5_89;
	fma.rn.f32 	%f233, %f112, 0fBF000000, 0f40200000;
	fma.rn.f32 	%f234, %f112, %f233, 0fC0800000;
	fma.rn.f32 	%f340, %f112, %f234, 0f40000000;
$L__BB5_89:
	setp.lt.s32 	%p96, %r10, 0;
	setp.ge.s32 	%p97, %r10, %r11;
	or.pred  	%p98, %p96, %p97;
	or.pred  	%p99, %p98, %p8;
	mov.f32 	%f341, 0f00000000;
	@%p99 bra 	$L__BB5_91;
	shl.b32 	%r57, %r10, 2;
	cvt.u64.u32 	%rd33, %r57;
	add.s64 	%rd34, %rd18, %rd33;
	add.s64 	%rd35, %rd2, %rd34;
	ld.global.u8 	%rs10, [%rd35+3];
	cvt.rn.f32.u16 	%f341, %rs10;
$L__BB5_91:
	mul.f32 	%f236, %f340, %f108;
	fma.rn.f32 	%f342, %f236, %f341, %f342;
	add.f32 	%f343, %f343, %f236;
	add.f32 	%f337, %f337, 0f3F800000;
	setp.le.f32 	%p100, %f337, %f4;
	@%p100 bra 	$L__BB5_85;
$L__BB5_92:
	add.f32 	%f334, %f334, 0f3F800000;
	setp.le.f32 	%p101, %f334, %f6;
	@%p101 bra 	$L__BB5_83;
$L__BB5_93:
	setp.eq.f32 	%p102, %f343, 0f00000000;
	div.rn.f32 	%f237, %f342, %f343;
	selp.f32 	%f238, 0f00000000, %f237, %p102;
	setp.lt.f32 	%p103, %f238, 0f00000000;
	setp.gt.f32 	%p104, %f238, 0f437F0000;
	selp.f32 	%f239, 0f437F0000, %f238, %p104;
	add.f32 	%f240, %f239, 0f3F000000;
	selp.f32 	%f241, 0f3F000000, %f240, %p103;
	cvt.rzi.u32.f32 	%r58, %f241;
	st.global.u8 	[%rd15+3], %r58;
	bra.uni 	$L__BB5_95;
$L__BB5_94:
	add.s64 	%rd43, %rd1, %rd7;
	mov.b16 	%rs31, 0;
	st.global.u8 	[%rd43], %rs31;
	st.global.u8 	[%rd43+1], %rs31;
	st.global.u8 	[%rd43+2], %rs31;
	st.global.u8 	[%rd43+3], %rs31;
$L__BB5_95:
	ret;

}
	// .globl	_Z33nppiWarpAffineBack_16u_C1R_kernelPKt8NppiSizei8NppiRectPtiS2_ddddddi
.visible .entry _Z33nppiWarpAffineBack_16u_C1R_kernelPKt8NppiSizei8NppiRectPtiS2_ddddddi(
	.param .u64 .ptr .align 1 _Z33nppiWarpAffineBack_16u_C1R_kernelPKt8NppiSizei8NppiRectPtiS2_ddddddi_param_0,
	.param .align 4 .b8 _Z33nppiWarpAffineBack_16u_C1R_kernelPKt8NppiSizei8NppiRectPtiS2_ddddddi_param_1[8],
	.param .u32 _Z33nppiWarpAffineBack_16u_C1R_kernelPKt8NppiSizei8NppiRectPtiS2_ddddddi_param_2,
	.param .align 4 .b8 _Z33nppiWarpAffineBack_16u_C1R_kernelPKt8NppiSizei8NppiRectPtiS2_ddddddi_param_3[16],
	.param .u64 .ptr .align 1 _Z33nppiWarpAffineBack_16u_C1R_kernelPKt8NppiSizei8NppiRectPtiS2_ddddddi_param_4,
	.param .u32 _Z33nppiWarpAffineBack_16u_C1R_kernelPKt8NppiSizei8NppiRectPtiS2_ddddddi_param_5,
	.param .align 4 .b8 _Z33nppiWarpAffineBack_16u_C1R_kernelPKt8NppiSizei8NppiRectPtiS2_ddddddi_param_6[16],
	.param .f64 _Z33nppiWarpAffineBack_16u_C1R_kernelPKt8NppiSizei8NppiRectPtiS2_ddddddi_param_7,
	.param .f64 _Z33nppiWarpAffineBack_16u_C1R_kernelPKt8NppiSizei8NppiRectPtiS2_ddddddi_param_8,
	.param .f64 _Z33nppiWarpAffineBack_16u_C1R_kernelPKt8NppiSizei8NppiRectPtiS2_ddddddi_param_9,
	.param .f64 _Z33nppiWarpAffineBack_16u_C1R_kernelPKt8NppiSizei8NppiRectPtiS2_ddddddi_param_10,
	.param .f64 _Z33nppiWarpAffineBack_16u_C1R_kernelPKt8NppiSizei8NppiRectPtiS2_ddddddi_param_11,
	.param .f64 _Z33nppiWarpAffineBack_16u_C1R_kernelPKt8NppiSizei8NppiRectPtiS2_ddddddi_param_12,
	.param .u32 _Z33nppiWarpAffineBack_16u_C1R_kernelPKt8NppiSizei8NppiRectPtiS2_ddddddi_param_13
)
{
	.reg .pred 	%p<51>;
	.reg .b16 	%rs<13>;
	.reg .b32 	%r<41>;
	.reg .b32 	%f<100>;
	.reg .b64 	%rd<30>;
	.reg .b64 	%fd<15>;

	ld.param.u32 	%r19, [_Z33nppiWarpAffineBack_16u_C1R_kernelPKt8NppiSizei8NppiRectPtiS2_ddddddi_param_6+4];
	ld.param.u32 	%r18, [_Z33nppiWarpAffineBack_16u_C1R_kernelPKt8NppiSizei8NppiRectPtiS2_ddddddi_param_6];
	ld.param.u32 	%r15, [_Z33nppiWarpAffineBack_16u_C1R_kernelPKt8NppiSizei8NppiRectPtiS2_ddddddi_param_1+4];
	ld.param.u32 	%r14, [_Z33nppiWarpAffineBack_16u_C1R_kernelPKt8NppiSizei8NppiRectPtiS2_ddddddi_param_1];
	ld.param.u32 	%r20, [_Z33nppiWarpAffineBack_16u_C1R_kernelPKt8NppiSizei8NppiRectPtiS2_ddddddi_param_6+8];
	ld.param.u64 	%rd6, [_Z33nppiWarpAffineBack_16u_C1R_kernelPKt8NppiSizei8NppiRectPtiS2_ddddddi_param_0];
	ld.param.u32 	%r16, [_Z33nppiWarpAffineBack_16u_C1R_kernelPKt8NppiSizei8NppiRectPtiS2_ddddddi_param_2];
	ld.param.u32 	%r17, [_Z33nppiWarpAffineBack_16u_C1R_kernelPKt8NppiSizei8NppiRectPtiS2_ddddddi_param_5];
	ld.param.u32 	%r23, [_Z33nppiWarpAffineBack_16u_C1R_kernelPKt8NppiSizei8NppiRectPtiS2_ddddddi_param_6+12];
	ld.param.f64 	%fd1, [_Z33nppiWarpAffineBack_16u_C1R_kernelPKt8NppiSizei8NppiRectPtiS2_ddddddi_param_7];
	ld.param.f64 	%fd2, [_Z33nppiWarpAffineBack_16u_C1R_kernelPKt8NppiSizei8NppiRectPtiS2_ddddddi_param_8];
	ld.param.f64 	%fd3, [_Z33nppiWarpAffineBack_16u_C1R_kernelPKt8NppiSizei8NppiRectPtiS2_ddddddi_param_9];
	ld.param.f64 	%fd4, [_Z33nppiWarpAffineBack_16u_C1R_kernelPKt8NppiSizei8NppiRectPtiS2_ddddddi_param_10];
	ld.param.f64 	%fd5, [_Z33nppiWarpAffineBack_16u_C1R_kernelPKt8NppiSizei8NppiRectPtiS2_ddddddi_param_11];
	ld.param.f64 	%fd6, [_Z33nppiWarpAffineBack_16u_C1R_kernelPKt8NppiSizei8NppiRectPtiS2_ddddddi_param_12];
	ld.param.u32 	%r22, [_Z33nppiWarpAffineBack_16u_C1R_kernelPKt8NppiSizei8NppiRectPtiS2_ddddddi_param_13];
	cvta.to.global.u64 	%rd1, %rd6;
	mov.u32 	%r24, %ctaid.x;
	mov.u32 	%r25, %ntid.x;
	mov.u32 	%r26, %tid.x;
	mad.lo.s32 	%r1, %r24, %r25, %r26;
	mov.u32 	%r27, %ctaid.y;
	mov.u32 	%r28, %ntid.y;
	mov.u32 	%r29, %tid.y;
	mad.lo.s32 	%r30, %r27, %r28, %r29;
	setp.ge.s32 	%p5, %r1, %r20;
	setp.ge.s32 	%p6, %r30, %r23;
	or.pred  	%p7, %p5, %p6;
	@%p7 bra 	$L__BB6_29;
	add.s32 	%r31, %r18, %r1;
	add.s32 	%r32, %r19, %r30;
	cvt.rn.f64.s32 	%fd7, %r31;
	cvt.rn.f64.s32 	%fd8, %r32;
	mul.f64 	%fd9, %fd2, %fd8;
	fma.rn.f64 	%fd10, %fd1, %fd7, %fd9;
	add.f64 	%fd11, %fd3, %fd10;
	mul.f64 	%fd12, %fd5, %fd8;
	fma.rn.f64 	%fd13, %fd4, %fd7, %fd12;
	add.f64 	%fd14, %fd6, %fd13;
	cvt.rn.f32.f64 	%f1, %fd11;
	cvt.rn.f32.f64 	%f2, %fd14;
	mov.b16 	%rs12, 0;
	setp.eq.s32 	%p8, %r22, 4;
	@%p8 bra 	$L__BB6_15;
	setp.eq.s32 	%p9, %r22, 2;
	@%p9 bra 	$L__BB6_6;
	setp.ne.s32 	%p10, %r22, 1;
	@%p10 bra 	$L__BB6_28;
	add.f32 	%f82, %f1, 0f3F000000;
	cvt.rzi.s32.f32 	%r3, %f82;
	add.f32 	%f83, %f2, 0f3F000000;
	cvt.rzi.s32.f32 	%r4, %f83;
	setp.lt.s32 	%p43, %r3, 0;
	setp.ge.s32 	%p44, %r3, %r14;
	or.pred  	%p45, %p43, %p44;
	setp.lt.s32 	%p46, %r4, 0;
	setp.ge.s32 	%p47, %r4, %r15;
	or.pred  	%p48, %p46, %p47;
	or.pred  	%p50, %p45, %p48;
	@%p50 bra 	$L__BB6_28;
	mul.lo.s32 	%r39, %r4, %r16;
	cvt.s64.s32 	%rd20, %r39;
	add.s64 	%rd21, %rd1, %rd20;
	mul.wide.u32 	%rd22, %r3, 2;
	add.s64 	%rd23, %rd21, %rd22;
	ld.global.u16 	%rs12, [%rd23];
	bra.uni 	$L__BB6_28;
$L__BB6_6:
	cvt.rmi.f32.f32 	%f64, %f1;
	cvt.rzi.s32.f32 	%r5, %f64;
	cvt.rmi.f32.f32 	%f65, %f2;
	cvt.rzi.s32.f32 	%r6, %f65;
	add.s32 	%r7, %r5, 1;
	add.s32 	%r8, %r6, 1;
	setp.lt.s32 	%p26, %r5, 0;
	setp.ge.s32 	%p27, %r5, %r14;
	or.pred  	%p1, %p26, %p27;
	setp.lt.s32 	%p28, %r6, 0;
	setp.ge.s32 	%p29, %r6, %r15;
	or.pred  	%p2, %p28, %p29;
	or.pred  	%p31, %p1, %p2;
	mul.lo.s32 	%r36, %r6, %r16;
	cvt.s64.s32 	%rd10, %r36;
	add.s64 	%rd2, %rd1, %rd10;
	mov.f32 	%f84, 0f00000000;
	@%p31 bra 	$L__BB6_8;
	mul.wide.u32 	%rd11, %r5, 2;
	add.s64 	%rd12, %rd2, %rd11;
	ld.global.u16 	%rs7, [%rd12];
	cvt.rn.f32.u16 	%f84, %rs7;
$L__BB6_8:
	setp.lt.s32 	%p32, %r5, -1;
	setp.ge.s32 	%p33, %r7, %r14;
	or.pred  	%p3, %p32, %p33;
	or.pred  	%p34, %p3, %p2;
	mov.f32 	%f85, 0f00000000;
	@%p34 bra 	$L__BB6_10;
	mul.wide.u32 	%rd13, %r7, 2;
	add.s64 	%rd14, %rd2, %rd13;
	ld.global.u16 	%rs8, [%rd14];
	cvt.rn.f32.u16 	%f85, %rs8;
$L__BB6_10:
	setp.lt.s32 	%p35, %r6, -1;
	or.pred  	%p36, %p1, %p35;
	setp.ge.s32 	%p37, %r8, %r15;
	or.pred  	%p38, %p36, %p37;
	mul.lo.s32 	%r37, %r8, %r16;
	cvt.s64.s32 	%rd15, %r37;
	add.s64 	%rd3, %rd1, %rd15;
	mov.f32 	%f86, 0f00000000;
	@%p38 bra 	$L__BB6_12;
	mul.wide.u32 	%rd16, %r5, 2;
	add.s64 	%rd17, %rd3, %rd16;
	ld.global.u16 	%rs9, [%rd17];
	cvt.rn.f32.u16 	%f86, %rs9;
$L__BB6_12:
	setp.ge.s32 	%p39, %r8, %r15;
	setp.lt.s32 	%p40, %r6, -1;
	or.pred  	%p41, %p3, %p40;
	or.pred  	%p42, %p41, %p39;
	mov.f32 	%f87, 0f00000000;
	@%p42 bra 	$L__BB6_14;
	mul.wide.u32 	%rd18, %r7, 2;
	add.s64 	%rd19, %rd3, %rd18;
	ld.global.u16 	%rs10, [%rd19];
	cvt.rn.f32.u16 	%f87, %rs10;
$L__BB6_14:
	cvt.rn.f32.s32 	%f69, %r5;
	sub.f32 	%f70, %f1, %f69;
	cvt.rn.f32.s32 	%f71, %r6;
	sub.f32 	%f72, %f2, %f71;
	mov.f32 	%f73, 0f3F800000;
	sub.f32 	%f74, %f73, %f70;
	mul.f32 	%f75, %f70, %f85;
	fma.rn.f32 	%f76, %f74, %f84, %f75;
	mul.f32 	%f77, %f70, %f87;
	fma.rn.f32 	%f78, %f74, %f86, %f77;
	sub.f32 	%f79, %f73, %f72;
	mul.f32 	%f80, %f72, %f78;
	fma.rn.f32 	%f81, %f79, %f76, %f80;
	cvt.rzi.u32.f32 	%r38, %f81;
	cvt.u16.u32 	%rs12, %r38;
	bra.uni 	$L__BB6_28;
$L__BB6_15:
	add.f32 	%f37, %f1, 0fC0000000;
	cvt.rpi.f32.f32 	%f11, %f37;
	add.f32 	%f38, %f1, 0f40000000;
	cvt.rmi.f32.f32 	%f12, %f38;
	add.f32 	%f39, %f2, 0fC0000000;
	cvt.rpi.f32.f32 	%f88, %f39;
	add.f32 	%f40, %f2, 0f40000000;
	cvt.rmi.f32.f32 	%f14, %f40;
	setp.gtu.f32 	%p11, %f88, %f14;
	mov.f32 	%f96, 0f00000000;
	mov.f32 	%f97, %f96;
	@%p11 bra 	$L__BB6_27;
	mov.f32 	%f97, 0f00000000;
	mov.f32 	%f96, %f97;
$L__BB6_17:
	setp.gtu.f32 	%p12, %f11, %f12;
	@%p12 bra 	$L__BB6_26;
	cvt.rmi.f32.f32 	%f42, %f88;
	cvt.rzi.s32.f32 	%r33, %f42;
	sub.f32 	%f43, %f2, %f88;
	abs.f32 	%f44, %f43;
	setp.le.f32 	%p13, %f44, 0f3F800000;
	mul.f32 	%f45, %f44, %f44;
	fma.rn.f32 	%f46, %f44, 0f3FC00000, 0fC0200000;
	fma.rn.f32 	%f47, %f45, %f46, 0f3F800000;
	setp.geu.f32 	%p14, %f44, 0f40000000;
	fma.rn.f32 	%f48, %f44, 0fBF000000, 0f40200000;
	fma.rn.f32 	%f49, %f44, %f48, 0fC0800000;
	fma.rn.f32 	%f50, %f44, %f49, 0f40000000;
	setp.lt.s32 	%p15, %r33, 0;
	setp.ge.s32 	%p16, %r33, %r15;
	or.pred  	%p4, %p15, %p16;
	mul.lo.s32 	%r34, %r33, %r16;
	cvt.s64.s32 	%rd7, %r34;
	add.s64 	%rd4, %rd1, %rd7;
	selp.f32 	%f51, 0f00000000, %f50, %p14;
	selp.f32 	%f18, %f47, %f51, %p13;
	mov.f32 	%f91, %f11;
$L__BB6_19:
	cvt.rmi.f32.f32 	%f52, %f91;
	cvt.rzi.s32.f32 	%r13, %f52;
	sub.f32 	%f53, %f1, %f91;
	abs.f32 	%f22, %f53;
	setp.gtu.f32 	%p17, %f22, 0f3F800000;
	@%p17 bra 	$L__BB6_21;
	mul.f32 	%f54, %f22, %f22;
	fma.rn.f32 	%f55, %f22, 0f3FC00000, 0fC0200000;
	fma.rn.f32 	%f94, %f54, %f55, 0f3F800000;
	bra.uni 	$L__BB6_23;
$L__BB6_21:
	setp.geu.f32 	%p18, %f22, 0f40000000;
	mov.f32 	%f94, 0f00000000;
	@%p18 bra 	$L__BB6_23;
	fma.rn.f32 	%f57, %f22, 0fBF000000, 0f40200000;
	fma.rn.f32 	%f58, %f22, %f57, 0fC0800000;
	fma.rn.f32 	%f94, %f22, %f58, 0f40000000;
$L__BB6_23:
	setp.lt.s32 	%p19, %r13, 0;
	setp.ge.s32 	%p20, %r13, %r14;
	or.pred  	%p21, %p19, %p20;
	or.pred  	%p22, %p21, %p4;
	mov.f32 	%f95, 0f00000000;
	@%p22 bra 	$L__BB6_25;
	mul.wide.u32 	%rd8, %r13, 2;
	add.s64 	%rd9, %rd4, %rd8;
	ld.global.u16 	%rs6, [%rd9];
	cvt.rn.f32.u16 	%f95, %rs6;
$L__BB6_25:
	mul.f32 	%f60, %f94, %f18;
	fma.rn.f32 	%f96, %f60, %f95, %f96;
	add.f32 	%f97, %f97, %f60;
	add.f32 	%f91, %f91, 0f3F800000;
	setp.le.f32 	%p23, %f91, %f12;
	@%p23 bra 	$L__BB6_19;
$L__BB6_26:
	add.f32 	%f88, %f88, 0f3F800000;
	setp.le.f32 	%p24, %f88, %f14;
	@%p24 bra 	$L__BB6_17;
$L__BB6_27:
	setp.eq.f32 	%p25, %f97, 0f00000000;
	div.rn.f32 	%f61, %f96, %f97;
	selp.f32 	%f62, 0f00000000, %f61, %p25;
	cvt.rzi.u32.f32 	%r35, %f62;
	cvt.u16.u32 	%rs12, %r35;
$L__BB6_28:
	ld.param.u64 	%rd29, [_Z33nppiWarpAffineBack_16u_C1R_kernelPKt8NppiSizei8NppiRectPtiS2_ddddddi_param_4];
	mul.lo.s32 	%r40, %r17, %r30;
	cvt.s64.s32 	%rd24, %r40;
	cvta.to.global.u64 	%rd25, %rd29;
	add.s64 	%rd26, %rd25, %rd24;
	mul.wide.s32 	%rd27, %r1, 2;
	add.s64 	%rd28, %rd26, %rd27;
	st.global.u16 	[%rd28], %rs12;
$L__BB6_29:
	ret;

}
	// .globl	_Z33nppiWarpAffineBack_16u_C3R_kernelPKt8NppiSizei8NppiRectPtiS2_ddddddi
.visible .entry _Z33nppiWarpAffineBack_16u_C3R_kernelPKt8NppiSizei8NppiRectPtiS2_ddddddi(
	.param .u64 .ptr .align 1 _Z33nppiWarpAffineBack_16u_C3R_kernelPKt8NppiSizei8NppiRectPtiS2_ddddddi_param_0,
	.param .align 4 .b8 _Z33nppiWarpAffineBack_16u_C3R_kernelPKt8NppiSizei8NppiRectPtiS2_ddddddi_param_1[8],
	.param .u32 _Z33nppiWarpAffineBack_16u_C3R_kernelPKt8NppiSizei8NppiRectPtiS2_ddddddi_param_2,
	.param .align 4 .b8 _Z33nppiWarpAffineBack_16u_C3R_kernelPKt8NppiSizei8NppiRectPtiS2_ddddddi_param_3[16],
	.param .u64 .ptr .align 1 _Z33nppiWarpAffineBack_16u_C3R_kernelPKt8NppiSizei8NppiRectPtiS2_ddddddi_param_4,
	.param .u32 _Z33nppiWarpAffineBack_16u_C3R_kernelPKt8NppiSizei8NppiRectPtiS2_ddddddi_param_5,
	.param .align 4 .b8 _Z33nppiWarpAffineBack_16u_C3R_kernelPKt8NppiSizei8NppiRectPtiS2_ddddddi_param_6[16],
	.param .f64 _Z33nppiWarpAffineBack_16u_C3R_kernelPKt8NppiSizei8NppiRectPtiS2_ddddddi_param_7,
	.param .f64 _Z33nppiWarpAffineBack_16u_C3R_kernelPKt8NppiSizei8NppiRectPtiS2_ddddddi_param_8,
	.param .f64 _Z33nppiWarpAffineBack_16u_C3R_kernelPKt8NppiSizei8NppiRectPtiS2_ddddddi_param_9,
	.param .f64 _Z33nppiWarpAffineBack_16u_C3R_kernelPKt8NppiSizei8NppiRectPtiS2_ddddddi_param_10,
	.param .f64 _Z33nppiWarpAffineBack_16u_C3R_kernelPKt8NppiSizei8NppiRectPtiS2_ddddddi_param_11,
	.param .f64 _Z33nppiWarpAffineBack_16u_C3R_kernelPKt8NppiSizei8NppiRectPtiS2_ddddddi_param_12,
	.param .u32 _Z33nppiWarpAffineBack_16u_C3R_kernelPKt8NppiSizei8NppiRectPtiS2_ddddddi_param_13
)
{
	.reg .pred 	%p<24>;
	.reg .b16 	%rs<37>;
	.reg .b32 	%r<77>;
	.reg .b32 	%f<101>;
	.reg .b64 	%rd<52>;
	.reg .b64 	%fd<16>;

	ld.param.u32 	%r11, [_Z33nppiWarpAffineBack_16u_C3R_kernelPKt8NppiSizei8NppiRectPtiS2_ddddddi_param_6+4];
	ld.param.u32 	%r10, [_Z33nppiWarpAffineBack_16u_C3R_kernelPKt8NppiSizei8NppiRectPtiS2_ddddddi_param_6];
	ld.param.u32 	%r1, [_Z33nppiWarpAffineBack_16u_C3R_kernelPKt8NppiSizei8NppiRectPtiS2_ddddddi_param_1];
	ld.param.u32 	%r2, [_Z33nppiWarpAffineBack_16u_C3R_kernelPKt8NppiSizei8NppiRectPtiS2_ddddddi_param_1+4];
	ld.param.u32 	%r12, [_Z33nppiWarpAffineBack_16u_C3R_kernelPKt8NppiSizei8NppiRectPtiS2_ddddddi_param_6+8];
	ld.param.u64 	%rd8, [_Z33nppiWarpAffineBack_16u_C3R_kernelPKt8NppiSizei8NppiRectPtiS2_ddddddi_param_0];
	ld.param.u32 	%r8, [_Z33nppiWarpAffineBack_16u_C3R_kernelPKt8NppiSizei8NppiRectPtiS2_ddddddi_param_2];
	ld.param.u32 	%r9, [_Z33nppiWarpAffineBack_16u_C3R_kernelPKt8NppiSizei8NppiRectPtiS2_ddddddi_param_5];
	ld.param.u32 	%r15, [_Z33nppiWarpAffineBack_16u_C3R_kernelPKt8NppiSizei8NppiRectPtiS2_ddddddi_param_6+12];
	ld.param.f64 	%fd1, [_Z33nppiWarpAffineBack_16u_C3R_kernelPKt8NppiSizei8NppiRectPtiS2_ddddddi_param_7];
	ld.param.f64 	%fd2, [_Z33nppiWarpAffineBack_16u_C3R_kernelPKt8NppiSizei8NppiRectPtiS2_ddddddi_param_8];
	ld.param.f64 	%fd4, [_Z33nppiWarpAffineBack_16u_C3R_kernelPKt8NppiSizei8NppiRectPtiS2_ddddddi_param_10];
	ld.param.f64 	%fd5, [_Z33nppiWarpAffineBack_16u_C3R_kernelPKt8NppiSizei8NppiRectPtiS2_ddddddi_param_11];
	ld.param.f64 	%fd6, [_Z33nppiWarpAffineBack_16u_C3R_kernelPKt8NppiSizei8NppiRectPtiS2_ddddddi_param_12];
	ld.param.u32 	%r14, [_Z33nppiWarpAffineBack_16u_C3R_kernelPKt8NppiSizei8NppiRectPtiS2_ddddddi_param_13];
	cvta.to.global.u64 	%rd1, %rd8;
	mov.u32 	%r16, %ctaid.x;
	mov.u32 	%r17, %ntid.x;
	mov.u32 	%r18, %tid.x;
	mad.lo.s32 	%r3, %r16, %r17, %r18;
	mov.u32 	%r19, %ctaid.y;
	mov.u32 	%r20, %ntid.y;
	mov.u32 	%r21, %tid.y;
	mad.lo.s32 	%r22, %r19, %r20, %r21;
	setp.ge.s32 	%p3, %r3, %r12;
	setp.ge.s32 	%p4, %r22, %r15;
	or.pred  	%p5, %p3, %p4;
	@%p5 bra 	$L__BB7_18;
	ld.param.f64 	%fd15, [_Z33nppiWarpAffineBack_16u_C3R_kernelPKt8NppiSizei8NppiRectPtiS2_ddddddi_param_9];
	ld.param.u64 	%rd51, [_Z33nppiWarpAffineBack_16u_C3R_kernelPKt8NppiSizei8NppiRectPtiS2_ddddddi_param_4];
	cvta.to.global.u64 	%rd9, %rd51;
	add.s32 	%r23, %r10, %r3;
	add.s32 	%r24, %r11, %r22;
	cvt.rn.f64.s32 	%fd7, %r23;
	cvt.rn.f64.s32 	%fd8, %r24;
	mul.f64 	%fd9, %fd2, %fd8;
	fma.rn.f64 	%fd10, %fd1, %fd7, %fd9;
	add.f64 	%fd11, %fd15, %fd10;
	mul.f64 	%fd12, %fd5, %fd8;
	fma.rn.f64 	%fd13, %fd4, %fd7, %fd12;
	add.f64 	%fd14, %fd6, %fd13;
	cvt.rn.f32.f64 	%f1, %fd14;
	cvt.rn.f32.f64 	%f2, %fd11;
	add.s32 	%r5, %r1, -1;
	add.s32 	%r6, %r2, -1;
	mul.lo.s32 	%r25, %r9, %r22;
	cvt.s64.s32 	%rd10, %r25;
	add.s64 	%rd2, %rd9, %rd10;
	mul.lo.s32 	%r7, %r3, 3;
	setp.eq.s32 	%p6, %r14, 2;
	@%p6 bra 	$L__BB7_10;
	setp.ne.s32 	%p7, %r14, 1;
	@%p7 bra 	$L__BB7_11;
	mov.f32 	%f87, 0f3F000000;
	copysign.f32 	%f88, %f2, %f87;
	add.rz.f32 	%f89, %f2, %f88;
	cvt.rzi.f32.f32 	%f90, %f89;
	cvt.rzi.s32.f32 	%r59, %f90;
	copysign.f32 	%f91, %f1, %f87;
	add.rz.f32 	%f92, %f1, %f91;
	cvt.rzi.f32.f32 	%f93, %f92;
	cvt.rzi.s32.f32 	%r60, %f93;
	min.s32 	%r62, %r59, %r5;
	max.s32 	%r63, %r62, 0;
	min.s32 	%r64, %r60, %r6;
	max.s32 	%r65, %r64, 0;
	setp.lt.s32 	%p14, %r63, %r1;
	setp.lt.s32 	%p15, %r65, %r2;
	and.pred  	%p1, %p14, %p15;
	mul.lo.s32 	%r66, %r65, %r8;
	cvt.s64.s32 	%rd43, %r66;
	add.s64 	%rd44, %rd1, %rd43;
	mul.lo.s32 	%r67, %r63, 3;
	mul.wide.u32 	%rd45, %r67, 2;
	add.s64 	%rd3, %rd44, %rd45;
	mov.b16 	%rs31, 0;
	not.pred 	%p16, %p1;
	@%p16 bra 	$L__BB7_5;
	ld.global.u16 	%rs31, [%rd3];
$L__BB7_5:
	mul.wide.s32 	%rd46, %r7, 2;
	add.s64 	%rd4, %rd2, %rd46;
	st.global.u16 	[%rd4], %rs31;
	mov.b16 	%rs32, 0;
	@%p16 bra 	$L__BB7_7;
	ld.global.u16 	%rs32, [%rd3+2];
$L__BB7_7:
	st.global.u16 	[%rd4+2], %rs32;
	mov.b16 	%rs33, 0;
	@%p16 bra 	$L__BB7_9;
	ld.global.u16 	%rs33, [%rd3+4];
$L__BB7_9:
	st.global.u16 	[%rd4+4], %rs33;
	bra.uni 	$L__BB7_18;
$L__BB7_10:
	cvt.rn.f32.s32 	%f3, %r6;
	cvt.rn.f32.s32 	%f4, %r5;
	min.f32 	%f5, %f2, %f4;
	max.f32 	%f6, %f5, 0f00000000;
	min.f32 	%f7, %f1, %f3;
	max.f32 	%f8, %f7, 0f00000000;
	cvt.rmi.f32.f32 	%f9, %f6;
	cvt.rzi.s32.f32 	%r26, %f9;
	cvt.rmi.f32.f32 	%f10, %f8;
	cvt.rzi.s32.f32 	%r27, %f10;
	add.s32 	%r28, %r26, 1;
	min.s32 	%r29, %r28, %r5;
	add.s32 	%r30, %r27, 1;
	min.s32 	%r31, %r30, %r6;
	cvt.rn.f32.s32 	%f11, %r26;
	sub.f32 	%f12, %f6, %f11;
	cvt.rn.f32.s32 	%f13, %r27;
	sub.f32 	%f14, %f8, %f13;
	setp.eq.s32 	%p8, %r5, %r26;
	selp.f32 	%f15, 0f00000000, %f12, %p8;
	setp.eq.s32 	%p9, %r6, %r27;
	selp.f32 	%f16, 0f00000000, %f14, %p9;
	mul.lo.s32 	%r32, %r27, %r8;
	cvt.s64.s32 	%rd11, %r32;
	add.s64 	%rd12, %rd1, %rd11;
	mul.lo.s32 	%r33, %r26, 3;
	mul.wide.s32 	%rd13, %r33, 2;
	add.s64 	%rd14, %rd12, %rd13;
	mul.lo.s32 	%r34, %r29, 3;
	mul.wide.s32 	%rd15, %r34, 2;
	add.s64 	%rd16, %rd12, %rd15;
	mul.lo.s32 	%r35, %r31, %r8;
	cvt.s64.s32 	%rd17, %r35;
	add.s64 	%rd18, %rd1, %rd17;
	add.s64 	%rd19, %rd18, %rd13;
	add.s64 	%rd20, %rd18, %rd15;
	ld.global.u16 	%rs13, [%rd14];
	cvt.rn.f32.u16 	%f17, %rs13;
	mov.f32 	%f18, 0f3F800000;
	sub.f32 	%f19, %f18, %f15;
	mul.f32 	%f20, %f19, %f17;
	sub.f32 	%f21, %f18, %f16;
	ld.global.u16 	%rs14, [%rd16];
	cvt.rn.f32.u16 	%f22, %rs14;
	mul.f32 	%f23, %f15, %f22;
	mul.f32 	%f24, %f21, %f23;
	fma.rn.f32 	%f25, %f21, %f20, %f24;
	ld.global.u16 	%rs15, [%rd19];
	cvt.rn.f32.u16 	%f26, %rs15;
	mul.f32 	%f27, %f19, %f26;
	fma.rn.f32 	%f28, %f16, %f27, %f25;
	ld.global.u16 	%rs16, [%rd20];
	cvt.rn.f32.u16 	%f29, %rs16;
	mul.f32 	%f30, %f15, %f29;
	fma.rn.f32 	%f31, %f16, %f30, %f28;
	add.f32 	%f32, %f31, 0f3F000000;
	cvt.rzi.u32.f32 	%r36, %f32;
	mul.wide.s32 	%rd21, %r7, 2;
	add.s64 	%rd22, %rd2, %rd21;
	st.global.u16 	[%rd22], %r36;
	min.f32 	%f33, %f6, %f4;
	max.f32 	%f34, %f33, 0f00000000;
	min.f32 	%f35, %f8, %f3;
	max.f32 	%f36, %f35, 0f00000000;
	cvt.rmi.f32.f32 	%f37, %f34;
	cvt.rzi.s32.f32 	%r37, %f37;
	cvt.rmi.f32.f32 	%f38, %f36;
	cvt.rzi.s32.f32 	%r38, %f38;
	add.s32 	%r39, %r37, 1;
	min.s32 	%r40, %r39, %r5;
	add.s32 	%r41, %r38, 1;
	min.s32 	%r42, %r41, %r6;
	cvt.rn.f32.s32 	%f39, %r37;
	sub.f32 	%f40, %f34, %f39;
	cvt.rn.f32.s32 	%f41, %r38;
	sub.f32 	%f42, %f36, %f41;
	setp.eq.s32 	%p10, %r5, %r37;
	selp.f32 	%f43, 0f00000000, %f40, %p10;
	setp.eq.s32 	%p11, %r6, %r38;
	selp.f32 	%f44, 0f00000000, %f42, %p11;
	mul.lo.s32 	%r43, %r38, %r8;
	cvt.s64.s32 	%rd23, %r43;
	add.s64 	%rd24, %rd1, %rd23;
	mul.lo.s32 	%r44, %r37, 3;
	mul.wide.s32 	%rd25, %r44, 2;
	add.s64 	%rd26, %rd24, %rd25;
	mul.lo.s32 	%r45, %r40, 3;
	mul.wide.s32 	%rd27, %r45, 2;
	add.s64 	%rd28, %rd24, %rd27;
	mul.lo.s32 	%r46, %r42, %r8;
	cvt.s64.s32 	%rd29, %r46;
	add.s64 	%rd30, %rd1, %rd29;
	add.s64 	%rd31, %rd30, %rd25;
	add.s64 	%rd32, %rd30, %rd27;
	ld.global.u16 	%rs17, [%rd26+2];
	cvt.rn.f32.u16 	%f45, %rs17;
	sub.f32 	%f46, %f18, %f43;
	mul.f32 	%f47, %f46, %f45;
	sub.f32 	%f48, %f18, %f44;
	ld.global.u16 	%rs18, [%rd28+2];
	cvt.rn.f32.u16 	%f49, %rs18;
	mul.f32 	%f50, %f43, %f49;
	mul.f32 	%f51, %f48, %f50;
	fma.rn.f32 	%f52, %f48, %f47, %f51;
	ld.global.u16 	%rs19, [%rd31+2];
	cvt.rn.f32.u16 	%f53, %rs19;
	mul.f32 	%f54, %f46, %f53;
	fma.rn.f32 	%f55, %f44, %f54, %f52;
	ld.global.u16 	%rs20, [%rd32+2];
	cvt.rn.f32.u16 	%f56, %rs20;
	mul.f32 	%f57, %f43, %f56;
	fma.rn.f32 	%f58, %f44, %f57, %f55;
	add.f32 	%f59, %f58, 0f3F000000;
	cvt.rzi.u32.f32 	%r47, %f59;
	st.global.u16 	[%rd22+2], %r47;
	min.f32 	%f60, %f34, %f4;
	max.f32 	%f61, %f60, 0f00000000;
	min.f32 	%f62, %f36, %f3;
	max.f32 	%f63, %f62, 0f00000000;
	cvt.rmi.f32.f32 	%f64, %f61;
	cvt.rzi.s32.f32 	%r48, %f64;
	cvt.rmi.f32.f32 	%f65, %f63;
	cvt.rzi.s32.f32 	%r49, %f65;
	add.s32 	%r50, %r48, 1;
	min.s32 	%r51, %r50, %r5;
	add.s32 	%r52, %r49, 1;
	min.s32 	%r53, %r52, %r6;
	cvt.rn.f32.s32 	%f66, %r48;
	sub.f32 	%f67, %f61, %f66;
	cvt.rn.f32.s32 	%f68, %r49;
	sub.f32 	%f69, %f63, %f68;
	setp.eq.s32 	%p12, %r5, %r48;
	selp.f32 	%f70, 0f00000000, %f67, %p12;
	setp.eq.s32 	%p13, %r6, %r49;
	selp.f32 	%f71, 0f00000000, %f69, %p13;
	mul.lo.s32 	%r54, %r49, %r8;
	cvt.s64.s32 	%rd33, %r54;
	add.s64 	%rd34, %rd1, %rd33;
	mul.lo.s32 	%r55, %r48, 3;
	mul.wide.s32 	%rd35, %r55, 2;
	add.s64 	%rd36, %rd34, %rd35;
	mul.lo.s32 	%r56, %r51, 3;
	mul.wide.s32 	%rd37, %r56, 2;
	add.s64 	%rd38, %rd34, %rd37;
	mul.lo.s32 	%r57, %r53, %r8;
	cvt.s64.s32 	%rd39, %r57;
	add.s64 	%rd40, %rd1, %rd39;
	add.s64 	%rd41, %rd40, %rd35;
	add.s64 	%rd42, %rd40, %rd37;
	ld.global.u16 	%rs21, [%rd36+4];
	cvt.rn.f32.u16 	%f72, %rs21;
	sub.f32 	%f73, %f18, %f70;
	mul.f32 	%f74, %f73, %f72;
	sub.f32 	%f75, %f18, %f71;
	ld.global.u16 	%rs22, [%rd38+4];
	cvt.rn.f32.u16 	%f76, %rs22;
	mul.f32 	%f77, %f70, %f76;
	mul.f32 	%f78, %f75, %f77;
	fma.rn.f32 	%f79, %f75, %f74, %f78;
	ld.global.u16 	%rs23, [%rd41+4];
	cvt.rn.f32.u16 	%f80, %rs23;
	mul.f32 	%f81, %f73, %f80;
	fma.rn.f32 	%f82, %f71, %f81, %f79;
	ld.global.u16 	%rs24, [%rd42+4];
	cvt.rn.f32.u16 	%f83, %rs24;
	mul.f32 	%f84, %f70, %f83;
	fma.rn.f32 	%f85, %f71, %f84, %f82;
	add.f32 	%f86, %f85, 0f3F000000;
	cvt.rzi.u32.f32 	%r58, %f86;
	st.global.u16 	[%rd22+4], %r58;
	bra.uni 	$L__BB7_18;
$L__BB7_11:
	mov.f32 	%f94, 0f3F000000;
	copysign.f32 	%f95, %f2, %f94;
	add.rz.f32 	%f96, %f2, %f95;
	cvt.rzi.f32.f32 	%f97, %f96;
	cvt.rzi.s32.f32 	%r68, %f97;
	copysign.f32 	%f98, %f1, %f94;
	add.rz.f32 	%f99, %f1, %f98;
	cvt.rzi.f32.f32 	%f100, %f99;
	cvt.rzi.s32.f32 	%r69, %f100;
	min.s32 	%r71, %r68, %r5;
	max.s32 	%r72, %r71, 0;
	min.s32 	%r73, %r69, %r6;
	max.s32 	%r74, %r73, 0;
	setp.lt.s32 	%p19, %r72, %r1;
	setp.lt.s32 	%p20, %r74, %r2;
	and.pred  	%p2, %p19, %p20;
	mul.lo.s32 	%r75, %r74, %r8;
	cvt.s64.s32 	%rd47, %r75;
	add.s64 	%rd48, %rd1, %rd47;
	mul.lo.s32 	%r76, %r72, 3;
	mul.wide.u32 	%rd49, %r76, 2;
	add.s64 	%rd5, %rd48, %rd49;
	mov.b16 	%rs34, 0;
	not.pred 	%p21, %p2;
	@%p21 bra 	$L__BB7_13;
	ld.global.u16 	%rs34, [%rd5];
$L__BB7_13:
	mul.wide.s32 	%rd50, %r7, 2;
	add.s64 	%rd6, %rd2, %rd50;
	st.global.u16 	[%rd6], %rs34;
	mov.b16 	%rs35, 0;
	@%p21 bra 	$L__BB7_15;
	ld.global.u16 	%rs35, [%rd5+2];
$L__BB7_15:
	st.global.u16 	[%rd6+2], %rs35;
	mov.b16 	%rs36, 0;
	@%p21 bra 	$L__BB7_17;
	ld.global.u16 	%rs36, [%rd5+4];
$L__BB7_17:
	st.global.u16 	[%rd6+4], %rs36;
$L__BB7_18:
	ret;

}
	// .globl	_Z33nppiWarpAffineBack_16u_C4R_kernelPKt8NppiSizei8NppiRectPtiS2_ddddddi
.visible .entry _Z33nppiWarpAffineBack_16u_C4R_kernelPKt8NppiSizei8NppiRectPtiS2_ddddddi(
	.param .u64 .ptr .align 1 _Z33nppiWarpAffineBack_16u_C4R_kernelPKt8NppiSizei8NppiRectPtiS2_ddddddi_param_0,
	.param .align 4 .b8 _Z33nppiWarpAffineBack_16u_C4R_kernelPKt8NppiSizei8NppiRectPtiS2_ddddddi_param_1[8],
	.param .u32 _Z33nppiWarpAffineBack_16u_C4R_kernelPKt8NppiSizei8NppiRectPtiS2_ddddddi_param_2,
	.param .align 4 .b8 _Z33nppiWarpAffineBack_16u_C4R_kernelPKt8NppiSizei8NppiRectPtiS2_ddddddi_param_3[16],
	.param .u64 .ptr .align 1 _Z33nppiWarpAffineBack_16u_C4R_kernelPKt8NppiSizei8NppiRectPtiS2_ddddddi_param_4,
	.param .u32 _Z33nppiWarpAffineBack_16u_C4R_kernelPKt8NppiSizei8NppiRectPtiS2_ddddddi_param_5,
	.param .align 4 .b8 _Z33nppiWarpAffineBack_16u_C4R_kernelPKt8NppiSizei8NppiRectPtiS2_ddddddi_param_6[16],
	.param .f64 _Z33nppiWarpAffineBack_16u_C4R_kernelPKt8NppiSizei8NppiRectPtiS2_ddddddi_param_7,
	.param .f64 _Z33nppiWarpAffineBack_16u_C4R_kernelPKt8NppiSizei8NppiRectPtiS2_ddddddi_param_8,
	.param .f64 _Z33nppiWarpAffineBack_16u_C4R_kernelPKt8NppiSizei8NppiRectPtiS2_ddddddi_param_9,
	.param .f64 _Z33nppiWarpAffineBack_16u_C4R_kernelPKt8NppiSizei8NppiRectPtiS2_ddddddi_param_10,
	.param .f64 _Z33nppiWarpAffineBack_16u_C4R_kernelPKt8NppiSizei8NppiRectPtiS2_ddddddi_param_11,
	.param .f64 _Z33nppiWarpAffineBack_16u_C4R_kernelPKt8NppiSizei8NppiRectPtiS2_ddddddi_param_12,
	.param .u32 _Z33nppiWarpAffineBack_16u_C4R_kernelPKt8NppiSizei8NppiRectPtiS2_ddddddi_param_13
)
{
	.reg .pred 	%p<28>;
	.reg .b16 	%rs<49>;
	.reg .b32 	%r<88>;
	.reg .b32 	%f<128>;
	.reg .b64 	%rd<62>;
	.reg .b64 	%fd<16>;

	ld.param.u32 	%r11, [_Z33nppiWarpAffineBack_16u_C4R_kernelPKt8NppiSizei8NppiRectPtiS2_ddddddi_param_6+4];
	ld.param.u32 	%r10, [_Z33nppiWarpAffineBack_16u_C4R_kernelPKt8NppiSizei8NppiRectPtiS2_ddddddi_param_6];
	ld.param.u32 	%r1, [_Z33nppiWarpAffineBack_16u_C4R_kernelPKt8NppiSizei8NppiRectPtiS2_ddddddi_param_1];
	ld.param.u32 	%r2, [_Z33nppiWarpAffineBack_16u_C4R_kernelPKt8NppiSizei8NppiRectPtiS2_ddddddi_param_1+4];
	ld.param.u32 	%r12, [_Z33nppiWarpAffineBack_16u_C4R_kernelPKt8NppiSizei8NppiRectPtiS2_ddddddi_param_6+8];
	ld.param.u64 	%rd8, [_Z33nppiWarpAffineBack_16u_C4R_kernelPKt8NppiSizei8NppiRectPtiS2_ddddddi_param_0];
	ld.param.u32 	%r8, [_Z33nppiWarpAffineBack_16u_C4R_kernelPKt8NppiSizei8NppiRectPtiS2_ddddddi_param_2];
	ld.param.u32 	%r9, [_Z33nppiWarpAffineBack_16u_C4R_kernelPKt8NppiSizei8NppiRectPtiS2_ddddddi_param_5];
	ld.param.u32 	%r15, [_Z33nppiWarpAffineBack_16u_C4R_kernelPKt8NppiSizei8NppiRectPtiS2_ddddddi_param_6+12];
	ld.param.f64 	%fd1, [_Z33nppiWarpAffineBack_16u_C4R_kernelPKt8NppiSizei8NppiRectPtiS2_ddddddi_param_7];
	ld.param.f64 	%fd2, [_Z33nppiWarpAffineBack_16u_C4R_kernelPKt8NppiSizei8NppiRectPtiS2_ddddddi_param_8];
	ld.param.f64 	%fd4, [_Z33nppiWarpAffineBack_16u_C4R_kernelPKt8NppiSizei8NppiRectPtiS2_ddddddi_param_10];
	ld.param.f64 	%fd5, [_Z33nppiWarpAffineBack_16u_C4R_kernelPKt8NppiSizei8NppiRectPtiS2_ddddddi_param_11];
	ld.param.f64 	%fd6, [_Z33nppiWarpAffineBack_16u_C4R_kernelPKt8NppiSizei8NppiRectPtiS2_ddddddi_param_12];
	ld.param.u32 	%r14, [_Z33nppiWarpAffineBack_16u_C4R_kernelPKt8NppiSizei8NppiRectPtiS2_ddddddi_param_13];
	cvta.to.global.u64 	%rd1, %rd8;
	mov.u32 	%r16, %ctaid.x;
	mov.u32 	%r17, %ntid.x;
	mov.u32 	%r18, %tid.x;
	mad.lo.s32 	%r3, %r16, %r17, %r18;
	mov.u32 	%r19, %ctaid.y;
	mov.u32 	%r20, %ntid.y;
	mov.u32 	%r21, %tid.y;
	mad.lo.s32 	%r22, %r19, %r20, %r21;
	setp.ge.s32 	%p3, %r3, %r12;
	setp.ge.s32 	%p4, %r22, %r15;
	or.pred  	%p5, %p3, %p4;
	@%p5 bra 	$L__BB8_22;
	ld.param.f64 	%fd15, [_Z33nppiWarpAffineBack_16u_C4R_kernelPKt8NppiSizei8NppiRectPtiS2_ddddddi_param_9];
	ld.param.u64 	%rd61, [_Z33nppiWarpAffineBack_16u_C4R_kernelPKt8NppiSizei8NppiRectPtiS2_ddddddi_param_4];
	cvta.to.global.u64 	%rd9, %rd61;
	add.s32 	%r23, %r10, %r3;
	add.s32 	%r24, %r11, %r22;
	cvt.rn.f64.s32 	%fd7, %r23;
	cvt.rn.f64.s32 	%fd8, %r24;
	mul.f64 	%fd9, %fd2, %fd8;
	fma.rn.f64 	%fd10, %fd1, %fd7, %fd9;
	add.f64 	%fd11, %fd15, %fd10;
	mul.f64 	%fd12, %fd5, %fd8;
	fma.rn.f64 	%fd13, %fd4, %fd7, %fd12;
	add.f64 	%fd14, %fd6, %fd13;
	cvt.rn.f32.f64 	%f1, %fd14;
	cvt.rn.f32.f64 	%f2, %fd11;
	add.s32 	%r5, %r1, -1;
	add.s32 	%r6, %r2, -1;
	mul.lo.s32 	%r25, %r9, %r22;
	cvt.s64.s32 	%rd10, %r25;
	add.s64 	%rd2, %rd9, %rd10;
	shl.b32 	%r7, %r3, 2;
	setp.eq.s32 	%p6, %r14, 2;
	@%p6 bra 	$L__BB8_12;
	setp.ne.s32 	%p7, %r14, 1;
	@%p7 bra 	$L__BB8_13;
	mov.f32 	%f114, 0f3F000000;
	copysign.f32 	%f115, %f2, %f114;
	add.rz.f32 	%f116, %f2, %f115;
	cvt.rzi.f32.f32 	%f117, %f116;
	cvt.rzi.s32.f32 	%r70, %f117;
	copysign.f32 	%f118, %f1, %f114;
	add.rz.f32 	%f119, %f1, %f118;
	cvt.rzi.f32.f32 	%f120, %f119;
	cvt.rzi.s32.f32 	%r71, %f120;
	min.s32 	%r73, %r70, %r5;
	max.s32 	%r74, %r73, 0;
	min.s32 	%r75, %r71, %r6;
	max.s32 	%r76, %r75, 0;
	setp.lt.s32 	%p16, %r74, %r1;
	setp.lt.s32 	%p17, %r76, %r2;
	and.pred  	%p1, %p16, %p17;
	mul.lo.s32 	%r77, %r76, %r8;
	cvt.s64.s32 	%rd53, %r77;
	add.s64 	%rd54, %rd1, %rd53;
	shl.b32 	%r78, %r74, 2;
	mul.wide.u32 	%rd55, %r78, 2;
	add.s64 	%rd3, %rd54, %rd55;
	mov.b16 	%rs41, 0;
	not.pred 	%p18, %p1;
	@%p18 bra 	$L__BB8_5;
	ld.global.u16 	%rs41, [%rd3];
$L__BB8_5:
	mul.wide.s32 	%rd56, %r7, 2;
	add.s64 	%rd4, %rd2, %rd56;
	st.global.u16 	[%rd4], %rs41;
	mov.b16 	%rs42, 0;
	@%p18 bra 	$L__BB8_7;
	ld.global.u16 	%rs42, [%rd3+2];
$L__BB8_7:
	st.global.u16 	[%rd4+2], %rs42;
	mov.b16 	%rs43, 0;
	@%p18 bra 	$L__BB8_9;
	ld.global.u16 	%rs43, [%rd3+4];
$L__BB8_9:
	st.global.u16 	[%rd4+4], %rs43;
	mov.b16 	%rs44, 0;
	@%p18 bra 	$L__BB8_11;
	ld.global.u16 	%rs44, [%rd3+6];
$L__BB8_11:
	st.global.u16 	[%rd4+6], %rs44;
	bra.uni 	$L__BB8_22;
$L__BB8_12:
	cvt.rn.f32.s32 	%f3, %r6;
	cvt.rn.f32.s32 	%f4, %r5;
	min.f32 	%f5, %f2, %f4;
	max.f32 	%f6, %f5, 0f00000000;
	min.f32 	%f7, %f1, %f3;
	max.f32 	%f8, %f7, 0f00000000;
	cvt.rmi.f32.f32 	%f9, %f6;
	cvt.rzi.s32.f32 	%r26, %f9;
	cvt.rmi.f32.f32 	%f10, %f8;
	cvt.rzi.s32.f32 	%r27, %f10;
	add.s32 	%r28, %r26, 1;
	min.s32 	%r29, %r28, %r5;
	add.s32 	%r30, %r27, 1;
	min.s32 	%r31, %r30, %r6;
	cvt.rn.f32.s32 	%f11, %r26;
	sub.f32 	%f12, %f6, %f11;
	cvt.rn.f32.s32 	%f13, %r27;
	sub.f32 	%f14, %f8, %f13;
	setp.eq.s32 	%p8, %r5, %r26;
	selp.f32 	%f15, 0f00000000, %f12, %p8;
	setp.eq.s32 	%p9, %r6, %r27;
	selp.f32 	%f16, 0f00000000, %f14, %p9;
	mul.lo.s32 	%r32, %r27, %r8;
	cvt.s64.s32 	%rd11, %r32;
	add.s64 	%rd12, %rd1, %rd11;
	shl.b32 	%r33, %r26, 2;
	mul.wide.s32 	%rd13, %r33, 2;
	add.s64 	%rd14, %rd12, %rd13;
	shl.b32 	%r34, %r29, 2;
	mul.wide.s32 	%rd15, %r34, 2;
	add.s64 	%rd16, %rd12, %rd15;
	mul.lo.s32 	%r35, %r31, %r8;
	cvt.s64.s32 	%rd17, %r35;
	add.s64 	%rd18, %rd1, %rd17;
	add.s64 	%rd19, %rd18, %rd13;
	add.s64 	%rd20, %rd18, %rd15;
	ld.global.u16 	%rs17, [%rd14];
	cvt.rn.f32.u16 	%f17, %rs17;
	mov.f32 	%f18, 0f3F800000;
	sub.f32 	%f19, %f18, %f15;
	mul.f32 	%f20, %f19, %f17;
	sub.f32 	%f21, %f18, %f16;
	ld.global.u16 	%rs18, [%rd16];
	cvt.rn.f32.u16 	%f22, %rs18;
	mul.f32 	%f23, %f15, %f22;
	mul.f32 	%f24, %f21, %f23;
	fma.rn.f32 	%f25, %f21, %f20, %f24;
	ld.global.u16 	%rs19, [%rd19];
	cvt.rn.f32.u16 	%f26, %rs19;
	mul.f32 	%f27, %f19, %f26;
	fma.rn.f32 	%f28, %f16, %f27, %f25;
	ld.global.u16 	%rs20, [%rd20];
	cvt.rn.f32.u16 	%f29, %rs20;
	mul.f32 	%f30, %f15, %f29;
	fma.rn.f32 	%f31, %f16, %f30, %f28;
	add.f32 	%f32, %f31, 0f3F000000;
	cvt.rzi.u32.f32 	%r36, %f32;
	mul.wide.s32 	%rd21, %r7, 2;
	add.s64 	%rd22, %rd2, %rd21;
	st.global.u16 	[%rd22], %r36;
	min.f32 	%f33, %f6, %f4;
	max.f32 	%f34, %f33, 0f00000000;
	min.f32 	%f35, %f8, %f3;
	max.f32 	%f36, %f35, 0f00000000;
	cvt.rmi.f32.f32 	%f37, %f34;
	cvt.rzi.s32.f32 	%r37, %f37;
	cvt.rmi.f32.f32 	%f38, %f36;
	cvt.rzi.s32.f32 	%r38, %f38;
	add.s32 	%r39, %r37, 1;
	min.s32 	%r40, %r39, %r5;
	add.s32 	%r41, %r38, 1;
	min.s32 	%r42, %r41, %r6;
	cvt.rn.f32.s32 	%f39, %r37;
	sub.f32 	%f40, %f34, %f39;
	cvt.rn.f32.s32 	%f41, %r38;
	sub.f32 	%f42, %f36, %f41;
	setp.eq.s32 	%p10, %r5, %r37;
	selp.f32 	%f43, 0f00000000, %f40, %p10;
	setp.eq.s32 	%p11, %r6, %r38;
	selp.f32 	%f44, 0f00000000, %f42, %p11;
	mul.lo.s32 	%r43, %r38, %r8;
	cvt.s64.s32 	%rd23, %r43;
	add.s64 	%rd24, %rd1, %rd23;
	shl.b32 	%r44, %r37, 2;
	mul.wide.s32 	%rd25, %r44, 2;
	add.s64 	%rd26, %rd24, %rd25;
	shl.b32 	%r45, %r40, 2;
	mul.wide.s32 	%rd27, %r45, 2;
	add.s64 	%rd28, %rd24, %rd27;
	mul.lo.s32 	%r46, %r42, %r8;
	cvt.s64.s32 	%rd29, %r46;
	add.s64 	%rd30, %rd1, %rd29;
	add.s64 	%rd31, %rd30, %rd25;
	add.s64 	%rd32, %rd30, %rd27;
	ld.global.u16 	%rs21, [%rd26+2];
	cvt.rn.f32.u16 	%f45, %rs21;
	sub.f32 	%f46, %f18, %f43;
	mul.f32 	%f47, %f46, %f45;
	sub.f32 	%f48, %f18, %f44;
	ld.global.u16 	%rs22, [%rd28+2];
	cvt.rn.f32.u16 	%f49, %rs22;
	mul.f32 	%f50, %f43, %f49;
	mul.f32 	%f51, %f48, %f50;
	fma.rn.f32 	%f52, %f48, %f47, %f51;
	ld.global.u16 	%rs23, [%rd31+2];
	cvt.rn.f32.u16 	%f53, %rs23;
	mul.f32 	%f54, %f46, %f53;
	fma.rn.f32 	%f55, %f44, %f54, %f52;
	ld.global.u16 	%rs24, [%rd32+2];
	cvt.rn.f32.u16 	%f56, %rs24;
	mul.f32 	%f57, %f43, %f56;
	fma.rn.f32 	%f58, %f44, %f57, %f55;
	add.f32 	%f59, %f58, 0f3F000000;
	cvt.rzi.u32.f32 	%r47, %f59;
	st.global.u16 	[%rd22+2], %r47;
	min.f32 	%f60, %f34, %f4;
	max.f32 	%f61, %f60, 0f00000000;
	min.f32 	%f62, %f36, %f3;
	max.f32 	%f63, %f62, 0f00000000;
	cvt.rmi.f32.f32 	%f64, %f61;
	cvt.rzi.s32.f32 	%r48, %f64;
	cvt.rmi.f32.f32 	%f65, %f63;
	cvt.rzi.s32.f32 	%r49, %f65;
	add.s32 	%r50, %r48, 1;
	min.s32 	%r51, %r50, %r5;
	add.s32 	%r52, %r49, 1;
	min.s32 	%r53, %r52, %r6;
	cvt.rn.f32.s32 	%f66, %r48;
	sub.f32 	%f67, %f61, %f66;
	cvt.rn.f32.s32 	%f68, %r49;
	sub.f32 	%f69, %f63, %f68;
	setp.eq.s32 	%p12, %r5, %r48;
	selp.f32 	%f70, 0f00000000, %f67, %p12;
	setp.eq.s32 	%p13, %r6, %r49;
	selp.f32 	%f71, 0f00000000, %f69, %p13;
	mul.lo.s32 	%r54, %r49, %r8;
	cvt.s64.s32 	%rd33, %r54;
	add.s64 	%rd34, %rd1, %rd33;
	shl.b32 	%r55, %r48, 2;
	mul.wide.s32 	%rd35, %r55, 2;
	add.s64 	%rd36, %rd34, %rd35;
	shl.b32 	%r56, %r51, 2;
	mul.wide.s32 	%rd37, %r56, 2;
	add.s64 	%rd38, %rd34, %rd37;
	mul.lo.s32 	%r57, %r53, %r8;
	cvt.s64.s32 	%rd39, %r57;
	add.s64 	%rd40, %rd1, %rd39;
	add.s64 	%rd41, %rd40, %rd35;
	add.s64 	%rd42, %rd40, %rd37;
	ld.global.u16 	%rs25, [%rd36+4];
	cvt.rn.f32.u16 	%f72, %rs25;
	sub.f32 	%f73, %f18, %f70;
	mul.f32 	%f74, %f73, %f72;
	sub.f32 	%f75, %f18, %f71;
	ld.global.u16 	%rs26, [%rd38+4];
	cvt.rn.f32.u16 	%f76, %rs26;
	mul.f32 	%f77, %f70, %f76;
	mul.f32 	%f78, %f75, %f77;
	fma.rn.f32 	%f79, %f75, %f74, %f78;
	ld.global.u16 	%rs27, [%rd41+4];
	cvt.rn.f32.u16 	%f80, %rs27;
	mul.f32 	%f81, %f73, %f80;
	fma.rn.f32 	%f82, %f71, %f81, %f79;
	ld.global.u16 	%rs28, [%rd42+4];
	cvt.rn.f32.u16 	%f83, %rs28;
	mul.f32 	%f84, %f70, %f83;
	fma.rn.f32 	%f85, %f71, %f84, %f82;
	add.f32 	%f86, %f85, 0f3F000000;
	cvt.rzi.u32.f32 	%r58, %f86;
	st.global.u16 	[%rd22+4], %r58;
	min.f32 	%f87, %f61, %f4;
	max.f32 	%f88, %f87, 0f00000000;
	min.f32 	%f89, %f63, %f3;
	max.f32 	%f90, %f89, 0f00000000;
	cvt.rmi.f32.f32 	%f91, %f88;
	cvt.rzi.s32.f32 	%r59, %f91;
	cvt.rmi.f32.f32 	%f92, %f90;
	cvt.rzi.s32.f32 	%r60, %f92;
	add.s32 	%r61, %r59, 1;
	min.s32 	%r62, %r61, %r5;
	add.s32 	%r63, %r60, 1;
	min.s32 	%r64, %r63, %r6;
	cvt.rn.f32.s32 	%f93, %r59;
	sub.f32 	%f94, %f88, %f93;
	cvt.rn.f32.s32 	%f95, %r60;
	sub.f32 	%f96, %f90, %f95;
	setp.eq.s32 	%p14, %r5, %r59;
	selp.f32 	%f97, 0f00000000, %f94, %p14;
	setp.eq.s32 	%p15, %r6, %r60;
	selp.f32 	%f98, 0f00000000, %f96, %p15;
	mul.lo.s32 	%r65, %r60, %r8;
	cvt.s64.s32 	%rd43, %r65;
	add.s64 	%rd44, %rd1, %rd43;
	shl.b32 	%r66, %r59, 2;
	mul.wide.s32 	%rd45, %r66, 2;
	add.s64 	%rd46, %rd44, %rd45;
	shl.b32 	%r67, %r62, 2;
	mul.wide.s32 	%rd47, %r67, 2;
	add.s64 	%rd48, %rd44, %rd47;
	mul.lo.s32 	%r68, %r64, %r8;
	cvt.s64.s32 	%rd49, %r68;
	add.s64 	%rd50, %rd1, %rd49;
	add.s64 	%rd51, %rd50, %rd45;
	add.s64 	%rd52, %rd50, %rd47;
	ld.global.u16 	%rs29, [%rd46+6];
	cvt.rn.f32.u16 	%f99, %rs29;
	sub.f32 	%f100, %f18, %f97;
	mul.f32 	%f101, %f100, %f99;
	sub.f32 	%f102, %f18, %f98;
	ld.global.u16 	%rs30, [%rd48+6];
	cvt.rn.f32.u16 	%f103, %rs30;
	mul.f32 	%f104, %f97, %f103;
	mul.f32 	%f105, %f102, %f104;
	fma.rn.f32 	%f106, %f102, %f101, %f105;
	ld.global.u16 	%rs31, [%rd51+6];
	cvt.rn.f32.u16 	%f107, %rs31;
	mul.f32 	%f108, %f100, %f107;
	fma.rn.f32 	%f109, %f98, %f108, %f106;
	ld.global.u16 	%rs32, [%rd52+6];
	cvt.rn.f32.u16 	%f110, %rs32;
	mul.f32 	%f111, %f97, %f110;
	fma.rn.f32 	%f112, %f98, %f111, %f109;
	add.f32 	%f113, %f112, 0f3F000000;
	cvt.rzi.u32.f32 	%r69, %f113;
	st.global.u16 	[%rd22+6], %r69;
	bra.uni 	$L__BB8_22;
$L__BB8_13:
	mov.f32 	%f121, 0f3F000000;
	copysign.f32 	%f122, %f2, %f121;
	add.rz.f32 	%f123, %f2, %f122;
	cvt.rzi.f32.f32 	%f124, %f123;
	cvt.rzi.s32.f32 	%r79, %f124;
	copysign.f32 	%f125, %f1, %f121;
	add.rz.f32 	%f126, %f1, %f125;
	cvt.rzi.f32.f32 	%f127, %f126;
	cvt.rzi.s32.f32 	%r80, %f127;
	min.s32 	%r82, %r79, %r5;
	max.s32 	%r83, %r82, 0;
	min.s32 	%r84, %r80, %r6;
	max.s32 	%r85, %r84, 0;
	setp.lt.s32 	%p22, %r83, %r1;
	setp.lt.s32 	%p23, %r85, %r2;
	and.pred  	%p2, %p22, %p23;
	mul.lo.s32 	%r86, %r85, %r8;
	cvt.s64.s32 	%rd57, %r86;
	add.s64 	%rd58, %rd1, %rd57;
	shl.b32 	%r87, %r83, 2;
	mul.wide.u32 	%rd59, %r87, 2;
	add.s64 	%rd5, %rd58, %rd59;
	mov.b16 	%rs45, 0;
	not.pred 	%p24, %p2;
	@%p24 bra 	$L__BB8_15;
	ld.global.u16 	%rs45, [%rd5];
$L__BB8_15:
	mul.wide.s32 	%rd60, %r7, 2;
	add.s64 	%rd6, %rd2, %rd60;
	st.global.u16 	[%rd6], %rs45;
	mov.b16 	%rs46, 0;
	@%p24 bra 	$L__BB8_17;
	ld.global.u16 	%rs46, [%rd5+2];
$L__BB8_17:
	st.global.u16 	[%rd6+2], %rs46;
	mov.b16 	%rs47, 0;
	@%p24 bra 	$L__BB8_19;
	ld.global.u16 	%rs47, [%rd5+4];
$L__BB8_19:
	st.global.u16 	[%rd6+4], %rs47;
	mov.b16 	%rs48, 0;
	@%p24 bra 	$L__BB8_21;
	ld.global.u16 	%rs48, [%rd5+6];
$L__BB8_21:
	st.global.u16 	[%rd6+6], %rs48;
$L__BB8_22:
	ret;

}
	// .globl	_Z33nppiWarpAffineBack_32f_C1R_kernelPKf8NppiSizei8NppiRectPfiS2_ddddddi
.visible .entry _Z33nppiWarpAffineBack_32f_C1R_kernelPKf8NppiSizei8NppiRectPfiS2_ddddddi(
	.param .u64 .ptr .align 1 _Z33nppiWarpAffineBack_32f_C1R_kernelPKf8NppiSizei8NppiRectPfiS2_ddddddi_param_0,
	.param .align 4 .b8 _Z33nppiWarpAffineBack_32f_C1R_kernelPKf8NppiSizei8NppiRectPfiS2_ddddddi_param_1[8],
	.param .u32 _Z33nppiWarpAffineBack_32f_C1R_kernelPKf8NppiSizei8NppiRectPfiS2_ddddddi_param_2,
	.param .align 4 .b8 _Z33nppiWarpAffineBack_32f_C1R_kernelPKf8NppiSizei8NppiRectPfiS2_ddddddi_param_3[16],
	.param .u64 .ptr .align 1 _Z33nppiWarpAffineBack_32f_C1R_kernelPKf8NppiSizei8NppiRectPfiS2_ddddddi_param_4,
	.param .u32 _Z33nppiWarpAffineBack_32f_C1R_kernelPKf8NppiSizei8NppiRectPfiS2_ddddddi_param_5,
	.param .align 4 .b8 _Z33nppiWarpAffineBack_32f_C1R_kernelPKf8NppiSizei8NppiRectPfiS2_ddddddi_param_6[16],
	.param .f64 _Z33nppiWarpAffineBack_32f_C1R_kernelPKf8NppiSizei8NppiRectPfiS2_ddddddi_param_7,
	.param .f64 _Z33nppiWarpAffineBack_32f_C1R_kernelPKf8NppiSizei8NppiRectPfiS2_ddddddi_param_8,
	.param .f64 _Z33nppiWarpAffineBack_32f_C1R_kernelPKf8NppiSizei8NppiRectPfiS2_ddddddi_param_9,
	.param .f64 _Z33nppiWarpAffineBack_32f_C1R_kernelPKf8NppiSizei8NppiRectPfiS2_ddddddi_param_10,
	.param .f64 _Z33nppiWarpAffineBack_32f_C1R_kernelPKf8NppiSizei8NppiRectPfiS2_ddddddi_param_11,
	.param .f64 _Z33nppiWarpAffineBack_32f_C1R_kernelPKf8NppiSizei8NppiRectPfiS2_ddddddi_param_12,
	.param .u32 _Z33nppiWarpAffineBack_32f_C1R_kernelPKf8NppiSizei8NppiRectPfiS2_ddddddi_param_13
)
{
	.reg .pred 	%p<51>;
	.reg .b32 	%r<39>;
	.reg .b32 	%f<106>;
	.reg .b64 	%rd<30>;
	.reg .b64 	%fd<15>;

	ld.param.u32 	%r19, [_Z33nppiWarpAffineBack_32f_C1R_kernelPKf8NppiSizei8NppiRectPfiS2_ddddddi_param_6+4];
	ld.param.u32 	%r18, [_Z33nppiWarpAffineBack_32f_C1R_kernelPKf8NppiSizei8NppiRectPfiS2_ddddddi_param_6];
	ld.param.u32 	%r15, [_Z33nppiWarpAffineBack_32f_C1R_kernelPKf8NppiSizei8NppiRectPfiS2_ddddddi_param_1+4];
	ld.param.u32 	%r14, [_Z33nppiWarpAffineBack_32f_C1R_kernelPKf8NppiSizei8NppiRectPfiS2_ddddddi_param_1];
	ld.param.u32 	%r20, [_Z33nppiWarpAffineBack_32f_C1R_kernelPKf8NppiSizei8NppiRectPfiS2_ddddddi_param_6+8];
	ld.param.u64 	%rd6, [_Z33nppiWarpAffineBack_32f_C1R_kernelPKf8NppiSizei8NppiRectPfiS2_ddddddi_param_0];
	ld.param.u32 	%r16, [_Z33nppiWarpAffineBack_32f_C1R_kernelPKf8NppiSizei8NppiRectPfiS2_ddddddi_param_2];
	ld.param.u32 	%r17, [_Z33nppiWarpAffineBack_32f_C1R_kernelPKf8NppiSizei8NppiRectPfiS2_ddddddi_param_5];
	ld.param.u32 	%r23, [_Z33nppiWarpAffineBack_32f_C1R_kernelPKf8NppiSizei8NppiRectPfiS2_ddddddi_param_6+12];
	ld.param.f64 	%fd1, [_Z33nppiWarpAffineBack_32f_C1R_kernelPKf8NppiSizei8NppiRectPfiS2_ddddddi_param_7];
	ld.param.f64 	%fd2, [_Z33nppiWarpAffineBack_32f_C1R_kernelPKf8NppiSizei8NppiRectPfiS2_ddddddi_param_8];
	ld.param.f64 	%fd3, [_Z33nppiWarpAffineBack_32f_C1R_kernelPKf8NppiSizei8NppiRectPfiS2_ddddddi_param_9];
	ld.param.f64 	%fd4, [_Z33nppiWarpAffineBack_32f_C1R_kernelPKf8NppiSizei8NppiRectPfiS2_ddddddi_param_10];
	ld.param.f64 	%fd5, [_Z33nppiWarpAffineBack_32f_C1R_kernelPKf8NppiSizei8NppiRectPfiS2_ddddddi_param_11];
	ld.param.f64 	%fd6, [_Z33nppiWarpAffineBack_32f_C1R_kernelPKf8NppiSizei8NppiRectPfiS2_ddddddi_param_12];
	ld.param.u32 	%r22, [_Z33nppiWarpAffineBack_32f_C1R_kernelPKf8NppiSizei8NppiRectPfiS2_ddddddi_param_13];
	cvta.to.global.u64 	%rd1, %rd6;
	mov.u32 	%r24, %ctaid.x;
	mov.u32 	%r25, %ntid.x;
	mov.u32 	%r26, %tid.x;
	mad.lo.s32 	%r1, %r24, %r25, %r26;
	mov.u32 	%r27, %ctaid.y;
	mov.u32 	%r28, %ntid.y;
	mov.u32 	%r29, %tid.y;
	mad.lo.s32 	%r30, %r27, %r28, %r29;
	setp.ge.s32 	%p5, %r1, %r20;
	setp.ge.s32 	%p6, %r30, %r23;
	or.pred  	%p7, %p5, %p6;
	mov.f32 	%f105, 0f00000000;
	@%p7 bra 	$L__BB9_29;
	add.s32 	%r31, %r18, %r1;
	add.s32 	%r32, %r19, %r30;
	cvt.rn.f64.s32 	%fd7, %r31;
	cvt.rn.f64.s32 	%fd8, %r32;
	mul.f64 	%fd9, %fd2, %fd8;
	fma.rn.f64 	%fd10, %fd1, %fd7, %fd9;
	add.f64 	%fd11, %fd3, %fd10;
	mul.f64 	%fd12, %fd5, %fd8;
	fma.rn.f64 	%fd13, %fd4, %fd7, %fd12;
	add.f64 	%fd14, %fd6, %fd13;
	cvt.rn.f32.f64 	%f1, %fd11;
	cvt.rn.f32.f64 	%f2, %fd14;
	setp.eq.s32 	%p8, %r22, 4;
	@%p8 bra 	$L__BB9_15;
	setp.eq.s32 	%p9, %r22, 2;
	@%p9 bra 	$L__BB9_6;
	setp.ne.s32 	%p10, %r22, 1;
	@%p10 bra 	$L__BB9_28;
	add.f32 	%f86, %f1, 0f3F000000;
	cvt.rzi.s32.f32 	%r3, %f86;
	add.f32 	%f87, %f2, 0f3F000000;
	cvt.rzi.s32.f32 	%r4, %f87;
	setp.lt.s32 	%p43, %r3, 0;
	setp.ge.s32 	%p44, %r3, %r14;
	or.pred  	%p45, %p43, %p44;
	setp.lt.s32 	%p46, %r4, 0;
	setp.ge.s32 	%p47, %r4, %r15;
	or.pred  	%p48, %p46, %p47;
	or.pred  	%p50, %p45, %p48;
	@%p50 bra 	$L__BB9_28;
	mul.lo.s32 	%r37, %r4, %r16;
	cvt.s64.s32 	%rd20, %r37;
	add.s64 	%rd21, %rd1, %rd20;
	mul.wide.u32 	%rd22, %r3, 4;
	add.s64 	%rd23, %rd21, %rd22;
	ld.global.f32 	%f105, [%rd23];
	bra.uni 	$L__BB9_28;
$L__BB9_6:
	cvt.rmi.f32.f32 	%f68, %f1;
	cvt.rzi.s32.f32 	%r5, %f68;
	cvt.rmi.f32.f32 	%f69, %f2;
	cvt.rzi.s32.f32 	%r6, %f69;
	add.s32 	%r7, %r5, 1;
	add.s32 	%r8, %r6, 1;
	setp.lt.s32 	%p26, %r5, 0;
	setp.ge.s32 	%p27, %r5, %r14;
	or.pred  	%p1, %p26, %p27;
	setp.lt.s32 	%p28, %r6, 0;
	setp.ge.s32 	%p29, %r6, %r15;
	or.pred  	%p2, %p28, %p29;
	or.pred  	%p31, %p1, %p2;
	mul.lo.s32 	%r35, %r6, %r16;
	cvt.s64.s32 	%rd10, %r35;
	add.s64 	%rd2, %rd1, %rd10;
	mov.f32 	%f89, 0f00000000;
	@%p31 bra 	$L__BB9_8;
	mul.wide.u32 	%rd11, %r5, 4;
	add.s64 	%rd12, %rd2, %rd11;
	ld.global.f32 	%f89, [%rd12];
$L__BB9_8:
	setp.lt.s32 	%p32, %r5, -1;
	setp.ge.s32 	%p33, %r7, %r14;
	or.pred  	%p3, %p32, %p33;
	or.pred  	%p34, %p3, %p2;
	mov.f32 	%f90, 0f00000000;
	@%p34 bra 	$L__BB9_10;
	mul.wide.u32 	%rd13, %r7, 4;
	add.s64 	%rd14, %rd2, %rd13;
	ld.global.f32 	%f90, [%rd14];
$L__BB9_10:
	setp.lt.s32 	%p35, %r6, -1;
	or.pred  	%p36, %p1, %p35;
	setp.ge.s32 	%p37, %r8, %r15;
	or.pred  	%p38, %p36, %p37;
	mul.lo.s32 	%r36, %r8, %r16;
	cvt.s64.s32 	%rd15, %r36;
	add.s64 	%rd3, %rd1, %rd15;
	mov.f32 	%f91, 0f00000000;
	@%p38 bra 	$L__BB9_12;
	mul.wide.u32 	%rd16, %r5, 4;
	add.s64 	%rd17, %rd3, %rd16;
	ld.global.f32 	%f91, [%rd17];
$L__BB9_12:
	setp.ge.s32 	%p39, %r8, %r15;
	setp.lt.s32 	%p40, %r6, -1;
	or.pred  	%p41, %p3, %p40;
	or.pred  	%p42, %p41, %p39;
	mov.f32 	%f92, 0f00000000;
	@%p42 bra 	$L__BB9_14;
	mul.wide.u32 	%rd18, %r7, 4;
	add.s64 	%rd19, %rd3, %rd18;
	ld.global.f32 	%f92, [%rd19];
$L__BB9_14:
	cvt.rn.f32.s32 	%f73, %r5;
	sub.f32 	%f74, %f1, %f73;
	cvt.rn.f32.s32 	%f75, %r6;
	sub.f32 	%f76, %f2, %f75;
	mov.f32 	%f77, 0f3F800000;
	sub.f32 	%f78, %f77, %f74;
	mul.f32 	%f79, %f74, %f90;
	fma.rn.f32 	%f80, %f78, %f89, %f79;
	mul.f32 	%f81, %f74, %f92;
	fma.rn.f32 	%f82, %f78, %f91, %f81;
	sub.f32 	%f83, %f77, %f76;
	mul.f32 	%f84, %f76, %f82;
	fma.rn.f32 	%f105, %f83, %f80, %f84;
	bra.uni 	$L__BB9_28;
$L__BB9_15:
	add.f32 	%f42, %f1, 0fC0000000;
	cvt.rpi.f32.f32 	%f13, %f42;
	add.f32 	%f43, %f1, 0f40000000;
	cvt.rmi.f32.f32 	%f14, %f43;
	add.f32 	%f44, %f2, 0fC0000000;
	cvt.rpi.f32.f32 	%f93, %f44;
	add.f32 	%f45, %f2, 0f40000000;
	cvt.rmi.f32.f32 	%f16, %f45;
	setp.gtu.f32 	%p11, %f93, %f16;
	mov.f32 	%f101, 0f00000000;
	mov.f32 	%f102, %f101;
	@%p11 bra 	$L__BB9_27;
	mov.f32 	%f102, 0f00000000;
	mov.f32 	%f101, %f102;
$L__BB9_17:
	setp.gtu.f32 	%p12, %f13, %f14;
	@%p12 bra 	$L__BB9_26;
	cvt.rmi.f32.f32 	%f47, %f93;
	cvt.rzi.s32.f32 	%r33, %f47;
	sub.f32 	%f48, %f2, %f93;
	abs.f32 	%f49, %f48;
	setp.le.f32 	%p13, %f49, 0f3F800000;
	mul.f32 	%f50, %f49, %f49;
	fma.rn.f32 	%f51, %f49, 0f3FC00000, 0fC0200000;
	fma.rn.f32 	%f52, %f50, %f51, 0f3F800000;
	setp.geu.f32 	%p14, %f49, 0f40000000;
	fma.rn.f32 	%f53, %f49, 0fBF000000, 0f40200000;
	fma.rn.f32 	%f54, %f49, %f53, 0fC0800000;
	fma.rn.f32 	%f55, %f49, %f54, 0f40000000;
	setp.lt.s32 	%p15, %r33, 0;
	setp.ge.s32 	%p16, %r33, %r15;
	or.pred  	%p4, %p15, %p16;
	mul.lo.s32 	%r34, %r33, %r16;
	cvt.s64.s32 	%rd7, %r34;
	add.s64 	%rd4, %rd1, %rd7;
	selp.f32 	%f56, 0f00000000, %f55, %p14;
	selp.f32 	%f20, %f52, %f56, %p13;
	mov.f32 	%f96, %f13;
$L__BB9_19:
	cvt.rmi.f32.f32 	%f57, %f96;
	cvt.rzi.s32.f32 	%r13, %f57;
	sub.f32 	%f58, %f1, %f96;
	abs.f32 	%f24, %f58;
	setp.gtu.f32 	%p17, %f24, 0f3F800000;
	@%p17 bra 	$L__BB9_21;
	mul.f32 	%f59, %f24, %f24;
	fma.rn.f32 	%f60, %f24, 0f3FC00000, 0fC0200000;
	fma.rn.f32 	%f99, %f59, %f60, 0f3F800000;
	bra.uni 	$L__BB9_23;
$L__BB9_21:
	setp.geu.f32 	%p18, %f24, 0f40000000;
	mov.f32 	%f99, 0f00000000;
	@%p18 bra 	$L__BB9_23;
	fma.rn.f32 	%f62, %f24, 0fBF000000, 0f40200000;
	fma.rn.f32 	%f63, %f24, %f62, 0fC0800000;
	fma.rn.f32 	%f99, %f24, %f63, 0f40000000;
$L__BB9_23:
	setp.lt.s32 	%p19, %r13, 0;
	setp.ge.s32 	%p20, %r13, %r14;
	or.pred  	%p21, %p19, %p20;
	or.pred  	%p22, %p21, %p4;
	mov.f32 	%f100, 0f00000000;
	@%p22 bra 	$L__BB9_25;
	mul.wide.u32 	%rd8, %r13, 4;
	add.s64 	%rd9, %rd4, %rd8;
	ld.global.f32 	%f100, [%rd9];
$L__BB9_25:
	mul.f32 	%f65, %f99, %f20;
	fma.rn.f32 	%f101, %f65, %f100, %f101;
	add.f32 	%f102, %f102, %f65;
	add.f32 	%f96, %f96, 0f3F800000;
	setp.le.f32 	%p23, %f96, %f14;
	@%p23 bra 	$L__BB9_19;
$L__BB9_26:
	add.f32 	%f93, %f93, 0f3F800000;
	setp.le.f32 	%p24, %f93, %f16;
	@%p24 bra 	$L__BB9_17;
$L__BB9_27:
	setp.eq.f32 	%p25, %f102, 0f00000000;
	div.rn.f32 	%f66, %f101, %f102;
	selp.f32 	%f105, 0f00000000, %f66, %p25;
$L__BB9_28:
	ld.param.u64 	%rd29, [_Z33nppiWarpAffineBack_32f_C1R_kernelPKf8NppiSizei8NppiRectPfiS2_ddddddi_param_4];
	mul.lo.s32 	%r38, %r17, %r30;
	cvt.s64.s32 	%rd24, %r38;
	cvta.to.global.u64 	%rd25, %rd29;
	add.s64 	%rd26, %rd25, %rd24;
	mul.wide.s32 	%rd27, %r1, 4;
	add.s64 	%rd28, %rd26, %rd27;
	st.global.f32 	[%rd28], %f105;
$L__BB9_29:
	ret;

}
	// .globl	_Z33nppiWarpAffineBack_32f_C3R_kernelPKf8NppiSizei8NppiRectPfiS2_ddddddi
.visible .entry _Z33nppiWarpAffineBack_32f_C3R_kernelPKf8NppiSizei8NppiRectPfiS2_ddddddi(
	.param .u64 .ptr .align 1 _Z33nppiWarpAffineBack_32f_C3R_kernelPKf8NppiSizei8NppiRectPfiS2_ddddddi_param_0,
	.param .align 4 .b8 _Z33nppiWarpAffineBack_32f_C3R_kernelPKf8NppiSizei8NppiRectPfiS2_ddddddi_param_1[8],
	.param .u32 _Z33nppiWarpAffineBack_32f_C3R_kernelPKf8NppiSizei8NppiRectPfiS2_ddddddi_param_2,
	.param .align 4 .b8 _Z33nppiWarpAffineBack_32f_C3R_kernelPKf8NppiSizei8NppiRectPfiS2_ddddddi_param_3[16],
	.param .u64 .ptr .align 1 _Z33nppiWarpAffineBack_32f_C3R_kernelPKf8NppiSizei8NppiRectPfiS2_ddddddi_param_4,
	.param .u32 _Z33nppiWarpAffineBack_32f_C3R_kernelPKf8NppiSizei8NppiRectPfiS2_ddddddi_param_5,
	.param .align 4 .b8 _Z33nppiWarpAffineBack_32f_C3R_kernelPKf8NppiSizei8NppiRectPfiS2_ddddddi_param_6[16],
	.param .f64 _Z33nppiWarpAffineBack_32f_C3R_kernelPKf8NppiSizei8NppiRectPfiS2_ddddddi_param_7,
	.param .f64 _Z33nppiWarpAffineBack_32f_C3R_kernelPKf8NppiSizei8NppiRectPfiS2_ddddddi_param_8,
	.param .f64 _Z33nppiWarpAffineBack_32f_C3R_kernelPKf8NppiSizei8NppiRectPfiS2_ddddddi_param_9,
	.param .f64 _Z33nppiWarpAffineBack_32f_C3R_kernelPKf8NppiSizei8NppiRectPfiS2_ddddddi_param_10,
	.param .f64 _Z33nppiWarpAffineBack_32f_C3R_kernelPKf8NppiSizei8NppiRectPfiS2_ddddddi_param_11,
	.param .f64 _Z33nppiWarpAffineBack_32f_C3R_kernelPKf8NppiSizei8NppiRectPfiS2_ddddddi_param_12,
	.param .u32 _Z33nppiWarpAffineBack_32f_C3R_kernelPKf8NppiSizei8NppiRectPfiS2_ddddddi_param_13
)
{
	.reg .pred 	%p<39>;
	.reg .b32 	%r<50>;
	.reg .b32 	%f<105>;
	.reg .b64 	%rd<41>;
	.reg .b64 	%fd<15>;

	ld.param.u32 	%r15, [_Z33nppiWarpAffineBack_32f_C3R_kernelPKf8NppiSizei8NppiRectPfiS2_ddddddi_param_6+4];
	ld.param.u32 	%r14, [_Z33nppiWarpAffineBack_32f_C3R_kernelPKf8NppiSizei8NppiRectPfiS2_ddddddi_param_6];
	ld.param.u32 	%r11, [_Z33nppiWarpAffineBack_32f_C3R_kernelPKf8NppiSizei8NppiRectPfiS2_ddddddi_param_1+4];
	ld.param.u32 	%r10, [_Z33nppiWarpAffineBack_32f_C3R_kernelPKf8NppiSizei8NppiRectPfiS2_ddddddi_param_1];
	ld.param.u32 	%r16, [_Z33nppiWarpAffineBack_32f_C3R_kernelPKf8NppiSizei8NppiRectPfiS2_ddddddi_param_6+8];
	ld.param.u32 	%r12, [_Z33nppiWarpAffineBack_32f_C3R_kernelPKf8NppiSizei8NppiRectPfiS2_ddddddi_param_2];
	ld.param.u32 	%r13, [_Z33nppiWarpAffineBack_32f_C3R_kernelPKf8NppiSizei8NppiRectPfiS2_ddddddi_param_5];
	ld.param.u32 	%r19, [_Z33nppiWarpAffineBack_32f_C3R_kernelPKf8NppiSizei8NppiRectPfiS2_ddddddi_param_6+12];
	ld.param.f64 	%fd1, [_Z33nppiWarpAffineBack_32f_C3R_kernelPKf8NppiSizei8NppiRectPfiS2_ddddddi_param_7];
	ld.param.f64 	%fd2, [_Z33nppiWarpAffineBack_32f_C3R_kernelPKf8NppiSizei8NppiRectPfiS2_ddddddi_param_8];
	ld.param.f64 	%fd3, [_Z33nppiWarpAffineBack_32f_C3R_kernelPKf8NppiSizei8NppiRectPfiS2_ddddddi_param_9];
	ld.param.f64 	%fd4, [_Z33nppiWarpAffineBack_32f_C3R_kernelPKf8NppiSizei8NppiRectPfiS2_ddddddi_param_10];
	ld.param.f64 	%fd5, [_Z33nppiWarpAffineBack_32f_C3R_kernelPKf8NppiSizei8NppiRectPfiS2_ddddddi_param_11];
	ld.param.f64 	%fd6, [_Z33nppiWarpAffineBack_32f_C3R_kernelPKf8NppiSizei8NppiRectPfiS2_ddddddi_param_12];
	ld.param.u32 	%r18, [_Z33nppiWarpAffineBack_32f_C3R_kernelPKf8NppiSizei8NppiRectPfiS2_ddddddi_param_13];
	mov.u32 	%r20, %ctaid.x;
	mov.u32 	%r21, %ntid.x;
	mov.u32 	%r22, %tid.x;
	mad.lo.s32 	%r1, %r20, %r21, %r22;
	mov.u32 	%r23, %ctaid.y;
	mov.u32 	%r24, %ntid.y;
	mov.u32 	%r25, %tid.y;
	mad.lo.s32 	%r26, %r23, %r24, %r25;
	setp.ge.s32 	%p7, %r1, %r16;
	setp.ge.s32 	%p8, %r26, %r19;
	or.pred  	%p9, %p7, %p8;
	@%p9 bra 	$L__BB10_39;
	ld.param.u64 	%rd40, [_Z33nppiWarpAffineBack_32f_C3R_kernelPKf8NppiSizei8NppiRectPfiS2_ddddddi_param_4];
	ld.param.u64 	%rd39, [_Z33nppiWarpAffineBack_32f_C3R_kernelPKf8NppiSizei8NppiRectPfiS2_ddddddi_param_0];
	cvta.to.global.u64 	%rd1, %rd39;
	cvta.to.global.u64 	%rd16, %rd40;
	add.s32 	%r27, %r14, %r1;
	add.s32 	%r28, %r15, %r26;
	cvt.rn.f64.s32 	%fd7, %r27;
	cvt.rn.f64.s32 	%fd8, %r28;
	mul.f64 	%fd9, %fd2, %fd8;
	fma.rn.f64 	%fd10, %fd1, %fd7, %fd9;
	add.f64 	%fd11, %fd3, %fd10;
	mul.f64 	%fd12, %fd5, %fd8;
	fma.rn.f64 	%fd13, %fd4, %fd7, %fd12;
	add.f64 	%fd14, %fd6, %fd13;
	cvt.rn.f32.f64 	%f37, %fd11;
	cvt.rn.f32.f64 	%f38, %fd14;
	cvt.rmi.f32.f32 	%f39, %f37;
	cvt.rzi.s32.f32 	%r29, %f39;
	cvt.rmi.f32.f32 	%f40, %f38;
	cvt.rzi.s32.f32 	%r31, %f40;
	add.s32 	%r33, %r29, 1;
	add.s32 	%r34, %r31, 1;
	cvt.rn.f32.s32 	%f41, %r29;
	sub.f32 	%f1, %f37, %f41;
	cvt.rn.f32.s32 	%f42, %r31;
	sub.f32 	%f2, %f38, %f42;
	setp.lt.s32 	%p10, %r29, 0;
	setp.ge.s32 	%p11, %r29, %r10;
	or.pred  	%p12, %p10, %p11;
	setp.lt.s32 	%p13, %r31, 0;
	setp.ge.s32 	%p14, %r31, %r11;
	or.pred  	%p15, %p13, %p14;
	or.pred  	%p1, %p12, %p15;
	mul.lo.s32 	%r35, %r31, %r12;
	cvt.s64.s32 	%rd17, %r35;
	add.s64 	%rd2, %rd1, %rd17;
	mul.lo.s32 	%r3, %r29, 3;
	setp.lt.s32 	%p17, %r29, -1;
	setp.ge.s32 	%p18, %r33, %r10;
	or.pred  	%p19, %p17, %p18;
	or.pred  	%p2, %p19, %p15;
	add.s32 	%r4, %r3, 3;
	setp.lt.s32 	%p20, %r31, -1;
	or.pred  	%p21, %p12, %p20;
	setp.ge.s32 	%p22, %r34, %r11;
	or.pred  	%p3, %p21, %p22;
	or.pred  	%p23, %p19, %p20;
	or.pred  	%p4, %p23, %p22;
	mov.f32 	%f43, 0f3F800000;
	sub.f32 	%f3, %f43, %f1;
	sub.f32 	%f4, %f43, %f2;
	add.f32 	%f44, %f37, 0f3F000000;
	cvt.rzi.s32.f32 	%r5, %f44;
	add.f32 	%f45, %f38, 0f3F000000;
	cvt.rzi.s32.f32 	%r6, %f45;
	setp.lt.s32 	%p24, %r5, 0;
	setp.ge.s32 	%p25, %r5, %r10;
	or.pred  	%p26, %p24, %p25;
	setp.lt.s32 	%p27, %r6, 0;
	setp.ge.s32 	%p28, %r6, %r11;
	or.pred  	%p29, %p27, %p28;
	or.pred  	%p5, %p26, %p29;
	mov.b64 	%rd18, %fd11;
	shr.u64 	%rd19, %rd18, 63;
	and.b64  	%rd20, %rd19, 1;
	setp.eq.b64 	%p31, %rd20, 1;
	selp.f32 	%f46, 0fBF000000, 0f3F000000, %p31;
	add.rz.f32 	%f47, %f37, %f46;
	cvt.rzi.f32.f32 	%f48, %f47;
	cvt.rzi.s32.f32 	%r36, %f48;
	mov.b64 	%rd21, %fd14;
	shr.u64 	%rd22, %rd21, 63;
	and.b64  	%rd23, %rd22, 1;
	setp.eq.b64 	%p32, %rd23, 1;
	selp.f32 	%f49, 0fBF000000, 0f3F000000, %p32;
	add.rz.f32 	%f50, %f38, %f49;
	cvt.rzi.f32.f32 	%f51, %f50;
	cvt.rzi.s32.f32 	%r37, %f51;
	add.s32 	%r38, %r10, -1;
	min.s32 	%r39, %r36, %r38;
	max.s32 	%r7, %r39, 0;
	add.s32 	%r40, %r11, -1;
	min.s32 	%r41, %r37, %r40;
	max.s32 	%r8, %r41, 0;
	setp.lt.s32 	%p33, %r7, %r10;
	setp.lt.s32 	%p34, %r8, %r11;
	and.pred  	%p6, %p33, %p34;
	mul.lo.s32 	%r43, %r13, %r26;
	cvt.s64.s32 	%rd24, %r43;
	add.s64 	%rd3, %rd16, %rd24;
	mul.lo.s32 	%r9, %r1, 3;
	setp.eq.s32 	%p35, %r18, 2;
	@%p35 bra 	$L__BB10_8;
	setp.ne.s32 	%p36, %r18, 1;
	@%p36 bra 	$L__BB10_33;
	mul.lo.s32 	%r44, %r5, 3;
	mul.lo.s32 	%r45, %r6, %r12;
	cvt.s64.s32 	%rd31, %r45;
	add.s64 	%rd32, %rd1, %rd31;
	mul.wide.u32 	%rd33, %r44, 4;
	add.s64 	%rd4, %rd32, %rd33;
	mov.f32 	%f90, 0f00000000;
	@%p5 bra 	$L__BB10_5;
	ld.global.f32 	%f90, [%rd4];
$L__BB10_5:
	mul.wide.s32 	%rd34, %r9, 4;
	add.s64 	%rd5, %rd3, %rd34;
	st.global.f32 	[%rd5], %f90;
	@%p5 bra 	$L__BB10_7;
	ld.global.f32 	%f83, [%rd4+4];
	st.global.f32 	[%rd5+4], %f83;
	ld.global.f32 	%f7, [%rd4+8];
	st.global.f32 	[%rd5+8], %f7;
	bra.uni 	$L__BB10_39;
$L__BB10_7:
	mov.b32 	%r46, 0;
	st.global.u32 	[%rd5+4], %r46;
	mov.f32 	%f84, 0f00000000;
	st.global.f32 	[%rd5+8], %f84;
	bra.uni 	$L__BB10_39;
$L__BB10_8:
	mul.wide.u32 	%rd25, %r3, 4;
	add.s64 	%rd6, %rd2, %rd25;
	mov.f32 	%f91, 0f00000000;
	@%p1 bra 	$L__BB10_10;
	ld.global.f32 	%f91, [%rd6];
$L__BB10_10:
	mul.wide.u32 	%rd26, %r4, 4;
	add.s64 	%rd7, %rd2, %rd26;
	mov.f32 	%f92, 0f00000000;
	@%p2 bra 	$L__BB10_12;
	ld.global.f32 	%f92, [%rd7];
$L__BB10_12:
	cvt.s64.s32 	%rd27, %r12;
	add.s64 	%rd8, %rd2, %rd27;
	add.s64 	%rd9, %rd8, %rd25;
	mov.f32 	%f93, 0f00000000;
	@%p3 bra 	$L__BB10_14;
	ld.global.f32 	%f93, [%rd9];
$L__BB10_14:
	add.s64 	%rd10, %rd8, %rd26;
	mov.f32 	%f94, 0f00000000;
	@%p4 bra 	$L__BB10_16;
	ld.global.f32 	%f94, [%rd10];
$L__BB10_16:
	mul.f32 	%f57, %f1, %f92;
	fma.rn.f32 	%f58, %f3, %f91, %f57;
	mul.f32 	%f59, %f1, %f94;
	fma.rn.f32 	%f60, %f3, %f93, %f59;
	mul.f32 	%f61, %f2, %f60;
	fma.rn.f32 	%f62, %f4, %f58, %f61;
	mul.wide.s32 	%rd30, %r9, 4;
	add.s64 	%rd11, %rd3, %rd30;
	st.global.f32 	[%rd11], %f62;
	mov.f32 	%f95, 0f00000000;
	@%p1 bra 	$L__BB10_18;
	ld.global.f32 	%f95, [%rd6+4];
$L__BB10_18:
	mov.f32 	%f96, 0f00000000;
	@%p2 bra 	$L__BB10_20;
	ld.global.f32 	%f96, [%rd7+4];
$L__BB10_20:
	mov.f32 	%f97, 0f00000000;
	@%p3 bra 	$L__BB10_22;
	ld.global.f32 	%f97, [%rd9+4];
$L__BB10_22:
	mov.f32 	%f98, 0f00000000;
	@%p4 bra 	$L__BB10_24;
	ld.global.f32 	%f98, [%rd10+4];
$L__BB10_24:
	mul.f32 	%f67, %f1, %f96;
	fma.rn.f32 	%f68, %f3, %f95, %f67;
	mul.f32 	%f69, %f1, %f98;
	fma.rn.f32 	%f70, %f3, %f97, %f69;
	mul.f32 	%f71, %f2, %f70;
	fma.rn.f32 	%f72, %f4, %f68, %f71;
	st.global.f32 	[%rd11+4], %f72;
	mov.f32 	%f99, 0f00000000;
	@%p1 bra 	$L__BB10_26;
	ld.global.f32 	%f99, [%rd6+8];
$L__BB10_26:
	mov.f32 	%f100, 0f00000000;
	@%p2 bra 	$L__BB10_28;
	ld.global.f32 	%f100, [%rd7+8];
$L__BB10_28:
	mov.f32 	%f101, 0f00000000;
	@%p3 bra 	$L__BB10_30;
	ld.global.f32 	%f101, [%rd9+8];
$L__BB10_30:
	mov.f32 	%f102, 0f00000000;
	@%p4 bra 	$L__BB10_32;
	ld.global.f32 	%f102, [%rd10+8];
$L__BB10_32:
	mul.f32 	%f76, %f1, %f100;
	fma.rn.f32 	%f77, %f3, %f99, %f76;
	mul.f32 	%f78, %f1, %f102;
	fma.rn.f32 	%f79, %f3, %f101, %f78;
	mul.f32 	%f80, %f2, %f79;
	fma.rn.f32 	%f81, %f4, %f77, %f80;
	st.global.f32 	[%rd11+8], %f81;
	bra.uni 	$L__BB10_39;
$L__BB10_33:
	mul.lo.s32 	%r47, %r7, 3;
	mul.lo.s32 	%r48, %r8, %r12;
	cvt.s64.s32 	%rd35, %r48;
	add.s64 	%rd36, %rd1, %rd35;
	mul.wide.u32 	%rd37, %r47, 4;
	add.s64 	%rd12, %rd36, %rd37;
	mov.f32 	%f103, 0f00000000;
	not.pred 	%p37, %p6;
	@%p37 bra 	$L__BB10_35;
	ld.global.f32 	%f103, [%rd12];
$L__BB10_35:
	mul.wide.s32 	%rd38, %r9, 4;
	add.s64 	%rd13, %rd3, %rd38;
	st.global.f32 	[%rd13], %f103;
	@%p37 bra 	$L__BB10_37;
	ld.global.f32 	%f87, [%rd12+4];
	st.global.f32 	[%rd13+4], %f87;
	ld.global.f32 	%f104, [%rd12+8];
	bra.uni 	$L__BB10_38;
$L__BB10_37:
	mov.b32 	%r49, 0;
	st.global.u32 	[%rd13+4], %r49;
	mov.f32 	%f104, 0f00000000;
$L__BB10_38:
	st.global.f32 	[%rd13+8], %f104;
$L__BB10_39:
	ret;

}
	// .globl	_Z33nppiWarpAffineBack_32f_C4R_kernelPKf8NppiSizei8NppiRectPfiS2_ddddddi
.visible .entry _Z33nppiWarpAffineBack_32f_C4R_kernelPKf8NppiSizei8NppiRectPfiS2_ddddddi(
	.param .u64 .ptr .align 1 _Z33nppiWarpAffineBack_32f_C4R_kernelPKf8NppiSizei8NppiRectPfiS2_ddddddi_param_0,
	.param .align 4 .b8 _Z33nppiWarpAffineBack_32f_C4R_kernelPKf8NppiSizei8NppiRectPfiS2_ddddddi_param_1[8],
	.param .u32 _Z33nppiWarpAffineBack_32f_C4R_kernelPKf8NppiSizei8NppiRectPfiS2_ddddddi_param_2,
	.param .align 4 .b8 _Z33nppiWarpAffineBack_32f_C4R_kernelPKf8NppiSizei8NppiRectPfiS2_ddddddi_param_3[16],
	.param .u64 .ptr .align 1 _Z33nppiWarpAffineBack_32f_C4R_kernelPKf8NppiSizei8NppiRectPfiS2_ddddddi_param_4,
	.param .u32 _Z33nppiWarpAffineBack_32f_C4R_kernelPKf8NppiSizei8NppiRectPfiS2_ddddddi_param_5,
	.param .align 4 .b8 _Z33nppiWarpAffineBack_32f_C4R_kernelPKf8NppiSizei8NppiRectPfiS2_ddddddi_param_6[16],
	.param .f64 _Z33nppiWarpAffineBack_32f_C4R_kernelPKf8NppiSizei8NppiRectPfiS2_ddddddi_param_7,
	.param .f64 _Z33nppiWarpAffineBack_32f_C4R_kernelPKf8NppiSizei8NppiRectPfiS2_ddddddi_param_8,
	.param .f64 _Z33nppiWarpAffineBack_32f_C4R_kernelPKf8NppiSizei8NppiRectPfiS2_ddddddi_param_9,
	.param .f64 _Z33nppiWarpAffineBack_32f_C4R_kernelPKf8NppiSizei8NppiRectPfiS2_ddddddi_param_10,
	.param .f64 _Z33nppiWarpAffineBack_32f_C4R_kernelPKf8NppiSizei8NppiRectPfiS2_ddddddi_param_11,
	.param .f64 _Z33nppiWarpAffineBack_32f_C4R_kernelPKf8NppiSizei8NppiRectPfiS2_ddddddi_param_12,
	.param .u32 _Z33nppiWarpAffineBack_32f_C4R_kernelPKf8NppiSizei8NppiRectPfiS2_ddddddi_param_13
)
{
	.reg .pred 	%p<40>;
	.reg .b32 	%r<50>;
	.reg .b32 	%f<134>;
	.reg .b64 	%rd<41>;
	.reg .b64 	%fd<15>;

	ld.param.u32 	%r15, [_Z33nppiWarpAffineBack_32f_C4R_kernelPKf8NppiSizei8NppiRectPfiS2_ddddddi_param_6+4];
	ld.param.u32 	%r14, [_Z33nppiWarpAffineBack_32f_C4R_kernelPKf8NppiSizei8NppiRectPfiS2_ddddddi_param_6];
	ld.param.u32 	%r11, [_Z33nppiWarpAffineBack_32f_C4R_kernelPKf8NppiSizei8NppiRectPfiS2_ddddddi_param_1+4];
	ld.param.u32 	%r10, [_Z33nppiWarpAffineBack_32f_C4R_kernelPKf8NppiSizei8NppiRectPfiS2_ddddddi_param_1];
	ld.param.u32 	%r16, [_Z33nppiWarpAffineBack_32f_C4R_kernelPKf8NppiSizei8NppiRectPfiS2_ddddddi_param_6+8];
	ld.param.u32 	%r12, [_Z33nppiWarpAffineBack_32f_C4R_kernelPKf8NppiSizei8NppiRectPfiS2_ddddddi_param_2];
	ld.param.u32 	%r13, [_Z33nppiWarpAffineBack_32f_C4R_kernelPKf8NppiSizei8NppiRectPfiS2_ddddddi_param_5];
	ld.param.u32 	%r19, [_Z33nppiWarpAffineBack_32f_C4R_kernelPKf8NppiSizei8NppiRectPfiS2_ddddddi_param_6+12];
	ld.param.f64 	%fd1, [_Z33nppiWarpAffineBack_32f_C4R_kernelPKf8NppiSizei8NppiRectPfiS2_ddddddi_param_7];
	ld.param.f64 	%fd2, [_Z33nppiWarpAffineBack_32f_C4R_kernelPKf8NppiSizei8NppiRectPfiS2_ddddddi_param_8];
	ld.param.f64 	%fd3, [_Z33nppiWarpAffineBack_32f_C4R_kernelPKf8NppiSizei8NppiRectPfiS2_ddddddi_param_9];
	ld.param.f64 	%fd4, [_Z33nppiWarpAffineBack_32f_C4R_kernelPKf8NppiSizei8NppiRectPfiS2_ddddddi_param_10];
	ld.param.f64 	%fd5, [_Z33nppiWarpAffineBack_32f_C4R_kernelPKf8NppiSizei8NppiRectPfiS2_ddddddi_param_11];
	ld.param.f64 	%fd6, [_Z33nppiWarpAffineBack_32f_C4R_kernelPKf8NppiSizei8NppiRectPfiS2_ddddddi_param_12];
	ld.param.u32 	%r18, [_Z33nppiWarpAffineBack_32f_C4R_kernelPKf8NppiSizei8NppiRectPfiS2_ddddddi_param_13];
	mov.u32 	%r20, %ctaid.x;
	mov.u32 	%r21, %ntid.x;
	mov.u32 	%r22, %tid.x;
	mad.lo.s32 	%r1, %r20, %r21, %r22;
	mov.u32 	%r23, %ctaid.y;
	mov.u32 	%r24, %ntid.y;
	mov.u32 	%r25, %tid.y;
	mad.lo.s32 	%r26, %r23, %r24, %r25;
	setp.ge.s32 	%p7, %r1, %r16;
	setp.ge.s32 	%p8, %r26, %r19;
	or.pred  	%p9, %p7, %p8;
	@%p9 bra 	$L__BB11_52;
	ld.param.u64 	%rd40, [_Z33nppiWarpAffineBack_32f_C4R_kernelPKf8NppiSizei8NppiRectPfiS2_ddddddi_param_4];
	ld.param.u64 	%rd39, [_Z33nppiWarpAffineBack_32f_C4R_kernelPKf8NppiSizei8NppiRectPfiS2_ddddddi_param_0];
	cvta.to.global.u64 	%rd1, %rd39;
	cvta.to.global.u64 	%rd16, %rd40;
	add.s32 	%r27, %r14, %r1;
	add.s32 	%r28, %r15, %r26;
	cvt.rn.f64.s32 	%fd7, %r27;
	cvt.rn.f64.s32 	%fd8, %r28;
	mul.f64 	%fd9, %fd2, %fd8;
	fma.rn.f64 	%fd10, %fd1, %fd7, %fd9;
	add.f64 	%fd11, %fd3, %fd10;
	mul.f64 	%fd12, %fd5, %fd8;
	fma.rn.f64 	%fd13, %fd4, %fd7, %fd12;
	add.f64 	%fd14, %fd6, %fd13;
	cvt.rn.f32.f64 	%f49, %fd11;
	cvt.rn.f32.f64 	%f50, %fd14;
	cvt.rmi.f32.f32 	%f51, %f49;
	cvt.rzi.s32.f32 	%r29, %f51;
	cvt.rmi.f32.f32 	%f52, %f50;
	cvt.rzi.s32.f32 	%r31, %f52;
	add.s32 	%r33, %r29, 1;
	add.s32 	%r34, %r31, 1;
	cvt.rn.f32.s32 	%f53, %r29;
	sub.f32 	%f1, %f49, %f53;
	cvt.rn.f32.s32 	%f54, %r31;
	sub.f32 	%f2, %f50, %f54;
	setp.lt.s32 	%p10, %r29, 0;
	setp.ge.s32 	%p11, %r29, %r10;
	or.pred  	%p12, %p10, %p11;
	setp.lt.s32 	%p13, %r31, 0;
	setp.ge.s32 	%p14, %r31, %r11;
	or.pred  	%p15, %p13, %p14;
	or.pred  	%p1, %p12, %p15;
	mul.lo.s32 	%r35, %r31, %r12;
	cvt.s64.s32 	%rd17, %r35;
	add.s64 	%rd2, %rd1, %rd17;
	shl.b32 	%r3, %r29, 2;
	setp.lt.s32 	%p17, %r29, -1;
	setp.ge.s32 	%p18, %r33, %r10;
	or.pred  	%p19, %p17, %p18;
	or.pred  	%p2, %p19, %p15;
	shl.b32 	%r4, %r33, 2;
	setp.lt.s32 	%p20, %r31, -1;
	or.pred  	%p21, %p12, %p20;
	setp.ge.s32 	%p22, %r34, %r11;
	or.pred  	%p3, %p21, %p22;
	or.pred  	%p23, %p19, %p20;
	or.pred  	%p4, %p23, %p22;
	mov.f32 	%f55, 0f3F800000;
	sub.f32 	%f3, %f55, %f1;
	sub.f32 	%f4, %f55, %f2;
	add.f32 	%f56, %f49, 0f3F000000;
	cvt.rzi.s32.f32 	%r5, %f56;
	add.f32 	%f57, %f50, 0f3F000000;
	cvt.rzi.s32.f32 	%r6, %f57;
	setp.lt.s32 	%p24, %r5, 0;
	setp.ge.s32 	%p25, %r5, %r10;
	or.pred  	%p26, %p24, %p25;
	setp.lt.s32 	%p27, %r6, 0;
	setp.ge.s32 	%p28, %r6, %r11;
	or.pred  	%p29, %p27, %p28;
	or.pred  	%p5, %p26, %p29;
	mov.b64 	%rd18, %fd11;
	shr.u64 	%rd19, %rd18, 63;
	and.b64  	%rd20, %rd19, 1;
	setp.eq.b64 	%p31, %rd20, 1;
	selp.f32 	%f58, 0fBF000000, 0f3F000000, %p31;
	add.rz.f32 	%f59, %f49, %f58;
	cvt.rzi.f32.f32 	%f60, %f59;
	cvt.rzi.s32.f32 	%r36, %f60;
	mov.b64 	%rd21, %fd14;
	shr.u64 	%rd22, %rd21, 63;
	and.b64  	%rd23, %rd22, 1;
	setp.eq.b64 	%p32, %rd23, 1;
	selp.f32 	%f61, 0fBF000000, 0f3F000000, %p32;
	add.rz.f32 	%f62, %f50, %f61;
	cvt.rzi.f32.f32 	%f63, %f62;
	cvt.rzi.s32.f32 	%r37, %f63;
	add.s32 	%r38, %r10, -1;
	min.s32 	%r39, %r36, %r38;
	max.s32 	%r7, %r39, 0;
	add.s32 	%r40, %r11, -1;
	min.s32 	%r41, %r37, %r40;
	max.s32 	%r8, %r41, 0;
	setp.lt.s32 	%p33, %r7, %r10;
	setp.lt.s32 	%p34, %r8, %r11;
	and.pred  	%p6, %p33, %p34;
	mul.lo.s32 	%r43, %r13, %r26;
	cvt.s64.s32 	%rd24, %r43;
	add.s64 	%rd3, %rd16, %rd24;
	shl.b32 	%r9, %r1, 2;
	setp.eq.s32 	%p35, %r18, 2;
	@%p35 bra 	$L__BB11_11;
	setp.ne.s32 	%p36, %r18, 1;
	@%p36 bra 	$L__BB11_44;
	shl.b32 	%r44, %r5, 2;
	mul.lo.s32 	%r45, %r6, %r12;
	cvt.s64.s32 	%rd31, %r45;
	add.s64 	%rd32, %rd1, %rd31;
	mul.wide.u32 	%rd33, %r44, 4;
	add.s64 	%rd4, %rd32, %rd33;
	mov.f32 	%f112, 0f00000000;
	@%p5 bra 	$L__BB11_5;
	ld.global.f32 	%f112, [%rd4];
$L__BB11_5:
	mul.wide.s32 	%rd34, %r9, 4;
	add.s64 	%rd5, %rd3, %rd34;
	st.global.f32 	[%rd5], %f112;
	@%p5 bra 	$L__BB11_7;
	ld.global.f32 	%f105, [%rd4+4];
	st.global.f32 	[%rd5+4], %f105;
	ld.global.f32 	%f113, [%rd4+8];
	bra.uni 	$L__BB11_8;
$L__BB11_7:
	mov.b32 	%r46, 0;
	st.global.u32 	[%rd5+4], %r46;
	mov.f32 	%f113, 0f00000000;
$L__BB11_8:
	st.global.f32 	[%rd5+8], %f113;
	mov.f32 	%f114, 0f00000000;
	@%p5 bra 	$L__BB11_10;
	ld.global.f32 	%f114, [%rd4+12];
$L__BB11_10:
	st.global.f32 	[%rd5+12], %f114;
	bra.uni 	$L__BB11_52;
$L__BB11_11:
	mul.wide.u32 	%rd25, %r3, 4;
	add.s64 	%rd6, %rd2, %rd25;
	mov.f32 	%f115, 0f00000000;
	@%p1 bra 	$L__BB11_13;
	ld.global.f32 	%f115, [%rd6];
$L__BB11_13:
	mul.wide.u32 	%rd26, %r4, 4;
	add.s64 	%rd7, %rd2, %rd26;
	mov.f32 	%f116, 0f00000000;
	@%p2 bra 	$L__BB11_15;
	ld.global.f32 	%f116, [%rd7];
$L__BB11_15:
	cvt.s64.s32 	%rd27, %r12;
	add.s64 	%rd8, %rd2, %rd27;
	add.s64 	%rd9, %rd8, %rd25;
	mov.f32 	%f117, 0f00000000;
	@%p3 bra 	$L__BB11_17;
	ld.global.f32 	%f117, [%rd9];
$L__BB11_17:
	add.s64 	%rd10, %rd8, %rd26;
	mov.f32 	%f118, 0f00000000;
	@%p4 bra 	$L__BB11_19;
	ld.global.f32 	%f118, [%rd10];
$L__BB11_19:
	mul.f32 	%f69, %f1, %f116;
	fma.rn.f32 	%f70, %f3, %f115, %f69;
	mul.f32 	%f71, %f1, %f118;
	fma.rn.f32 	%f72, %f3, %f117, %f71;
	mul.f32 	%f73, %f2, %f72;
	fma.rn.f32 	%f74, %f4, %f70, %f73;
	mul.wide.s32 	%rd30, %r9, 4;
	add.s64 	%rd11, %rd3, %rd30;
	st.global.f32 	[%rd11], %f74;
	mov.f32 	%f119, 0f00000000;
	@%p1 bra 	$L__BB11_21;
	ld.global.f32 	%f119, [%rd6+4];
$L__BB11_21:
	mov.f32 	%f120, 0f00000000;
	@%p2 bra 	$L__BB11_23;
	ld.global.f32 	%f120, [%rd7+4];
$L__BB11_23:
	mov.f32 	%f121, 0f00000000;
	@%p3 bra 	$L__BB11_25;
	ld.global.f32 	%f121, [%rd9+4];
$L__BB11_25:
	mov.f32 	%f122, 0f00000000;
	@%p4 bra 	$L__BB11_27;
	ld.global.f32 	%f122, [%rd10+4];
$L__BB11_27:
	mul.f32 	%f79, %f1, %f120;
	fma.rn.f32 	%f80, %f3, %f119, %f79;
	mul.f32 	%f81, %f1, %f122;
	fma.rn.f32 	%f82, %f3, %f121, %f81;
	mul.f32 	%f83, %f2, %f82;
	fma.rn.f32 	%f84, %f4, %f80, %f83;
	st.global.f32 	[%rd11+4], %f84;
	mov.f32 	%f123, 0f00000000;
	@%p1 bra 	$L__BB11_29;
	ld.global.f32 	%f123, [%rd6+8];
$L__BB11_29:
	mov.f32 	%f124, 0f00000000;
	@%p2 bra 	$L__BB11_31;
	ld.global.f32 	%f124, [%rd7+8];
$L__BB11_31:
	mov.f32 	%f125, 0f00000000;
	@%p3 bra 	$L__BB11_33;
	ld.global.f32 	%f125, [%rd9+8];
$L__BB11_33:
	mov.f32 	%f126, 0f00000000;
	@%p4 bra 	$L__BB11_35;
	ld.global.f32 	%f126, [%rd10+8];
$L__BB11_35:
	mul.f32 	%f89, %f1, %f124;
	fma.rn.f32 	%f90, %f3, %f123, %f89;
	mul.f32 	%f91, %f1, %f126;
	fma.rn.f32 	%f92, %f3, %f125, %f91;
	mul.f32 	%f93, %f2, %f92;
	fma.rn.f32 	%f94, %f4, %f90, %f93;
	st.global.f32 	[%rd11+8], %f94;
	mov.f32 	%f127, 0f00000000;
	@%p1 bra 	$L__BB11_37;
	ld.global.f32 	%f127, [%rd6+12];
$L__BB11_37:
	mov.f32 	%f128, 0f00000000;
	@%p2 bra 	$L__BB11_39;
	ld.global.f32 	%f128, [%rd7+12];
$L__BB11_39:
	mov.f32 	%f129, 0f00000000;
	@%p3 bra 	$L__BB11_41;
	ld.global.f32 	%f129, [%rd9+12];
$L__BB11_41:
	mov.f32 	%f130, 0f00000000;
	@%p4 bra 	$L__BB11_43;
	ld.global.f32 	%f130, [%rd10+12];
$L__BB11_43:
	mul.f32 	%f98, %f1, %f128;
	fma.rn.f32 	%f99, %f3, %f127, %f98;
	mul.f32 	%f100, %f1, %f130;
	fma.rn.f32 	%f101, %f3, %f129, %f100;
	mul.f32 	%f102, %f2, %f101;
	fma.rn.f32 	%f103, %f4, %f99, %f102;
	st.global.f32 	[%rd11+12], %f103;
	bra.uni 	$L__BB11_52;
$L__BB11_44:
	shl.b32 	%r47, %r7, 2;
	mul.lo.s32 	%r48, %r8, %r12;
	cvt.s64.s32 	%rd35, %r48;
	add.s64 	%rd36, %rd1, %rd35;
	mul.wide.u32 	%rd37, %r47, 4;
	add.s64 	%rd12, %rd36, %rd37;
	mov.f32 	%f131, 0f00000000;
	not.pred 	%p37, %p6;
	@%p37 bra 	$L__BB11_46;
	ld.global.f32 	%f131, [%rd12];
$L__BB11_46:
	mul.wide.s32 	%rd38, %r9, 4;
	add.s64 	%rd13, %rd3, %rd38;
	st.global.f32 	[%rd13], %f131;
	@%p37 bra 	$L__BB11_48;
	ld.global.f32 	%f110, [%rd12+4];
	st.global.f32 	[%rd13+4], %f110;
	ld.global.f32 	%f132, [%rd12+8];
	bra.uni 	$L__BB11_49;
$L__BB11_48:
	mov.b32 	%r49, 0;
	st.global.u32 	[%rd13+4], %r49;
	mov.f32 	%f132, 0f00000000;
$L__BB11_49:
	st.global.f32 	[%rd13+8], %f132;
	mov.f32 	%f133, 0f00000000;
	@%p37 bra 	$L__BB11_51;
	ld.global.f32 	%f133, [%rd12+12];
$L__BB11_51:
	st.global.f32 	[%rd13+12], %f133;
$L__BB11_52:
	ret;

}
	// .globl	_Z33nppiWarpAffineBack_32s_C1R_kernelPKi8NppiSizei8NppiRectPiiS2_ddddddi
.visible .entry _Z33nppiWarpAffineBack_32s_C1R_kernelPKi8NppiSizei8NppiRectPiiS2_ddddddi(
	.param .u64 .ptr .align 1 _Z33nppiWarpAffineBack_32s_C1R_kernelPKi8NppiSizei8NppiRectPiiS2_ddddddi_param_0,
	.param .align 4 .b8 _Z33nppiWarpAffineBack_32s_C1R_kernelPKi8NppiSizei8NppiRectPiiS2_ddddddi_param_1[8],
	.param .u32 _Z33nppiWarpAffineBack_32s_C1R_kernelPKi8NppiSizei8NppiRectPiiS2_ddddddi_param_2,
	.param .align 4 .b8 _Z33nppiWarpAffineBack_32s_C1R_kernelPKi8NppiSizei8NppiRectPiiS2_ddddddi_param_3[16],
	.param .u64 .ptr .align 1 _Z33nppiWarpAffineBack_32s_C1R_kernelPKi8NppiSizei8NppiRectPiiS2_ddddddi_param_4,
	.param .u32 _Z33nppiWarpAffineBack_32s_C1R_kernelPKi8NppiSizei8NppiRectPiiS2_ddddddi_param_5,
	.param .align 4 .b8 _Z33nppiWarpAffineBack_32s_C1R_kernelPKi8NppiSizei8NppiRectPiiS2_ddddddi_param_6[16],
	.param .f64 _Z33nppiWarpAffineBack_32s_C1R_kernelPKi8NppiSizei8NppiRectPiiS2_ddddddi_param_7,
	.param .f64 _Z33nppiWarpAffineBack_32s_C1R_kernelPKi8NppiSizei8NppiRectPiiS2_ddddddi_param_8,
	.param .f64 _Z33nppiWarpAffineBack_32s_C1R_kernelPKi8NppiSizei8NppiRectPiiS2_ddddddi_param_9,
	.param .f64 _Z33nppiWarpAffineBack_32s_C1R_kernelPKi8NppiSizei8NppiRectPiiS2_ddddddi_param_10,
	.param .f64 _Z33nppiWarpAffineBack_32s_C1R_kernelPKi8NppiSizei8NppiRectPiiS2_ddddddi_param_11,
	.param .f64 _Z33nppiWarpAffineBack_32s_C1R_kernelPKi8NppiSizei8NppiRectPiiS2_ddddddi_param_12,
	.param .u32 _Z33nppiWarpAffineBack_32s_C1R_kernelPKi8NppiSizei8NppiRectPiiS2_ddddddi_param_13
)
{
	.reg .pred 	%p<51>;
	.reg .b32 	%r<51>;
	.reg .b32 	%f<100>;
	.reg .b64 	%rd<30>;
	.reg .b64 	%fd<15>;

	ld.param.u32 	%r23, [_Z33nppiWarpAffineBack_32s_C1R_kernelPKi8NppiSizei8NppiRectPiiS2_ddddddi_param_6+4];
	ld.param.u32 	%r22, [_Z33nppiWarpAffineBack_32s_C1R_kernelPKi8NppiSizei8NppiRectPiiS2_ddddddi_param_6];
	ld.param.u32 	%r19, [_Z33nppiWarpAffineBack_32s_C1R_kernelPKi8NppiSizei8NppiRectPiiS2_ddddddi_param_1+4];
	ld.param.u32 	%r18, [_Z33nppiWarpAffineBack_32s_C1R_kernelPKi8NppiSizei8NppiRectPiiS2_ddddddi_param_1];
	ld.param.u32 	%r24, [_Z33nppiWarpAffineBack_32s_C1R_kernelPKi8NppiSizei8NppiRectPiiS2_ddddddi_param_6+8];
	ld.param.u64 	%rd6, [_Z33nppiWarpAffineBack_32s_C1R_kernelPKi8NppiSizei8NppiRectPiiS2_ddddddi_param_0];
	ld.param.u32 	%r20, [_Z33nppiWarpAffineBack_32s_C1R_kernelPKi8NppiSizei8NppiRectPiiS2_ddddddi_param_2];
	ld.param.u32 	%r21, [_Z33nppiWarpAffineBack_32s_C1R_kernelPKi8NppiSizei8NppiRectPiiS2_ddddddi_param_5];
	ld.param.u32 	%r27, [_Z33nppiWarpAffineBack_32s_C1R_kernelPKi8NppiSizei8NppiRectPiiS2_ddddddi_param_6+12];
	ld.param.f64 	%fd1, [_Z33nppiWarpAffineBack_32s_C1R_kernelPKi8NppiSizei8NppiRectPiiS2_ddddddi_param_7];
	ld.param.f64 	%fd2, [_Z33nppiWarpAffineBack_32s_C1R_kernelPKi8NppiSizei8NppiRectPiiS2_ddddddi_param_8];
	ld.param.f64 	%fd3, [_Z33nppiWarpAffineBack_32s_C1R_kernelPKi8NppiSizei8NppiRectPiiS2_ddddddi_param_9];
	ld.param.f64 	%fd4, [_Z33nppiWarpAffineBack_32s_C1R_kernelPKi8NppiSizei8NppiRectPiiS2_ddddddi_param_10];
	ld.param.f64 	%fd5, [_Z33nppiWarpAffineBack_32s_C1R_kernelPKi8NppiSizei8NppiRectPiiS2_ddddddi_param_11];
	ld.param.f64 	%fd6, [_Z33nppiWarpAffineBack_32s_C1R_kernelPKi8NppiSizei8NppiRectPiiS2_ddddddi_param_12];
	ld.param.u32 	%r26, [_Z33nppiWarpAffineBack_32s_C1R_kernelPKi8NppiSizei8NppiRectPiiS2_ddddddi_param_13];
	cvta.to.global.u64 	%rd1, %rd6;
	mov.u32 	%r28, %ctaid.x;
	mov.u32 	%r29, %ntid.x;
	mov.u32 	%r30, %tid.x;
	mad.lo.s32 	%r1, %r28, %r29, %r30;
	mov.u32 	%r31, %ctaid.y;
	mov.u32 	%r32, %ntid.y;
	mov.u32 	%r33, %tid.y;
	mad.lo.s32 	%r34, %r31, %r32, %r33;
	setp.ge.s32 	%p5, %r1, %r24;
	setp.ge.s32 	%p6, %r34, %r27;
	or.pred  	%p7, %p5, %p6;
	@%p7 bra 	$L__BB12_29;
	add.s32 	%r36, %r22, %r1;
	add.s32 	%r37, %r23, %r34;
	cvt.rn.f64.s32 	%fd7, %r36;
	cvt.rn.f64.s32 	%fd8, %r37;
	mul.f64 	%fd9, %fd2, %fd8;
	fma.rn.f64 	%fd10, %fd1, %fd7, %fd9;
	add.f64 	%fd11, %fd3, %fd10;
	mul.f64 	%fd12, %fd5, %fd8;
	fma.rn.f64 	%fd13, %fd4, %fd7, %fd12;
	add.f64 	%fd14, %fd6, %fd13;
	cvt.rn.f32.f64 	%f1, %fd11;
	cvt.rn.f32.f64 	%f2, %fd14;
	mov.b32 	%r50, 0;
	setp.eq.s32 	%p8, %r26, 4;
	@%p8 bra 	$L__BB12_15;
	setp.eq.s32 	%p9, %r26, 2;
	@%p9 bra 	$L__BB12_6;
	setp.ne.s32 	%p10, %r26, 1;
	@%p10 bra 	$L__BB12_28;
	add.f32 	%f82, %f1, 0f3F000000;
	cvt.rzi.s32.f32 	%r3, %f82;
	add.f32 	%f83, %f2, 0f3F000000;
	cvt.rzi.s32.f32 	%r4, %f83;
	setp.lt.s32 	%p43, %r3, 0;
	setp.ge.s32 	%p44, %r3, %r18;
	or.pred  	%p45, %p43, %p44;
	setp.lt.s32 	%p46, %r4, 0;
	setp.ge.s32 	%p47, %r4, %r19;
	or.pred  	%p48, %p46, %p47;
	or.pred  	%p50, %p45, %p48;
	@%p50 bra 	$L__BB12_28;
	mul.lo.s32 	%r48, %r4, %r20;
	cvt.s64.s32 	%rd20, %r48;
	add.s64 	%rd21, %rd1, %rd20;
	mul.wide.u32 	%rd22, %r3, 4;
	add.s64 	%rd23, %rd21, %rd22;
	ld.global.u32 	%r50, [%rd23];
	bra.uni 	$L__BB12_28;
$L__BB12_6:
	cvt.rmi.f32.f32 	%f64, %f1;
	cvt.rzi.s32.f32 	%r6, %f64;
	cvt.rmi.f32.f32 	%f65, %f2;
	cvt.rzi.s32.f32 	%r7, %f65;
	add.s32 	%r8, %r6, 1;
	add.s32 	%r9, %r7, 1;
	setp.lt.s32 	%p26, %r6, 0;
	setp.ge.s32 	%p27, %r6, %r18;
	or.pred  	%p1, %p26, %p27;
	setp.lt.s32 	%p28, %r7, 0;
	setp.ge.s32 	%p29, %r7, %r19;
	or.pred  	%p2, %p28, %p29;
	or.pred  	%p31, %p1, %p2;
	mul.lo.s32 	%r41, %r7, %r20;
	cvt.s64.s32 	%rd10, %r41;
	add.s64 	%rd2, %rd1, %rd10;
	mov.f32 	%f84, 0f00000000;
	@%p31 bra 	$L__BB12_8;
	mul.wide.u32 	%rd11, %r6, 4;
	add.s64 	%rd12, %rd2, %rd11;
	ld.global.u32 	%r42, [%rd12];
	cvt.rn.f32.s32 	%f84, %r42;
$L__BB12_8:
	setp.lt.s32 	%p32, %r6, -1;
	setp.ge.s32 	%p33, %r8, %r18;
	or.pred  	%p3, %p32, %p33;
	or.pred  	%p34, %p3, %p2;
	mov.f32 	%f85, 0f00000000;
	@%p34 bra 	$L__BB12_10;
	mul.wide.u32 	%rd13, %r8, 4;
	add.s64 	%rd14, %rd2, %rd13;
	ld.global.u32 	%r43, [%rd14];
	cvt.rn.f32.s32 	%f85, %r43;
$L__BB12_10:
	setp.lt.s32 	%p35, %r7, -1;
	or.pred  	%p36, %p1, %p35;
	setp.ge.s32 	%p37, %r9, %r19;
	or.pred  	%p38, %p36, %p37;
	mul.lo.s32 	%r44, %r9, %r20;
	cvt.s64.s32 	%rd15, %r44;
	add.s64 	%rd3, %rd1, %rd15;
	mov.f32 	%f86, 0f00000000;
	@%p38 bra 	$L__BB12_12;
	mul.wide.u32 	%rd16, %r6, 4;
	add.s64 	%rd17, %rd3, %rd16;
	ld.global.u32 	%r45, [%rd17];
	cvt.rn.f32.s32 	%f86, %r45;
$L__BB12_12:
	setp.ge.s32 	%p39, %r9, %r19;
	setp.lt.s32 	%p40, %r7, -1;
	or.pred  	%p41, %p3, %p40;
	or.pred  	%p42, %p41, %p39;
	mov.f32 	%f87, 0f00000000;
	@%p42 bra 	$L__BB12_14;
	mul.wide.u32 	%rd18, %r8, 4;
	add.s64 	%rd19, %rd3, %rd18;
	ld.global.u32 	%r46, [%rd19];
	cvt.rn.f32.s32 	%f87, %r46;
$L__BB12_14:
	cvt.rn.f32.s32 	%f69, %r6;
	sub.f32 	%f70, %f1, %f69;
	cvt.rn.f32.s32 	%f71, %r7;
	sub.f32 	%f72, %f2, %f71;
	mov.f32 	%f73, 0f3F800000;
	sub.f32 	%f74, %f73, %f70;
	mul.f32 	%f75, %f70, %f85;
	fma.rn.f32 	%f76, %f74, %f84, %f75;
	mul.f32 	%f77, %f70, %f87;
	fma.rn.f32 	%f78, %f74, %f86, %f77;
	sub.f32 	%f79, %f73, %f72;
	mul.f32 	%f80, %f72, %f78;
	fma.rn.f32 	%f81, %f79, %f76, %f80;
	cvt.rzi.s32.f32 	%r50, %f81;
	bra.uni 	$L__BB12_28;
$L__BB12_15:
	add.f32 	%f37, %f1, 0fC0000000;
	cvt.rpi.f32.f32 	%f11, %f37;
	add.f32 	%f38, %f1, 0f40000000;
	cvt.rmi.f32.f32 	%f12, %f38;
	add.f32 	%f39, %f2, 0fC0000000;
	cvt.rpi.f32.f32 	%f88, %f39;
	add.f32 	%f40, %f2, 0f40000000;
	cvt.rmi.f32.f32 	%f14, %f40;
	setp.gtu.f32 	%p11, %f88, %f14;
	mov.f32 	%f96, 0f00000000;
	mov.f32 	%f97, %f96;
	@%p11 bra 	$L__BB12_27;
	mov.f32 	%f97, 0f00000000;
	mov.f32 	%f96, %f97;
$L__BB12_17:
	setp.gtu.f32 	%p12, %f11, %f12;
	@%p12 bra 	$L__BB12_26;
	cvt.rmi.f32.f32 	%f42, %f88;
	cvt.rzi.s32.f32 	%r38, %f42;
	sub.f32 	%f43, %f2, %f88;
	abs.f32 	%f44, %f43;
	setp.le.f32 	%p13, %f44, 0f3F800000;
	mul.f32 	%f45, %f44, %f44;
	fma.rn.f32 	%f46, %f44, 0f3FC00000, 0fC0200000;
	fma.rn.f32 	%f47, %f45, %f46, 0f3F800000;
	setp.geu.f32 	%p14, %f44, 0f40000000;
	fma.rn.f32 	%f48, %f44, 0fBF000000, 0f40200000;
	fma.rn.f32 	%f49, %f44, %f48, 0fC0800000;
	fma.rn.f32 	%f50, %f44, %f49, 0f40000000;
	setp.lt.s32 	%p15, %r38, 0;
	setp.ge.s32 	%p16, %r38, %r19;
	or.pred  	%p4, %p15, %p16;
	mul.lo.s32 	%r39, %r38, %r20;
	cvt.s64.s32 	%rd7, %r39;
	add.s64 	%rd4, %rd1, %rd7;
	selp.f32 	%f51, 0f00000000, %f50, %p14;
	selp.f32 	%f18, %f47, %f51, %p13;
	mov.f32 	%f91, %f11;
$L__BB12_19:
	cvt.rmi.f32.f32 	%f52, %f91;
	cvt.rzi.s32.f32 	%r15, %f52;
	sub.f32 	%f53, %f1, %f91;
	abs.f32 	%f22, %f53;
	setp.gtu.f32 	%p17, %f22, 0f3F800000;
	@%p17 bra 	$L__BB12_21;
	mul.f32 	%f54, %f22, %f22;
	fma.rn.f32 	%f55, %f22, 0f3FC00000, 0fC0200000;
	fma.rn.f32 	%f94, %f54, %f55, 0f3F800000;
	bra.uni 	$L__BB12_23;
$L__BB12_21:
	setp.geu.f32 	%p18, %f22, 0f40000000;
	mov.f32 	%f94, 0f00000000;
	@%p18 bra 	$L__BB12_23;
	fma.rn.f32 	%f57, %f22, 0fBF000000, 0f40200000;
	fma.rn.f32 	%f58, %f22, %f57, 0fC0800000;
	fma.rn.f32 	%f94, %f22, %f58, 0f40000000;
$L__BB12_23:
	setp.lt.s32 	%p19, %r15, 0;
	setp.ge.s32 	%p20, %r15, %r18;
	or.pred  	%p21, %p19, %p20;
	or.pred  	%p22, %p21, %p4;
	mov.f32 	%f95, 0f00000000;
	@%p22 bra 	$L__BB12_25;
	mul.wide.u32 	%rd8, %r15, 4;
	add.s64 	%rd9, %rd4, %rd8;
	ld.global.u32 	%r40, [%rd9];
	cvt.rn.f32.s32 	%f95, %r40;
$L__BB12_25:
	mul.f32 	%f60, %f94, %f18;
	fma.rn.f32 	%f96, %f60, %f95, %f96;
	add.f32 	%f97, %f97, %f60;
	add.f32 	%f91, %f91, 0f3F800000;
	setp.le.f32 	%p23, %f91, %f12;
	@%p23 bra 	$L__BB12_19;
$L__BB12_26:
	add.f32 	%f88, %f88, 0f3F800000;
	setp.le.f32 	%p24, %f88, %f14;
	@%p24 bra 	$L__BB12_17;
$L__BB12_27:
	setp.eq.f32 	%p25, %f97, 0f00000000;
	div.rn.f32 	%f61, %f96, %f97;
	selp.f32 	%f62, 0f00000000, %f61, %p25;
	cvt.rzi.s32.f32 	%r50, %f62;
$L__BB12_28:
	ld.param.u64 	%rd29, [_Z33nppiWarpAffineBack_32s_C1R_kernelPKi8NppiSizei8NppiRectPiiS2_ddddddi_param_4];
	mul.lo.s32 	%r49, %r21, %r34;
	cvt.s64.s32 	%rd24, %r49;
	cvta.to.global.u64 	%rd25, %rd29;
	add.s64 	%rd26, %rd25, %rd24;
	mul.wide.s32 	%rd27, %r1, 4;
	add.s64 	%rd28, %rd26, %rd27;
	st.global.u32 	[%rd28], %r50;
$L__BB12_29:
	ret;

}
	// .globl	_Z33nppiWarpAffineBack_32s_C3R_kernelPKi8NppiSizei8NppiRectPiiS2_ddddddi
.visible .entry _Z33nppiWarpAffineBack_32s_C3R_kernelPKi8NppiSizei8NppiRectPiiS2_ddddddi(
	.param .u64 .ptr .align 1 _Z33nppiWarpAffineBack_32s_C3R_kernelPKi8NppiSizei8NppiRectPiiS2_ddddddi_param_0,
	.param .align 4 .b8 _Z33nppiWarpAffineBack_32s_C3R_kernelPKi8NppiSizei8NppiRectPiiS2_ddddddi_param_1[8],
	.param .u32 _Z33nppiWarpAffineBack_32s_C3R_kernelPKi8NppiSizei8NppiRectPiiS2_ddddddi_param_2,
	.param .align 4 .b8 _Z33nppiWarpAffineBack_32s_C3R_kernelPKi8NppiSizei8NppiRectPiiS2_ddddddi_param_3[16],
	.param .u64 .ptr .align 1 _Z33nppiWarpAffineBack_32s_C3R_kernelPKi8NppiSizei8NppiRectPiiS2_ddddddi_param_4,
	.param .u32 _Z33nppiWarpAffineBack_32s_C3R_kernelPKi8NppiSizei8NppiRectPiiS2_ddddddi_param_5,
	.param .align 4 .b8 _Z33nppiWarpAffineBack_32s_C3R_kernelPKi8NppiSizei8NppiRectPiiS2_ddddddi_param_6[16],
	.param .f64 _Z33nppiWarpAffineBack_32s_C3R_kernelPKi8NppiSizei8NppiRectPiiS2_ddddddi_param_7,
	.param .f64 _Z33nppiWarpAffineBack_32s_C3R_kernelPKi8NppiSizei8NppiRectPiiS2_ddddddi_param_8,
	.param .f64 _Z33nppiWarpAffineBack_32s_C3R_kernelPKi8NppiSizei8NppiRectPiiS2_ddddddi_param_9,
	.param .f64 _Z33nppiWarpAffineBack_32s_C3R_kernelPKi8NppiSizei8NppiRectPiiS2_ddddddi_param_10,
	.param .f64 _Z33nppiWarpAffineBack_32s_C3R_kernelPKi8NppiSizei8NppiRectPiiS2_ddddddi_param_11,
	.param .f64 _Z33nppiWarpAffineBack_32s_C3R_kernelPKi8NppiSizei8NppiRectPiiS2_ddddddi_param_12,
	.param .u32 _Z33nppiWarpAffineBack_32s_C3R_kernelPKi8NppiSizei8NppiRectPiiS2_ddddddi_param_13
)
{
	.reg .pred 	%p<39>;
	.reg .b32 	%r<82>;
	.reg .b32 	%f<86>;
	.reg .b64 	%rd<41>;
	.reg .b64 	%fd<15>;

	ld.param.u32 	%r23, [_Z33nppiWarpAffineBack_32s_C3R_kernelPKi8NppiSizei8NppiRectPiiS2_ddddddi_param_6+4];
	ld.param.u32 	%r22, [_Z33nppiWarpAffineBack_32s_C3R_kernelPKi8NppiSizei8NppiRectPiiS2_ddddddi_param_6];
	ld.param.u32 	%r19, [_Z33nppiWarpAffineBack_32s_C3R_kernelPKi8NppiSizei8NppiRectPiiS2_ddddddi_param_1+4];
	ld.param.u32 	%r18, [_Z33nppiWarpAffineBack_32s_C3R_kernelPKi8NppiSizei8NppiRectPiiS2_ddddddi_param_1];
	ld.param.u32 	%r24, [_Z33nppiWarpAffineBack_32s_C3R_kernelPKi8NppiSizei8NppiRectPiiS2_ddddddi_param_6+8];
	ld.param.u32 	%r20, [_Z33nppiWarpAffineBack_32s_C3R_kernelPKi8NppiSizei8NppiRectPiiS2_ddddddi_param_2];
	ld.param.u32 	%r21, [_Z33nppiWarpAffineBack_32s_C3R_kernelPKi8NppiSizei8NppiRectPiiS2_ddddddi_param_5];
	ld.param.u32 	%r27, [_Z33nppiWarpAffineBack_32s_C3R_kernelPKi8NppiSizei8NppiRectPiiS2_ddddddi_param_6+12];
	ld.param.f64 	%fd1, [_Z33nppiWarpAffineBack_32s_C3R_kernelPKi8NppiSizei8NppiRectPiiS2_ddddddi_param_7];
	ld.param.f64 	%fd2, [_Z33nppiWarpAffineBack_32s_C3R_kernelPKi8NppiSizei8NppiRectPiiS2_ddddddi_param_8];
	ld.param.f64 	%fd3, [_Z33nppiWarpAffineBack_32s_C3R_kernelPKi8NppiSizei8NppiRectPiiS2_ddddddi_param_9];
	ld.param.f64 	%fd4, [_Z33nppiWarpAffineBack_32s_C3R_kernelPKi8NppiSizei8NppiRectPiiS2_ddddddi_param_10];
	ld.param.f64 	%fd5, [_Z33nppiWarpAffineBack_32s_C3R_kernelPKi8NppiSizei8NppiRectPiiS2_ddddddi_param_11];
	ld.param.f64 	%fd6, [_Z33nppiWarpAffineBack_32s_C3R_kernelPKi8NppiSizei8NppiRectPiiS2_ddddddi_param_12];
	ld.param.u32 	%r26, [_Z33nppiWarpAffineBack_32s_C3R_kernelPKi8NppiSizei8NppiRectPiiS2_ddddddi_param_13];
	mov.u32 	%r28, %ctaid.x;
	mov.u32 	%r29, %ntid.x;
	mov.u32 	%r30, %tid.x;
	mad.lo.s32 	%r1, %r28, %r29, %r30;
	mov.u32 	%r31, %ctaid.y;
	mov.u32 	%r32, %ntid.y;
	mov.u32 	%r33, %tid.y;
	mad.lo.s32 	%r34, %r31, %r32, %r33;
	setp.ge.s32 	%p7, %r1, %r24;
	setp.ge.s32 	%p8, %r34, %r27;
	or.pred  	%p9, %p7, %p8;
	@%p9 bra 	$L__BB13_39;
	ld.param.u64 	%rd40, [_Z33nppiWarpAffineBack_32s_C3R_kernelPKi8NppiSizei8NppiRectPiiS2_ddddddi_param_4];
	ld.param.u64 	%rd39, [_Z33nppiWarpAffineBack_32s_C3R_kernelPKi8NppiSizei8NppiRectPiiS2_ddddddi_param_0];
	cvta.to.global.u64 	%rd1, %rd39;
	cvta.to.global.u64 	%rd16, %rd40;
	add.s32 	%r35, %r22, %r1;
	add.s32 	%r36, %r23, %r34;
	cvt.rn.f64.s32 	%fd7, %r35;
	cvt.rn.f64.s32 	%fd8, %r36;
	mul.f64 	%fd9, %fd2, %fd8;
	fma.rn.f64 	%fd10, %fd1, %fd7, %fd9;
	add.f64 	%fd11, %fd3, %fd10;
	mul.f64 	%fd12, %fd5, %fd8;
	fma.rn.f64 	%fd13, %fd4, %fd7, %fd12;
	add.f64 	%fd14, %fd6, %fd13;
	cvt.rn.f32.f64 	%f29, %fd11;
	cvt.rn.f32.f64 	%f30, %fd14;
	cvt.rmi.f32.f32 	%f31, %f29;
	cvt.rzi.s32.f32 	%r37, %f31;
	cvt.rmi.f32.f32 	%f32, %f30;
	cvt.rzi.s32.f32 	%r39, %f32;
	add.s32 	%r41, %r37, 1;
	add.s32 	%r42, %r39, 1;
	cvt.rn.f32.s32 	%f33, %r37;
	sub.f32 	%f1, %f29, %f33;
	cvt.rn.f32.s32 	%f34, %r39;
	sub.f32 	%f2, %f30, %f34;
	setp.lt.s32 	%p10, %r37, 0;
	setp.ge.s32 	%p11, %r37, %r18;
	or.pred  	%p12, %p10, %p11;
	setp.lt.s32 	%p13, %r39, 0;
	setp.ge.s32 	%p14, %r39, %r19;
	or.pred  	%p15, %p13, %p14;
	or.pred  	%p1, %p12, %p15;
	mul.lo.s32 	%r43, %r39, %r20;
	cvt.s64.s32 	%rd17, %r43;
	add.s64 	%rd2, %rd1, %rd17;
	mul.lo.s32 	%r3, %r37, 3;
	setp.lt.s32 	%p17, %r37, -1;
	setp.ge.s32 	%p18, %r41, %r18;
	or.pred  	%p19, %p17, %p18;
	or.pred  	%p2, %p19, %p15;
	add.s32 	%r4, %r3, 3;
	setp.lt.s32 	%p20, %r39, -1;
	or.pred  	%p21, %p12, %p20;
	setp.ge.s32 	%p22, %r42, %r19;
	or.pred  	%p3, %p21, %p22;
	or.pred  	%p23, %p19, %p20;
	or.pred  	%p4, %p23, %p22;
	mov.f32 	%f35, 0f3F800000;
	sub.f32 	%f3, %f35, %f1;
	sub.f32 	%f4, %f35, %f2;
	add.f32 	%f36, %f29, 0f3F000000;
	cvt.rzi.s32.f32 	%r5, %f36;
	add.f32 	%f37, %f30, 0f3F000000;
	cvt.rzi.s32.f32 	%r6, %f37;
	setp.lt.s32 	%p24, %r5, 0;
	setp.ge.s32 	%p25, %r5, %r18;
	or.pred  	%p26, %p24, %p25;
	setp.lt.s32 	%p27, %r6, 0;
	setp.ge.s32 	%p28, %r6, %r19;
	or.pred  	%p29, %p27, %p28;
	or.pred  	%p5, %p26, %p29;
	mov.b64 	%rd18, %fd11;
	shr.u64 	%rd19, %rd18, 63;
	and.b64  	%rd20, %rd19, 1;
	setp.eq.b64 	%p31, %rd20, 1;
	selp.f32 	%f38, 0fBF000000, 0f3F000000, %p31;
	add.rz.f32 	%f39, %f29, %f38;
	cvt.rzi.f32.f32 	%f40, %f39;
	cvt.rzi.s32.f32 	%r44, %f40;
	mov.b64 	%rd21, %fd14;
	shr.u64 	%rd22, %rd21, 63;
	and.b64  	%rd23, %rd22, 1;
	setp.eq.b64 	%p32, %rd23, 1;
	selp.f32 	%f41, 0fBF000000, 0f3F000000, %p32;
	add.rz.f32 	%f42, %f30, %f41;
	cvt.rzi.f32.f32 	%f43, %f42;
	cvt.rzi.s32.f32 	%r45, %f43;
	add.s32 	%r46, %r18, -1;
	min.s32 	%r47, %r44, %r46;
	max.s32 	%r7, %r47, 0;
	add.s32 	%r48, %r19, -1;
	min.s32 	%r49, %r45, %r48;
	max.s32 	%r8, %r49, 0;
	setp.lt.s32 	%p33, %r7, %r18;
	setp.lt.s32 	%p34, %r8, %r19;
	and.pred  	%p6, %p33, %p34;
	mul.lo.s32 	%r51, %r21, %r34;
	cvt.s64.s32 	%rd24, %r51;
	add.s64 	%rd3, %rd16, %rd24;
	mul.lo.s32 	%r9, %r1, 3;
	setp.eq.s32 	%p35, %r26, 2;
	@%p35 bra 	$L__BB13_8;
	setp.ne.s32 	%p36, %r26, 1;
	@%p36 bra 	$L__BB13_33;
	mul.lo.s32 	%r68, %r5, 3;
	mul.lo.s32 	%r69, %r6, %r20;
	cvt.s64.s32 	%rd31, %r69;
	add.s64 	%rd32, %rd1, %rd31;
	mul.wide.u32 	%rd33, %r68, 4;
	add.s64 	%rd4, %rd32, %rd33;
	mov.b32 	%r79, 0;
	@%p5 bra 	$L__BB13_5;
	ld.global.u32 	%r79, [%rd4];
$L__BB13_5:
	mul.wide.s32 	%rd34, %r9, 4;
	add.s64 	%rd5, %rd3, %rd34;
	st.global.u32 	[%rd5], %r79;
	@%p5 bra 	$L__BB13_7;
	ld.global.u32 	%r70, [%rd4+4];
	st.global.u32 	[%rd5+4], %r70;
	ld.global.u32 	%r12, [%rd4+8];
	st.global.u32 	[%rd5+8], %r12;
	bra.uni 	$L__BB13_39;
$L__BB13_7:
	mov.b32 	%r71, 0;
	st.global.u32 	[%rd5+4], %r71;
	st.global.u32 	[%rd5+8], %r71;
	bra.uni 	$L__BB13_39;
$L__BB13_8:
	mul.wide.u32 	%rd25, %r3, 4;
	add.s64 	%rd6, %rd2, %rd25;
	mov.f32 	%f74, 0f00000000;
	@%p1 bra 	$L__BB13_10;
	ld.global.u32 	%r52, [%rd6];
	cvt.rn.f32.s32 	%f74, %r52;
$L__BB13_10:
	mul.wide.u32 	%rd26, %r4, 4;
	add.s64 	%rd7, %rd2, %rd26;
	mov.f32 	%f75, 0f00000000;
	@%p2 bra 	$L__BB13_12;
	ld.global.u32 	%r53, [%rd7];
	cvt.rn.f32.s32 	%f75, %r53;
$L__BB13_12:
	cvt.s64.s32 	%rd27, %r20;
	add.s64 	%rd8, %rd2, %rd27;
	add.s64 	%rd9, %rd8, %rd25;
	mov.f32 	%f76, 0f00000000;
	@%p3 bra 	$L__BB13_14;
	ld.global.u32 	%r54, [%rd9];
	cvt.rn.f32.s32 	%f76, %r54;
$L__BB13_14:
	add.s64 	%rd10, %rd8, %rd26;
	mov.f32 	%f77, 0f00000000;
	@%p4 bra 	$L__BB13_16;
	ld.global.u32 	%r55, [%rd10];
	cvt.rn.f32.s32 	%f77, %r55;
$L__BB13_16:
	mul.f32 	%f49, %f1, %f75;
	fma.rn.f32 	%f50, %f3, %f74, %f49;
	mul.f32 	%f51, %f1, %f77;
	fma.rn.f32 	%f52, %f3, %f76, %f51;
	mul.f32 	%f53, %f2, %f52;
	fma.rn.f32 	%f54, %f4, %f50, %f53;
	cvt.rzi.s32.f32 	%r56, %f54;
	mul.wide.s32 	%rd30, %r9, 4;
	add.s64 	%rd11, %rd3, %rd30;
	st.global.u32 	[%rd11], %r56;
	mov.f32 	%f78, 0f00000000;
	@%p1 bra 	$L__BB13_18;
	ld.global.u32 	%r57, [%rd6+4];
	cvt.rn.f32.s32 	%f78, %r57;
$L__BB13_18:
	mov.f32 	%f79, 0f00000000;
	@%p2 bra 	$L__BB13_20;
	ld.global.u32 	%r58, [%rd7+4];
	cvt.rn.f32.s32 	%f79, %r58;
$L__BB13_20:
	mov.f32 	%f80, 0f00000000;
	@%p3 bra 	$L__BB13_22;
	ld.global.u32 	%r59, [%rd9+4];
	cvt.rn.f32.s32 	%f80, %r59;
$L__BB13_22:
	mov.f32 	%f81, 0f00000000;
	@%p4 bra 	$L__BB13_24;
	ld.global.u32 	%r60, [%rd10+4];
	cvt.rn.f32.s32 	%f81, %r60;
$L__BB13_24:
	mul.f32 	%f59, %f1, %f79;
	fma.rn.f32 	%f60, %f3, %f78, %f59;
	mul.f32 	%f61, %f1, %f81;
	fma.rn.f32 	%f62, %f3, %f80, %f61;
	mul.f32 	%f63, %f2, %f62;
	fma.rn.f32 	%f64, %f4, %f60, %f63;
	cvt.rzi.s32.f32 	%r61, %f64;
	st.global.u32 	[%rd11+4], %r61;
	mov.f32 	%f82, 0f00000000;
	@%p1 bra 	$L__BB13_26;
	ld.global.u32 	%r62, [%rd6+8];
	cvt.rn.f32.s32 	%f82, %r62;
$L__BB13_26:
	mov.f32 	%f83, 0f00000000;
	@%p2 bra 	$L__BB13_28;
	ld.global.u32 	%r63, [%rd7+8];
	cvt.rn.f32.s32 	%f83, %r63;
$L__BB13_28:
	mov.f32 	%f84, 0f00000000;
	@%p3 bra 	$L__BB13_30;
	ld.global.u32 	%r64, [%rd9+8];
	cvt.rn.f32.s32 	%f84, %r64;
$L__BB13_30:
	mov.f32 	%f85, 0f00000000;
	@%p4 bra 	$L__BB13_32;
	ld.global.u32 	%r65, [%rd10+8];
	cvt.rn.f32.s32 	%f85, %r65;
$L__BB13_32:
	mul.f32 	%f68, %f1, %f83;
	fma.rn.f32 	%f69, %f3, %f82, %f68;
	mul.f32 	%f70, %f1, %f85;
	fma.rn.f32 	%f71, %f3, %f84, %f70;
	mul.f32 	%f72, %f2, %f71;
	fma.rn.f32 	%f73, %f4, %f69, %f72;
	cvt.rzi.s32.f32 	%r66, %f73;
	st.global.u32 	[%rd11+8], %r66;
	bra.uni 	$L__BB13_39;
$L__BB13_33:
	mul.lo.s32 	%r73, %r7, 3;
	mul.lo.s32 	%r74, %r8, %r20;
	cvt.s64.s32 	%rd35, %r74;
	add.s64 	%rd36, %rd1, %rd35;
	mul.wide.u32 	%rd37, %r73, 4;
	add.s64 	%rd12, %rd36, %rd37;
	mov.b32 	%r80, 0;
	not.pred 	%p37, %p6;
	@%p37 bra 	$L__BB13_35;
	ld.global.u32 	%r80, [%rd12];
$L__BB13_35:
	mul.wide.s32 	%rd38, %r9, 4;
	add.s64 	%rd13, %rd3, %rd38;
	st.global.u32 	[%rd13], %r80;
	@%p37 bra 	$L__BB13_37;
	ld.global.u32 	%r76, [%rd12+4];
	st.global.u32 	[%rd13+4], %r76;
	ld.global.u32 	%r81, [%rd12+8];
	bra.uni 	$L__BB13_38;
$L__BB13_37:
	mov.b32 	%r81, 0;
	st.global.u32 	[%rd13+4], %r81;
$L__BB13_38:
	st.global.u32 	[%rd13+8], %r81;
$L__BB13_39:
	ret;

}
	// .globl	_Z33nppiWarpAffineBack_32s_C4R_kernelPKi8NppiSizei8NppiRectPiiS2_ddddddi
.visible .entry _Z33nppiWarpAffineBack_32s_C4R_kernelPKi8NppiSizei8NppiRectPiiS2_ddddddi(
	.param .u64 .ptr .align 1 _Z33nppiWarpAffineBack_32s_C4R_kernelPKi8NppiSizei8NppiRectPiiS2_ddddddi_param_0,
	.param .align 4 .b8 _Z33nppiWarpAffineBack_32s_C4R_kernelPKi8NppiSizei8NppiRectPiiS2_ddddddi_param_1[8],
	.param .u32 _Z33nppiWarpAffineBack_32s_C4R_kernelPKi8NppiSizei8NppiRectPiiS2_ddddddi_param_2,
	.param .align 4 .b8 _Z33nppiWarpAffineBack_32s_C4R_kernelPKi8NppiSizei8NppiRectPiiS2_ddddddi_param_3[16],
	.param .u64 .ptr .align 1 _Z33nppiWarpAffineBack_32s_C4R_kernelPKi8NppiSizei8NppiRectPiiS2_ddddddi_param_4,
	.param .u32 _Z33nppiWarpAffineBack_32s_C4R_kernelPKi8NppiSizei8NppiRectPiiS2_ddddddi_param_5,
	.param .align 4 .b8 _Z33nppiWarpAffineBack_32s_C4R_kernelPKi8NppiSizei8NppiRectPiiS2_ddddddi_param_6[16],
	.param .f64 _Z33nppiWarpAffineBack_32s_C4R_kernelPKi8NppiSizei8NppiRectPiiS2_ddddddi_param_7,
	.param .f64 _Z33nppiWarpAffineBack_32s_C4R_kernelPKi8NppiSizei8NppiRectPiiS2_ddddddi_param_8,
	.param .f64 _Z33nppiWarpAffineBack_32s_C4R_kernelPKi8NppiSizei8NppiRectPiiS2_ddddddi_param_9,
	.param .f64 _Z33nppiWarpAffineBack_32s_C4R_kernelPKi8NppiSizei8NppiRectPiiS2_ddddddi_param_10,
	.param .f64 _Z33nppiWarpAffineBack_32s_C4R_kernelPKi8NppiSizei8NppiRectPiiS2_ddddddi_param_11,
	.param .f64 _Z33nppiWarpAffineBack_32s_C4R_kernelPKi8NppiSizei8NppiRectPiiS2_ddddddi_param_12,
	.param .u32 _Z33nppiWarpAffineBack_32s_C4R_kernelPKi8NppiSizei8NppiRectPiiS2_ddddddi_param_13
)
{
	.reg .pred 	%p<40>;
	.reg .b32 	%r<94>;
	.reg .b32 	%f<108>;
	.reg .b64 	%rd<41>;
	.reg .b64 	%fd<15>;

	ld.param.u32 	%r27, [_Z33nppiWarpAffineBack_32s_C4R_kernelPKi8NppiSizei8NppiRectPiiS2_ddddddi_param_6+4];
	ld.param.u32 	%r26, [_Z33nppiWarpAffineBack_32s_C4R_kernelPKi8NppiSizei8NppiRectPiiS2_ddddddi_param_6];
	ld.param.u32 	%r23, [_Z33nppiWarpAffineBack_32s_C4R_kernelPKi8NppiSizei8NppiRectPiiS2_ddddddi_param_1+4];
	ld.param.u32 	%r22, [_Z33nppiWarpAffineBack_32s_C4R_kernelPKi8NppiSizei8NppiRectPiiS2_ddddddi_param_1];
	ld.param.u32 	%r28, [_Z33nppiWarpAffineBack_32s_C4R_kernelPKi8NppiSizei8NppiRectPiiS2_ddddddi_param_6+8];
	ld.param.u32 	%r24, [_Z33nppiWarpAffineBack_32s_C4R_kernelPKi8NppiSizei8NppiRectPiiS2_ddddddi_param_2];
	ld.param.u32 	%r25, [_Z33nppiWarpAffineBack_32s_C4R_kernelPKi8NppiSizei8NppiRectPiiS2_ddddddi_param_5];
	ld.param.u32 	%r31, [_Z33nppiWarpAffineBack_32s_C4R_kernelPKi8NppiSizei8NppiRectPiiS2_ddddddi_param_6+12];
	ld.param.f64 	%fd1, [_Z33nppiWarpAffineBack_32s_C4R_kernelPKi8NppiSizei8NppiRectPiiS2_ddddddi_param_7];
	ld.param.f64 	%fd2, [_Z33nppiWarpAffineBack_32s_C4R_kernelPKi8NppiSizei8NppiRectPiiS2_ddddddi_param_8];
	ld.param.f64 	%fd3, [_Z33nppiWarpAffineBack_32s_C4R_kernelPKi8NppiSizei8NppiRectPiiS2_ddddddi_param_9];
	ld.param.f64 	%fd4, [_Z33nppiWarpAffineBack_32s_C4R_kernelPKi8NppiSizei8NppiRectPiiS2_ddddddi_param_10];
	ld.param.f64 	%fd5, [_Z33nppiWarpAffineBack_32s_C4R_kernelPKi8NppiSizei8NppiRectPiiS2_ddddddi_param_11];
	ld.param.f64 	%fd6, [_Z33nppiWarpAffineBack_32s_C4R_kernelPKi8NppiSizei8NppiRectPiiS2_ddddddi_param_12];
	ld.param.u32 	%r30, [_Z33nppiWarpAffineBack_32s_C4R_kernelPKi8NppiSizei8NppiRectPiiS2_ddddddi_param_13];
	mov.u32 	%r32, %ctaid.x;
	mov.u32 	%r33, %ntid.x;
	mov.u32 	%r34, %tid.x;
	mad.lo.s32 	%r1, %r32, %r33, %r34;
	mov.u32 	%r35, %ctaid.y;
	mov.u32 	%r36, %ntid.y;
	mov.u32 	%r37, %tid.y;
	mad.lo.s32 	%r38, %r35, %r36, %r37;
	setp.ge.s32 	%p7, %r1, %r28;
	setp.ge.s32 	%p8, %r38, %r31;
	or.pred  	%p9, %p7, %p8;
	@%p9 bra 	$L__BB14_52;
	ld.param.u64 	%rd40, [_Z33nppiWarpAffineBack_32s_C4R_kernelPKi8NppiSizei8NppiRectPiiS2_ddddddi_param_4];
	ld.param.u64 	%rd39, [_Z33nppiWarpAffineBack_32s_C4R_kernelPKi8NppiSizei8NppiRectPiiS2_ddddddi_param_0];
	cvta.to.global.u64 	%rd1, %rd39;
	cvta.to.global.u64 	%rd16, %rd40;
	add.s32 	%r39, %r26, %r1;
	add.s32 	%r40, %r27, %r38;
	cvt.rn.f64.s32 	%fd7, %r39;
	cvt.rn.f64.s32 	%fd8, %r40;
	mul.f64 	%fd9, %fd2, %fd8;
	fma.rn.f64 	%fd10, %fd1, %fd7, %fd9;
	add.f64 	%fd11, %fd3, %fd10;
	mul.f64 	%fd12, %fd5, %fd8;
	fma.rn.f64 	%fd13, %fd4, %fd7, %fd12;
	add.f64 	%fd14, %fd6, %fd13;
	cvt.rn.f32.f64 	%f37, %fd11;
	cvt.rn.f32.f64 	%f38, %fd14;
	cvt.rmi.f32.f32 	%f39, %f37;
	cvt.rzi.s32.f32 	%r41, %f39;
	cvt.rmi.f32.f32 	%f40, %f38;
	cvt.rzi.s32.f32 	%r43, %f40;
	add.s32 	%r45, %r41, 1;
	add.s32 	%r46, %r43, 1;
	cvt.rn.f32.s32 	%f41, %r41;
	sub.f32 	%f1, %f37, %f41;
	cvt.rn.f32.s32 	%f42, %r43;
	sub.f32 	%f2, %f38, %f42;
	setp.lt.s32 	%p10, %r41, 0;
	setp.ge.s32 	%p11, %r41, %r22;
	or.pred  	%p12, %p10, %p11;
	setp.lt.s32 	%p13, %r43, 0;
	setp.ge.s32 	%p14, %r43, %r23;
	or.pred  	%p15, %p13, %p14;
	or.pred  	%p1, %p12, %p15;
	mul.lo.s32 	%r47, %r43, %r24;
	cvt.s64.s32 	%rd17, %r47;
	add.s64 	%rd2, %rd1, %rd17;
	shl.b32 	%r3, %r41, 2;
	setp.lt.s32 	%p17, %r41, -1;
	setp.ge.s32 	%p18, %r45, %r22;
	or.pred  	%p19, %p17, %p18;
	or.pred  	%p2, %p19, %p15;
	shl.b32 	%r4, %r45, 2;
	setp.lt.s32 	%p20, %r43, -1;
	or.pred  	%p21, %p12, %p20;
	setp.ge.s32 	%p22, %r46, %r23;
	or.pred  	%p3, %p21, %p22;
	or.pred  	%p23, %p19, %p20;
	or.pred  	%p4, %p23, %p22;
	mov.f32 	%f43, 0f3F800000;
	sub.f32 	%f3, %f43, %f1;
	sub.f32 	%f4, %f43, %f2;
	add.f32 	%f44, %f37, 0f3F000000;
	cvt.rzi.s32.f32 	%r5, %f44;
	add.f32 	%f45, %f38, 0f3F000000;
	cvt.rzi.s32.f32 	%r6, %f45;
	setp.lt.s32 	%p24, %r5, 0;
	setp.ge.s32 	%p25, %r5, %r22;
	or.pred  	%p26, %p24, %p25;
	setp.lt.s32 	%p27, %r6, 0;
	setp.ge.s32 	%p28, %r6, %r23;
	or.pred  	%p29, %p27, %p28;
	or.pred  	%p5, %p26, %p29;
	mov.b64 	%rd18, %fd11;
	shr.u64 	%rd19, %rd18, 63;
	and.b64  	%rd20, %rd19, 1;
	setp.eq.b64 	%p31, %rd20, 1;
	selp.f32 	%f46, 0fBF000000, 0f3F000000, %p31;
	add.rz.f32 	%f47, %f37, %f46;
	cvt.rzi.f32.f32 	%f48, %f47;
	cvt.rzi.s32.f32 	%r48, %f48;
	mov.b64 	%rd21, %fd14;
	shr.u64 	%rd22, %rd21, 63;
	and.b64  	%rd23, %rd22, 1;
	setp.eq.b64 	%p32, %rd23, 1;
	selp.f32 	%f49, 0fBF000000, 0f3F000000, %p32;
	add.rz.f32 	%f50, %f38, %f49;
	cvt.rzi.f32.f32 	%f51, %f50;
	cvt.rzi.s32.f32 	%r49, %f51;
	add.s32 	%r50, %r22, -1;
	min.s32 	%r51, %r48, %r50;
	max.s32 	%r7, %r51, 0;
	add.s32 	%r52, %r23, -1;
	min.s32 	%r53, %r49, %r52;
	max.s32 	%r8, %r53, 0;
	setp.lt.s32 	%p33, %r7, %r22;
	setp.lt.s32 	%p34, %r8, %r23;
	and.pred  	%p6, %p33, %p34;
	mul.lo.s32 	%r55, %r25, %r38;
	cvt.s64.s32 	%rd24, %r55;
	add.s64 	%rd3, %rd16, %rd24;
	shl.b32 	%r9, %r1, 2;
	setp.eq.s32 	%p35, %r30, 2;
	@%p35 bra 	$L__BB14_11;
	setp.ne.s32 	%p36, %r30, 1;
	@%p36 bra 	$L__BB14_44;
	shl.b32 	%r77, %r5, 2;
	mul.lo.s32 	%r78, %r6, %r24;
	cvt.s64.s32 	%rd31, %r78;
	add.s64 	%rd32, %rd1, %rd31;
	mul.wide.u32 	%rd33, %r77, 4;
	add.s64 	%rd4, %rd32, %rd33;
	mov.b32 	%r88, 0;
	@%p5 bra 	$L__BB14_5;
	ld.global.u32 	%r88, [%rd4];
$L__BB14_5:
	mul.wide.s32 	%rd34, %r9, 4;
	add.s64 	%rd5, %rd3, %rd34;
	st.global.u32 	[%rd5], %r88;
	@%p5 bra 	$L__BB14_7;
	ld.global.u32 	%r79, [%rd4+4];
	st.global.u32 	[%rd5+4], %r79;
	ld.global.u32 	%r89, [%rd4+8];
	bra.uni 	$L__BB14_8;
$L__BB14_7:
	mov.b32 	%r89, 0;
	st.global.u32 	[%rd5+4], %r89;
$L__BB14_8:
	st.global.u32 	[%rd5+8], %r89;
	mov.b32 	%r90, 0;
	@%p5 bra 	$L__BB14_10;
	ld.global.u32 	%r90, [%rd4+12];
$L__BB14_10:
	st.global.u32 	[%rd5+12], %r90;
	bra.uni 	$L__BB14_52;
$L__BB14_11:
	mul.wide.u32 	%rd25, %r3, 4;
	add.s64 	%rd6, %rd2, %rd25;
	mov.f32 	%f92, 0f00000000;
	@%p1 bra 	$L__BB14_13;
	ld.global.u32 	%r56, [%rd6];
	cvt.rn.f32.s32 	%f92, %r56;
$L__BB14_13:
	mul.wide.u32 	%rd26, %r4, 4;
	add.s64 	%rd7, %rd2, %rd26;
	mov.f32 	%f93, 0f00000000;
	@%p2 bra 	$L__BB14_15;
	ld.global.u32 	%r57, [%rd7];
	cvt.rn.f32.s32 	%f93, %r57;
$L__BB14_15:
	cvt.s64.s32 	%rd27, %r24;
	add.s64 	%rd8, %rd2, %rd27;
	add.s64 	%rd9, %rd8, %rd25;
	mov.f32 	%f94, 0f00000000;
	@%p3 bra 	$L__BB14_17;
	ld.global.u32 	%r58, [%rd9];
	cvt.rn.f32.s32 	%f94, %r58;
$L__BB14_17:
	add.s64 	%rd10, %rd8, %rd26;
	mov.f32 	%f95, 0f00000000;
	@%p4 bra 	$L__BB14_19;
	ld.global.u32 	%r59, [%rd10];
	cvt.rn.f32.s32 	%f95, %r59;
$L__BB14_19:
	mul.f32 	%f57, %f1, %f93;
	fma.rn.f32 	%f58, %f3, %f92, %f57;
	mul.f32 	%f59, %f1, %f95;
	fma.rn.f32 	%f60, %f3, %f94, %f59;
	mul.f32 	%f61, %f2, %f60;
	fma.rn.f32 	%f62, %f4, %f58, %f61;
	cvt.rzi.s32.f32 	%r60, %f62;
	mul.wide.s32 	%rd30, %r9, 4;
	add.s64 	%rd11, %rd3, %rd30;
	st.global.u32 	[%rd11], %r60;
	mov.f32 	%f96, 0f00000000;
	@%p1 bra 	$L__BB14_21;
	ld.global.u32 	%r61, [%rd6+4];
	cvt.rn.f32.s32 	%f96, %r61;
$L__BB14_21:
	mov.f32 	%f97, 0f00000000;
	@%p2 bra 	$L__BB14_23;
	ld.global.u32 	%r62, [%rd7+4];
	cvt.rn.f32.s32 	%f97, %r62;
$L__BB14_23:
	mov.f32 	%f98, 0f00000000;
	@%p3 bra 	$L__BB14_25;
	ld.global.u32 	%r63, [%rd9+4];
	cvt.rn.f32.s32 	%f98, %r63;
$L__BB14_25:
	mov.f32 	%f99, 0f00000000;
	@%p4 bra 	$L__BB14_27;
	ld.global.u32 	%r64, [%rd10+4];
	cvt.rn.f32.s32 	%f99, %r64;
$L__BB14_27:
	mul.f32 	%f67, %f1, %f97;
	fma.rn.f32 	%f68, %f3, %f96, %f67;
	mul.f32 	%f69, %f1, %f99;
	fma.rn.f32 	%f70, %f3, %f98, %f69;
	mul.f32 	%f71, %f2, %f70;
	fma.rn.f32 	%f72, %f4, %f68, %f71;
	cvt.rzi.s32.f32 	%r65, %f72;
	st.global.u32 	[%rd11+4], %r65;
	mov.f32 	%f100, 0f00000000;
	@%p1 bra 	$L__BB14_29;
	ld.global.u32 	%r66, [%rd6+8];
	cvt.rn.f32.s32 	%f100, %r66;
$L__BB14_29:
	mov.f32 	%f101, 0f00000000;
	@%p2 bra 	$L__BB14_31;
	ld.global.u32 	%r67, [%rd7+8];
	cvt.rn.f32.s32 	%f101, %r67;
$L__BB14_31:
	mov.f32 	%f102, 0f00000000;
	@%p3 bra 	$L__BB14_33;
	ld.global.u32 	%r68, [%rd9+8];
	cvt.rn.f32.s32 	%f102, %r68;
$L__BB14_33:
	mov.f32 	%f103, 0f00000000;
	@%p4 bra 	$L__BB14_35;
	ld.global.u32 	%r69, [%rd10+8];
	cvt.rn.f32.s32 	%f103, %r69;
$L__BB14_35:
	mul.f32 	%f77, %f1, %f101;
	fma.rn.f32 	%f78, %f3, %f100, %f77;
	mul.f32 	%f79, %f1, %f103;
	fma.rn.f32 	%f80, %f3, %f102, %f79;
	mul.f32 	%f81, %f2, %f80;
	fma.rn.f32 	%f82, %f4, %f78, %f81;
	cvt.rzi.s32.f32 	%r70, %f82;
	st.global.u32 	[%rd11+8], %r70;
	mov.f32 	%f104, 0f00000000;
	@%p1 bra 	$L__BB14_37;
	ld.global.u32 	%r71, [%rd6+12];
	cvt.rn.f32.s32 	%f104, %r71;
$L__BB14_37:
	mov.f32 	%f105, 0f00000000;
	@%p2 bra 	$L__BB14_39;
	ld.global.u32 	%r72, [%rd7+12];
	cvt.rn.f32.s32 	%f105, %r72;
$L__BB14_39:
	mov.f32 	%f106, 0f00000000;
	@%p3 bra 	$L__BB14_41;
	ld.global.u32 	%r73, [%rd9+12];
	cvt.rn.f32.s32 	%f106, %r73;
$L__BB14_41:
	mov.f32 	%f107, 0f00000000;
	@%p4 bra 	$L__BB14_43;
	ld.global.u32 	%r74, [%rd10+12];
	cvt.rn.f32.s32 	%f107, %r74;
$L__BB14_43:
	mul.f32 	%f86, %f1, %f105;
	fma.rn.f32 	%f87, %f3, %f104, %f86;
	mul.f32 	%f88, %f1, %f107;
	fma.rn.f32 	%f89, %f3, %f106, %f88;
	mul.f32 	%f90, %f2, %f89;
	fma.rn.f32 	%f91, %f4, %f87, %f90;
	cvt.rzi.s32.f32 	%r75, %f91;
	st.global.u32 	[%rd11+12], %r75;
	bra.uni 	$L__BB14_52;
$L__BB14_44:
	shl.b32 	%r83, %r7, 2;
	mul.lo.s32 	%r84, %r8, %r24;
	cvt.s64.s32 	%rd35, %r84;
	add.s64 	%rd36, %rd1, %rd35;
	mul.wide.u32 	%rd37, %r83, 4;
	add.s64 	%rd12, %rd36, %rd37;
	mov.b32 	%r91, 0;
	not.pred 	%p37, %p6;
	@%p37 bra 	$L__BB14_46;
	ld.global.u32 	%r91, [%rd12];
$L__BB14_46:
	mul.wide.s32 	%rd38, %r9, 4;
	add.s64 	%rd13, %rd3, %rd38;
	st.global.u32 	[%rd13], %r91;
	@%p37 bra 	$L__BB14_48;
	ld.global.u32 	%r86, [%rd12+4];
	st.global.u32 	[%rd13+4], %r86;
	ld.global.u32 	%r92, [%rd12+8];
	bra.uni 	$L__BB14_49;
$L__BB14_48:
	mov.b32 	%r92, 0;
	st.global.u32 	[%rd13+4], %r92;
$L__BB14_49:
	st.global.u32 	[%rd13+8], %r92;
	mov.b32 	%r93, 0;
	@%p37 bra 	$L__BB14_51;
	ld.global.u32 	%r93, [%rd12+12];
$L__BB14_51:
	st.global.u32 	[%rd13+12], %r93;
$L__BB14_52:
	ret;

}


// ===== COMPILED SASS (sm_100) =====

	.target	sm_100

	.elftype	@"ET_EXEC"


//--------------------- .note.nv.tkinfo           --------------------------
	.section	.note.nv.tkinfo,"",@"SHT_NOTE"
	.sectionflags	@"SHF_NOTE_NV_TKINFO"
	.tkinfo
        /*0018*/ 	.word	0x00000002
        /*0030*/ 	.string	""
        /*0030*/ 	.string	"ptxas"
        /*0030*/ 	.string	"Cuda compilation tools, release 13.0, V13.0.88"
        /*0030*/ 	.string	"Build cuda_13.0.r13.0/compiler.36424714_0"
        /*0030*/ 	.string	"-arch sm_100 -m 64 "



//--------------------- .note.nv.cuinfo           --------------------------
	.section	.note.nv.cuinfo,"",@"SHT_NOTE"
	.sectionflags	@"SHF_NOTE_NV_CUINFO"
        /*0018*/ 	.short	0x0002
        /*001a*/ 	.short	0x0064
        /*001c*/ 	.short	0x0082
	.zero		2


//--------------------- .nv.info                  --------------------------
	.section	.nv.info,"",@"SHT_CUDA_INFO"
	.align	4


	//----- nvinfo : EIATTR_REGCOUNT
	.align		4
        /*0000*/ 	.byte	0x04, 0x2f
        /*0002*/ 	.short	(.L_1 - .L_0)
	.align		4
.L_0:
        /*0004*/ 	.word	index@(_Z28nppiWarpAffine_8u_C1R_kernelPKh8NppiSizei8NppiRectPhiS2_ddddddi)
        /*0008*/ 	.word	0x00000018


	//----- nvinfo : EIATTR_FRAME_SIZE
	.align		4
.L_1:
        /*000c*/ 	.byte	0x04, 0x11
        /*000e*/ 	.short	(.L_3 - .L_2)
	.align		4
.L_2:
        /*0010*/ 	.word	index@($__internal_8_$__cuda_sm3x_div_rn_noftz_f32_slowpath)
        /*0014*/ 	.word	0x00000000


	//----- nvinfo : EIATTR_FRAME_SIZE
	.align		4
.L_3:
        /*0018*/ 	.byte	0x04, 0x11
        /*001a*/ 	.short	(.L_5 - .L_4)
	.align		4
.L_4:
        /*001c*/ 	.word	index@(_Z28nppiWarpAffine_8u_C1R_kernelPKh8NppiSizei8NppiRectPhiS2_ddddddi)
        /*0020*/ 	.word	0x00000000


	//----- nvinfo : EIATTR_REGCOUNT
	.align		4
.L_5:
        /*0024*/ 	.byte	0x04, 0x2f
        /*0026*/ 	.short	(.L_7 - .L_6)
	.align		4
.L_6:
        /*0028*/ 	.word	index@(_Z28nppiWarpAffine_8u_C3R_kernelPKh8NppiSizei8NppiRectPhiS2_ddddddi)
        /*002c*/ 	.word	0x0000001a


	//----- nvinfo : EIATTR_FRAME_SIZE
	.align		4
.L_7:
        /*0030*/ 	.byte	0x04, 0x11
        /*0032*/ 	.short	(.L_9 - .L_8)
	.align		4
.L_8:
        /*0034*/ 	.word	index@($__internal_7_$__cuda_sm3x_div_rn_noftz_f32_slowpath)
        /*0038*/ 	.word	0x00000000


	//----- nvinfo : EIATTR_FRAME_SIZE
	.align		4
.L_9:
        /*003c*/ 	.byte	0x04, 0x11
        /*003e*/ 	.short	(.L_11 - .L_10)
	.align		4
.L_10:
        /*0040*/ 	.word	index@(_Z28nppiWarpAffine_8u_C3R_kernelPKh8NppiSizei8NppiRectPhiS2_ddddddi)
        /*0044*/ 	.word	0x00000000


	//----- nvinfo : EIATTR_REGCOUNT
	.align		4
.L_11:
        /*0048*/ 	.byte	0x04, 0x2f
        /*004a*/ 	.short	(.L_13 - .L_12)
	.align		4
.L_12:
        /*004c*/ 	.word	index@(_Z29nppiWarpAffine_32f_C1R_kernelPKf8NppiSizei8NppiRectPfiS2_ddddddi)
        /*0050*/ 	.word	0x00000016


	//----- nvinfo : EIATTR_FRAME_SIZE
	.align		4
.L_13:
        /*0054*/ 	.byte	0x04, 0x11
        /*0056*/ 	.short	(.L_15 - .L_14)
	.align		4
.L_14:
        /*0058*/ 	.word	index@($__internal_6_$__cuda_sm3x_div_rn_noftz_f32_slowpath)
        /*005c*/ 	.word	0x00000000


	//----- nvinfo : EIATTR_FRAME_SIZE
	.align		4
.L_15:
        /*0060*/ 	.byte	0x04, 0x11
        /*0062*/ 	.short	(.L_17 - .L_16)
	.align		4
.L_16:
        /*0064*/ 	.word	index@(_Z29nppiWarpAffine_32f_C1R_kernelPKf8NppiSizei8NppiRectPfiS2_ddddddi)
        /*0068*/ 	.word	0x00000000


	//----- nvinfo : EIATTR_REGCOUNT
	.align		4
.L_17:
        /*006c*/ 	.byte	0x04, 0x2f
        /*006e*/ 	.short	(.L_19 - .L_18)
	.align		4
.L_18:
        /*0070*/ 	.word	index@(_Z32nppiWarpAffineBack_8u_C1R_kernelPKh8NppiSizei8NppiRectPhiS2_ddddddi)
        /*0074*/ 	.word	0x00000018


	//----- nvinfo : EIATTR_FRAME_SIZE
	.align		4
.L_19:
        /*0078*/ 	.byte	0x04, 0x11
        /*007a*/ 	.short	(.L_21 - .L_20)
	.align		4
.L_20:
        /*007c*/ 	.word	index@($__internal_5_$__cuda_sm3x_div_rn_noftz_f32_slowpath)
        /*0080*/ 	.word	0x00000000


	//----- nvinfo : EIATTR_FRAME_SIZE
	.align		4
.L_21:
        /*0084*/ 	.byte	0x04, 0x11
        /*0086*/ 	.short	(.L_23 - .L_22)
	.align		4
.L_22:
        /*0088*/ 	.word	index@(_Z32nppiWarpAffineBack_8u_C1R_kernelPKh8NppiSizei8NppiRectPhiS2_ddddddi)
        /*008c*/ 	.word	0x00000000


	//----- nvinfo : EIATTR_REGCOUNT
	.align		4
.L_23:
        /*0090*/ 	.byte	0x04, 0x2f
        /*0092*/ 	.short	(.L_25 - .L_24)
	.align		4
.L_24:
        /*0094*/ 	.word	index@(_Z32nppiWarpAffineBack_8u_C3R_kernelPKh8NppiSizei8NppiRectPhiS2_ddddddi)
        /*0098*/ 	.word	0x0000001a


	//----- nvinfo : EIATTR_FRAME_SIZE
	.align		4
.L_25:
        /*009c*/ 	.byte	0x04, 0x11
        /*009e*/ 	.short	(.L_27 - .L_26)
	.align		4
.L_26:
        /*00a0*/ 	.word	index@($__internal_4_$__cuda_sm3x_div_rn_noftz_f32_slowpath)
        /*00a4*/ 	.word	0x00000000


	//----- nvinfo : EIATTR_FRAME_SIZE
	.align		4
.L_27:
        /*00a8*/ 	.byte	0x04, 0x11
        /*00aa*/ 	.short	(.L_29 - .L_28)
	.align		4
.L_28:
        /*00ac*/ 	.word	index@(_Z32nppiWarpAffineBack_8u_C3R_kernelPKh8NppiSizei8NppiRectPhiS2_ddddddi)
        /*00b0*/ 	.word	0x00000000


	//----- nvinfo : EIATTR_REGCOUNT
	.align		4
.L_29:
        /*00b4*/ 	.byte	0x04, 0x2f
        /*00b6*/ 	.short	(.L_31 - .L_30)
	.align		4
.L_30:
        /*00b8*/ 	.word	index@(_Z32nppiWarpAffineBack_8u_C4R_kernelPKh8NppiSizei8NppiRectPhiS2_ddddddi)
        /*00bc*/ 	.word	0x0000001a


	//----- nvinfo : EIATTR_FRAME_SIZE
	.align		4
.L_31:
        /*00c0*/ 	.byte	0x04, 0x11
        /*00c2*/ 	.short	(.L_33 - .L_32)
	.align		4
.L_32:
        /*00c4*/ 	.word	index@($__internal_3_$__cuda_sm3x_div_rn_noftz_f32_slowpath)
        /*00c8*/ 	.word	0x00000000


	//----- nvinfo : EIATTR_FRAME_SIZE
	.align		4
.L_33:
        /*00cc*/ 	.byte	0x04, 0x11
        /*00ce*/ 	.short	(.L_35 - .L_34)
	.align		4
.L_34:
        /*00d0*/ 	.word	index@(_Z32nppiWarpAffineBack_8u_C4R_kernelPKh8NppiSizei8NppiRectPhiS2_ddddddi)
        /*00d4*/ 	.word	0x00000000


	//----- nvinfo : EIATTR_REGCOUNT
	.align		4
.L_35:
        /*00d8*/ 	.byte	0x04, 0x2f
        /*00da*/ 	.short	(.L_37 - .L_36)
	.align		4
.L_36:
        /*00dc*/ 	.word	index@(_Z33nppiWarpAffineBack_16u_C1R_kernelPKt8NppiSizei8NppiRectPtiS2_ddddddi)
        /*00e0*/ 	.word	0x00000017


	//----- nvinfo : EIATTR_FRAME_SIZE
	.align		4
.L_37:
        /*00e4*/ 	.byte	0x04, 0x11
        /*00e6*/ 	.short	(.L_39 - .L_38)
	.align		4
.L_38:
        /*00e8*/ 	.word	index@($__internal_2_$__cuda_sm3x_div_rn_noftz_f32_slowpath)
        /*00ec*/ 	.word	0x00000000


	//----- nvinfo : EIATTR_FRAME_SIZE
	.align		4
.L_39:
        /*00f0*/ 	.byte	0x04, 0x11
        /*00f2*/ 	.short	(.L_41 - .L_40)
	.align		4
.L_40:
        /*00f4*/ 	.word	index@(_Z33nppiWarpAffineBack_16u_C1R_kernelPKt8NppiSizei8NppiRectPtiS2_ddddddi)
        /*00f8*/ 	.word	0x00000000


	//----- nvinfo : EIATTR_REGCOUNT
	.align		4
.L_41:
        /*00fc*/ 	.byte	0x04, 0x2f
        /*00fe*/ 	.short	(.L_43 - .L_42)
	.align		4
.L_42:
        /*0100*/ 	.word	index@(_Z33nppiWarpAffineBack_16u_C3R_kernelPKt8NppiSizei8NppiRectPtiS2_ddddddi)
        /*0104*/ 	.word	0x0000001c


	//----- nvinfo : EIATTR_FRAME_SIZE
	.align		4
.L_43:
        /*0108*/ 	.byte	0x04, 0x11
        /*010a*/ 	.short	(.L_45 - .L_44)
	.align		4
.L_44:
        /*010c*/ 	.word	index@(_Z33nppiWarpAffineBack_16u_C3R_kernelPKt8NppiSizei8NppiRectPtiS2_ddddddi)
        /*0110*/ 	.word	0x00000000


	//----- nvinfo : EIATTR_REGCOUNT
	.align		4
.L_45:
        /*0114*/ 	.byte	0x04, 0x2f
        /*0116*/ 	.short	(.L_47 - .L_46)
	.align		4
.L_46:
        /*0118*/ 	.word	index@(_Z33nppiWarpAffineBack_16u_C4R_kernelPKt8NppiSizei8NppiRectPtiS2_ddddddi)
        /*011c*/ 	.word	0x0000001c


	//----- nvinfo : EIATTR_FRAME_SIZE
	.align		4
.L_47:
        /*0120*/ 	.byte	0x04, 0x11
        /*0122*/ 	.short	(.L_49 - .L_48)
	.align		4
.L_48:
        /*0124*/ 	.word	index@(_Z33nppiWarpAffineBack_16u_C4R_kernelPKt8NppiSizei8NppiRectPtiS2_ddddddi)
        /*0128*/ 	.word	0x00000000


	//----- nvinfo : EIATTR_REGCOUNT
	.align		4
.L_49:
        /*012c*/ 	.byte	0x04, 0x2f
        /*012e*/ 	.short	(.L_51 - .L_50)
	.align		4
.L_50:
        /*0130*/ 	.word	index@(_Z33nppiWarpAffineBack_32f_C1R_kernelPKf8NppiSizei8NppiRectPfiS2_ddddddi)
        /*0134*/ 	.word	0x00000016


	//----- nvinfo : EIATTR_FRAME_SIZE
	.align		4
.L_51:
        /*0138*/ 	.byte	0x04, 0x11
        /*013a*/ 	.short	(.L_53 - .L_52)
	.align		4
.L_52:
        /*013c*/ 	.word	index@($__internal_1_$__cuda_sm3x_div_rn_noftz_f32_slowpath)
        /*0140*/ 	.word	0x00000000


	//----- nvinfo : EIATTR_FRAME_SIZE
	.align		4
.L_53:
        /*0144*/ 	.byte	0x04, 0x11
        /*0146*/ 	.short	(.L_55 - .L_54)
	.align		4
.L_54:
        /*0148*/ 	.word	index@(_Z33nppiWarpAffineBack_32f_C1R_kernelPKf8NppiSizei8NppiRectPfiS2_ddddddi)
        /*014c*/ 	.word	0x00000000


	//----- nvinfo : EIATTR_REGCOUNT
	.align		4
.L_55:
        /*0150*/ 	.byte	0x04, 0x2f
        /*0152*/ 	.short	(.L_57 - .L_56)
	.align		4
.L_56:
        /*0154*/ 	.word	index@(_Z33nppiWarpAffineBack_32f_C3R_kernelPKf8NppiSizei8NppiRectPfiS2_ddddddi)
        /*0158*/ 	.word	0x0000001c


	//----- nvinfo : EIATTR_FRAME_SIZE
	.align		4
.L_57:
        /*015c*/ 	.byte	0x04, 0x11
        /*015e*/ 	.short	(.L_59 - .L_58)
	.align		4
.L_58:
        /*0160*/ 	.word	index@(_Z33nppiWarpAffineBack_32f_C3R_kernelPKf8NppiSizei8NppiRectPfiS2_ddddddi)
        /*0164*/ 	.word	0x00000000


	//----- nvinfo : EIATTR_REGCOUNT
	.align		4
.L_59:
        /*0168*/ 	.byte	0x04, 0x2f
        /*016a*/ 	.short	(.L_61 - .L_60)
	.align		4
.L_60:
        /*016c*/ 	.word	index@(_Z33nppiWarpAffineBack_32f_C4R_kernelPKf8NppiSizei8NppiRectPfiS2_ddddddi)
        /*0170*/ 	.word	0x0000001c


	//----- nvinfo : EIATTR_FRAME_SIZE
	.align		4
.L_61:
        /*0174*/ 	.byte	0x04, 0x11
        /*0176*/ 	.short	(.L_63 - .L_62)
	.align		4
.L_62:
        /*0178*/ 	.word	index@(_Z33nppiWarpAffineBack_32f_C4R_kernelPKf8NppiSizei8NppiRectPfiS2_ddddddi)
        /*017c*/ 	.word	0x00000000


	//----- nvinfo : EIATTR_REGCOUNT
	.align		4
.L_63:
        /*0180*/ 	.byte	0x04, 0x2f
        /*0182*/ 	.short	(.L_65 - .L_64)
	.align		4
.L_64:
        /*0184*/ 	.word	index@(_Z33nppiWarpAffineBack_32s_C1R_kernelPKi8NppiSizei8NppiRectPiiS2_ddddddi)
        /*0188*/ 	.word	0x00000017


	//----- nvinfo : EIATTR_FRAME_SIZE
	.align		4
.L_65:
        /*018c*/ 	.byte	0x04, 0x11
        /*018e*/ 	.short	(.L_67 - .L_66)
	.align		4
.L_66:
        /*0190*/ 	.word	index@($__internal_0_$__cuda_sm3x_div_rn_noftz_f32_slowpath)
        /*0194*/ 	.word	0x00000000


	//----- nvinfo : EIATTR_FRAME_SIZE
	.align		4
.L_67:
        /*0198*/ 	.byte	0x04, 0x11
        /*019a*/ 	.short	(.L_69 - .L_68)
	.align		4
.L_68:
        /*019c*/ 	.word	index@(_Z33nppiWarpAffineBack_32s_C1R_kernelPKi8NppiSizei8NppiRectPiiS2_ddddddi)
        /*01a0*/ 	.word	0x00000000


	//----- nvinfo : EIATTR_REGCOUNT
	.align		4
.L_69:
        /*01a4*/ 	.byte	0x04, 0x2f
        /*01a6*/ 	.short	(.L_71 - .L_70)
	.align		4
.L_70:
        /*01a8*/ 	.word	index@(_Z33nppiWarpAffineBack_32s_C3R_kernelPKi8NppiSizei8NppiRectPiiS2_ddddddi)
        /*01ac*/ 	.word	0x0000001a


	//----- nvinfo : EIATTR_FRAME_SIZE
	.align		4
.L_71:
        /*01b0*/ 	.byte	0x04, 0x11
        /*01b2*/ 	.short	(.L_73 - .L_72)
	.align		4
.L_72:
        /*01b4*/ 	.word	index@(_Z33nppiWarpAffineBack_32s_C3R_kernelPKi8NppiSizei8NppiRectPiiS2_ddddddi)
        /*01b8*/ 	.word	0x00000000


	//----- nvinfo : EIATTR_REGCOUNT
	.align		4
.L_73:
        /*01bc*/ 	.byte	0x04, 0x2f
        /*01be*/ 	.short	(.L_75 - .L_74)
	.align		4
.L_74:
        /*01c0*/ 	.word	index@(_Z33nppiWarpAffineBack_32s_C4R_kernelPKi8NppiSizei8NppiRectPiiS2_ddddddi)
        /*01c4*/ 	.word	0x0000001a


	//----- nvinfo : EIATTR_FRAME_SIZE
	.align		4
.L_75:
        /*01c8*/ 	.byte	0x04, 0x11
        /*01ca*/ 	.short	(.L_77 - .L_76)
	.align		4
.L_76:
        /*01cc*/ 	.word	index@(_Z33nppiWarpAffineBack_32s_C4R_kernelPKi8NppiSizei8NppiRectPiiS2_ddddddi)
        /*01d0*/ 	.word	0x00000000


	//----- nvinfo : EIATTR_MIN_STACK_SIZE
	.align		4
.L_77:
        /*01d4*/ 	.byte	0x04, 0x12
        /*01d6*/ 	.short	(.L_79 - .L_78)
	.align		4
.L_78:
        /*01d8*/ 	.word	index@(_Z33nppiWarpAffineBack_32s_C4R_kernelPKi8NppiSizei8NppiRectPiiS2_ddddddi)
        /*01dc*/ 	.word	0x00000000


	//----- nvinfo : EIATTR_MIN_STACK_SIZE
	.align		4
.L_79:
        /*01e0*/ 	.byte	0x04, 0x12
        /*01e2*/ 	.short	(.L_81 - .L_80)
	.align		4
.L_80:
        /*01e4*/ 	.word	index@(_Z33nppiWarpAffineBack_32s_C3R_kernelPKi8NppiSizei8NppiRectPiiS2_ddddddi)
        /*01e8*/ 	.word	0x00000000


	//----- nvinfo : EIATTR_MIN_STACK_SIZE
	.align		4
.L_81:
        /*01ec*/ 	.byte	0x04, 0x12
        /*01ee*/ 	.short	(.L_83 - .L_82)
	.align		4
.L_82:
        /*01f0*/ 	.word	index@(_Z33nppiWarpAffineBack_32s_C1R_kernelPKi8NppiSizei8NppiRectPiiS2_ddddddi)
        /*01f4*/ 	.word	0x00000000


	//----- nvinfo : EIATTR_MIN_STACK_SIZE
	.align		4
.L_83:
        /*01f8*/ 	.byte	0x04, 0x12
        /*01fa*/ 	.short	(.L_85 - .L_84)
	.align		4
.L_84:
        /*01fc*/ 	.word	index@(_Z33nppiWarpAffineBack_32f_C4R_kernelPKf8NppiSizei8NppiRectPfiS2_ddddddi)
        /*0200*/ 	.word	0x00000000


	//----- nvinfo : EIATTR_MIN_STACK_SIZE
	.align		4
.L_85:
        /*0204*/ 	.byte	0x04, 0x12
        /*0206*/ 	.short	(.L_87 - .L_86)
	.align		4
.L_86:
        /*0208*/ 	.word	index@(_Z33nppiWarpAffineBack_32f_C3R_kernelPKf8NppiSizei8NppiRectPfiS2_ddddddi)
        /*020c*/ 	.word	0x00000000


	//----- nvinfo : EIATTR_MIN_STACK_SIZE
	.align		4
.L_87:
        /*0210*/ 	.byte	0x04, 0x12
        /*0212*/ 	.short	(.L_89 - .L_88)
	.align		4
.L_88:
        /*0214*/ 	.word	index@(_Z33nppiWarpAffineBack_32f_C1R_kernelPKf8NppiSizei8NppiRectPfiS2_ddddddi)
        /*0218*/ 	.word	0x00000000


	//----- nvinfo : EIATTR_MIN_STACK_SIZE
	.align		4
.L_89:
        /*021c*/ 	.byte	0x04, 0x12
        /*021e*/ 	.short	(.L_91 - .L_90)
	.align		4
.L_90:
        /*0220*/ 	.word	index@(_Z33nppiWarpAffineBack_16u_C4R_kernelPKt8NppiSizei8NppiRectPtiS2_ddddddi)
        /*0224*/ 	.word	0x00000000


	//----- nvinfo : EIATTR_MIN_STACK_SIZE
	.align		4
.L_91:
        /*0228*/ 	.byte	0x04, 0x12
        /*022a*/ 	.short	(.L_93 - .L_92)
	.align		4
.L_92:
        /*022c*/ 	.word	index@(_Z33nppiWarpAffineBack_16u_C3R_kernelPKt8NppiSizei8NppiRectPtiS2_ddddddi)
        /*0230*/ 	.word	0x00000000


	//----- nvinfo : EIATTR_MIN_STACK_SIZE
	.align		4
.L_93:
        /*0234*/ 	.byte	0x04, 0x12
        /*0236*/ 	.short	(.L_95 - .L_94)
	.align		4
.L_94:
        /*0238*/ 	.word	index@(_Z33nppiWarpAffineBack_16u_C1R_kernelPKt8NppiSizei8NppiRectPtiS2_ddddddi)
        /*023c*/ 	.word	0x00000000


	//----- nvinfo : EIATTR_MIN_STACK_SIZE
	.align		4
.L_95:
        /*0240*/ 	.byte	0x04, 0x12
        /*0242*/ 	.short	(.L_97 - .L_96)
	.align		4
.L_96:
        /*0244*/ 	.word	index@(_Z32nppiWarpAffineBack_8u_C4R_kernelPKh8NppiSizei8NppiRectPhiS2_ddddddi)
        /*0248*/ 	.word	0x00000000


	//----- nvinfo : EIATTR_MIN_STACK_SIZE
	.align		4
.L_97:
        /*024c*/ 	.byte	0x04, 0x12
        /*024e*/ 	.short	(.L_99 - .L_98)
	.align		4
.L_98:
        /*0250*/ 	.word	index@(_Z32nppiWarpAffineBack_8u_C3R_kernelPKh8NppiSizei8NppiRectPhiS2_ddddddi)
        /*0254*/ 	.word	0x00000000


	//----- nvinfo : EIATTR_MIN_STACK_SIZE
	.align		4
.L_99:
        /*0258*/ 	.byte	0x04, 0x12
        /*025a*/ 	.short	(.L_101 - .L_100)
	.align		4
.L_100:
        /*025c*/ 	.word	index@(_Z32nppiWarpAffineBack_8u_C1R_kernelPKh8NppiSizei8NppiRectPhiS2_ddddddi)
        /*0260*/ 	.word	0x00000000


	//----- nvinfo : EIATTR_MIN_STACK_SIZE
	.align		4
.L_101:
        /*0264*/ 	.byte	0x04, 0x12
        /*0266*/ 	.short	(.L_103 - .L_102)
	.align		4
.L_102:
        /*0268*/ 	.word	index@(_Z29nppiWarpAffine_32f_C1R_kernelPKf8NppiSizei8NppiRectPfiS2_ddddddi)
        /*026c*/ 	.word	0x00000000


	//----- nvinfo : EIATTR_MIN_STACK_SIZE
	.align		4
.L_103:
        /*0270*/ 	.byte	0x04, 0x12
        /*0272*/ 	.short	(.L_105 - .L_104)
	.align		4
.L_104:
        /*0274*/ 	.word	index@(_Z28nppiWarpAffine_8u_C3R_kernelPKh8NppiSizei8NppiRectPhiS2_ddddddi)
        /*0278*/ 	.word	0x00000000


	//----- nvinfo : EIATTR_MIN_STACK_SIZE
	.align		4
.L_105:
        /*027c*/ 	.byte	0x04, 0x12
        /*027e*/ 	.short	(.L_107 - .L_106)
	.align		4
.L_106:
        /*0280*/ 	.word	index@(_Z28nppiWarpAffine_8u_C1R_kernelPKh8NppiSizei8NppiRectPhiS2_ddddddi)
        /*0284*/ 	.word	0x00000000
.L_107:


//--------------------- .nv.compat                --------------------------
	.section	.nv.compat,"",@"SHT_CUDA_COMPAT_INFO"
	.align	4
        /*0000*/ 	.byte	0x02, 0x09, 0x00, 0x00, 0x02, 0x02, 0x01, 0x00, 0x02, 0x05, 0x05, 0x00, 0x03, 0x07, 0x01, 0x01
        /*0010*/ 	.byte	0x02, 0x03, 0x00, 0x00, 0x02, 0x06, 0x01, 0x00, 0x04, 0x0b, 0x08, 0x00, 0x01, 0x00, 0x00, 0x00
        /*0020*/ 	.byte	0x00, 0x00, 0x00, 0x00


//--------------------- .nv.info._Z33nppiWarpAffineBack_32s_C4R_kernelPKi8NppiSizei8NppiRectPiiS2_ddddddi --------------------------
	.section	.nv.info._Z33nppiWarpAffineBack_32s_C4R_kernelPKi8NppiSizei8NppiRectPiiS2_ddddddi,"",@"SHT_CUDA_INFO"
	.sectionflags	@""
	.align	4


	//----- nvinfo : EIATTR_CUDA_API_VERSION
	.align		4
        /*0000*/ 	.byte	0x04, 0x37
        /*0002*/ 	.short	(.L_109 - .L_108)
.L_108:
        /*0004*/ 	.word	0x00000082


	//----- nvinfo : EIATTR_KPARAM_INFO
	.align		4
.L_109:
        /*0008*/ 	.byte	0x04, 0x17
        /*000a*/ 	.short	(.L_111 - .L_110)
.L_110:
        /*000c*/ 	.word	0x00000000
        /*0010*/ 	.short	0x000d
        /*0012*/ 	.short	0x0078
        /*0014*/ 	.byte	0x00, 0xf0, 0x11, 0x00


	//----- nvinfo : EIATTR_KPARAM_INFO
	.align		4
.L_111:
        /*0018*/ 	.byte	0x04, 0x17
        /*001a*/ 	.short	(.L_113 - .L_112)
.L_112:
        /*001c*/ 	.word	0x00000000
        /*0020*/ 	.short	0x000c
        /*0022*/ 	.short	0x0070
        /*0024*/ 	.byte	0x00, 0xf0, 0x21, 0x00


	//----- nvinfo : EIATTR_KPARAM_INFO
	.align		4
.L_113:
        /*0028*/ 	.byte	0x04, 0x17
        /*002a*/ 	.short	(.L_115 - .L_114)
.L_114:
        /*002c*/ 	.word	0x00000000
        /*0030*/ 	.short	0x000b
        /*0032*/ 	.short	0x0068
        /*0034*/ 	.byte	0x00, 0xf0, 0x21, 0x00


	//----- nvinfo : EIATTR_KPARAM_INFO
	.align		4
.L_115:
        /*0038*/ 	.byte	0x04, 0x17
        /*003a*/ 	.short	(.L_117 - .L_116)
.L_116:
        /*003c*/ 	.word	0x00000000
        /*0040*/ 	.short	0x000a
        /*0042*/ 	.short	0x0060
        /*0044*/ 	.byte	0x00, 0xf0, 0x21, 0x00


	//----- nvinfo : EIATTR_KPARAM_INFO
	.align		4
.L_117:
        /*0048*/ 	.byte	0x04, 0x17
        /*004a*/ 	.short	(.L_119 - .L_118)
.L_118:
        /*004c*/ 	.word	0x00000000
        /*0050*/ 	.short	0x0009
        /*0052*/ 	.short	0x0058
        /*0054*/ 	.byte	0x00, 0xf0, 0x21, 0x00


	//----- nvinfo : EIATTR_KPARAM_INFO
	.align		4
.L_119:
        /*0058*/ 	.byte	0x04, 0x17
        /*005a*/ 	.short	(.L_121 - .L_120)
.L_120:
        /*005c*/ 	.word	0x00000000
        /*0060*/ 	.short	0x0008
        /*0062*/ 	.short	0x0050
        /*0064*/ 	.byte	0x00, 0xf0, 0x21, 0x00


	//----- nvinfo : EIATTR_KPARAM_INFO
	.align		4
.L_121:
        /*0068*/ 	.byte	0x04, 0x17
        /*006a*/ 	.short	(.L_123 - .L_122)
.L_122:
        /*006c*/ 	.word	0x00000000
        /*0070*/ 	.short	0x0007
        /*0072*/ 	.short	0x0048
        /*0074*/ 	.byte	0x00, 0xf0, 0x21, 0x00


	//----- nvinfo : EIATTR_KPARAM_INFO
	.align		4
.L_123:
        /*0078*/ 	.byte	0x04, 0x17
        /*007a*/ 	.short	(.L_125 - .L_124)
.L_124:
        /*007c*/ 	.word	0x00000000
        /*0080*/ 	.short	0x0006
        /*0082*/ 	.short	0x0034
        /*0084*/ 	.byte	0x00, 0xf0, 0x41, 0x00


	//----- nvinfo : EIATTR_KPARAM_INFO
	.align		4
.L_125:
        /*0088*/ 	.byte	0x04, 0x17
        /*008a*/ 	.short	(.L_127 - .L_126)
.L_126:
        /*008c*/ 	.word	0x00000000
        /*0090*/ 	.short	0x0005
        /*0092*/ 	.short	0x0030
        /*0094*/ 	.byte	0x00, 0xf0, 0x11, 0x00


	//----- nvinfo : EIATTR_KPARAM_INFO
	.align		4
.L_127:
        /*0098*/ 	.byte	0x04, 0x17
        /*009a*/ 	.short	(.L_129 - .L_128)
.L_128:
        /*009c*/ 	.word	0x00000000
        /*00a0*/ 	.short	0x0004
        /*00a2*/ 	.short	0x0028
        /*00a4*/ 	.byte	0x00, 0xf5, 0x21, 0x00


	//----- nvinfo : EIATTR_KPARAM_INFO
	.align		4
.L_129:
        /*00a8*/ 	.byte	0x04, 0x17
        /*00aa*/ 	.short	(.L_131 - .L_130)
.L_130:
        /*00ac*/ 	.word	0x00000000
        /*00b0*/ 	.short	0x0003
        /*00b2*/ 	.short	0x0014
        /*00b4*/ 	.byte	0x00, 0xf0, 0x41, 0x00


	//----- nvinfo : EIATTR_KPARAM_INFO
	.align		4
.L_131:
        /*00b8*/ 	.byte	0x04, 0x17
        /*00ba*/ 	.short	(.L_133 - .L_132)
.L_132:
        /*00bc*/ 	.word	0x00000000
        /*00c0*/ 	.short	0x0002
        /*00c2*/ 	.short	0x0010
        /*00c4*/ 	.byte	0x00, 0xf0, 0x11, 0x00


	//----- nvinfo : EIATTR_KPARAM_INFO
	.align		4
.L_133:
        /*00c8*/ 	.byte	0x04, 0x17
        /*00ca*/ 	.short	(.L_135 - .L_134)
.L_134:
        /*00cc*/ 	.word	0x00000000
        /*00d0*/ 	.short	0x0001
        /*00d2*/ 	.short	0x0008
        /*00d4*/ 	.byte	0x00, 0xf0, 0x21, 0x00


	//----- nvinfo : EIATTR_KPARAM_INFO
	.align		4
.L_135:
        /*00d8*/ 	.byte	0x04, 0x17
        /*00da*/ 	.short	(.L_137 - .L_136)
.L_136:
        /*00dc*/ 	.word	0x00000000
        /*00e0*/ 	.short	0x0000
        /*00e2*/ 	.short	0x0000
        /*00e4*/ 	.byte	0x00, 0xf5, 0x21, 0x00


	//----- nvinfo : EIATTR_SPARSE_MMA_MASK
	.align		4
.L_137:
        /*00e8*/ 	.byte	0x03, 0x50
        /*00ea*/ 	.short	0x0000


	//----- nvinfo : EIATTR_MAXREG_COUNT
	.align		4
        /*00ec*/ 	.byte	0x03, 0x1b
        /*00ee*/ 	.short	0x00ff


	//----- nvinfo : EIATTR_MERCURY_ISA_VERSION
	.align		4
        /*00f0*/ 	.byte	0x03, 0x5f
        /*00f2*/ 	.short	0x0101


	//----- nvinfo : EIATTR_VRC_CTA_INIT_COUNT
	.align		4
        /*00f4*/ 	.byte	0x02, 0x4a
	.zero		1
	.zero		1


	//----- nvinfo : EIATTR_EXIT_INSTR_OFFSETS
	.align		4
        /*00f8*/ 	.byte	0x04, 0x1c
        /*00fa*/ 	.short	(.L_139 - .L_138)


	//   ....[0]....
.L_138:
        /*00fc*/ 	.word	0x000000d0


	//   ....[1]....
        /*0100*/ 	.word	0x00000810


	//   ....[2]....
        /*0104*/ 	.word	0x000009e0


	//   ....[3]....
        /*0108*/ 	.word	0x00000f60


	//----- nvinfo : EIATTR_CRS_STACK_SIZE
	.align		4
.L_139:
        /*010c*/ 	.byte	0x04, 0x1e
        /*010e*/ 	.short	(.L_141 - .L_140)
.L_140:
        /*0110*/ 	.word	0x00000000


	//----- nvinfo : EIATTR_CBANK_PARAM_SIZE
	.align		4
.L_141:
        /*0114*/ 	.byte	0x03, 0x19
        /*0116*/ 	.short	0x007c


	//----- nvinfo : EIATTR_PARAM_CBANK
	.align		4
        /*0118*/ 	.byte	0x04, 0x0a
        /*011a*/ 	.short	(.L_143 - .L_142)
	.align		4
.L_142:
        /*011c*/ 	.word	index@(.nv.constant0._Z33nppiWarpAffineBack_32s_C4R_kernelPKi8NppiSizei8NppiRectPiiS2_ddddddi)
        /*0120*/ 	.short	0x0380
        /*0122*/ 	.short	0x007c


	//----- nvinfo : EIATTR_SW_WAR
	.align		4
.L_143:
        /*0124*/ 	.byte	0x04, 0x36
        /*0126*/ 	.short	(.L_145 - .L_144)
.L_144:
        /*0128*/ 	.word	0x00000008
.L_145:


//--------------------- .nv.info._Z33nppiWarpAffineBack_32s_C3R_kernelPKi8NppiSizei8NppiRectPiiS2_ddddddi --------------------------
	.section	.nv.info._Z33nppiWarpAffineBack_32s_C3R_kernelPKi8NppiSizei8NppiRectPiiS2_ddddddi,"",@"SHT_CUDA_INFO"
	.sectionflags	@""
	.align	4


	//----- nvinfo : EIATTR_CUDA_API_VERSION
	.align		4
        /*0000*/ 	.byte	0x04, 0x37
        /*0002*/ 	.short	(.L_147 - .L_146)
.L_146:
        /*0004*/ 	.word	0x00000082


	//----- nvinfo : EIATTR_KPARAM_INFO
	.align		4
.L_147:
        /*0008*/ 	.byte	0x04, 0x17
        /*000a*/ 	.short	(.L_149 - .L_148)
.L_148:
        /*000c*/ 	.word	0x00000000
        /*0010*/ 	.short	0x000d
        /*0012*/ 	.short	0x0078
        /*0014*/ 	.byte	0x00, 0xf0, 0x11, 0x00


	//----- nvinfo : EIATTR_KPARAM_INFO
	.align		4
.L_149:
        /*0018*/ 	.byte	0x04, 0x17
        /*001a*/ 	.short	(.L_151 - .L_150)
.L_150:
        /*001c*/ 	.word	0x00000000
        /*0020*/ 	.short	0x000c
        /*0022*/ 	.short	0x0070
        /*0024*/ 	.byte	0x00, 0xf0, 0x21, 0x00


	//----- nvinfo : EIATTR_KPARAM_INFO
	.align		4
.L_151:
        /*0028*/ 	.byte	0x04, 0x17
        /*002a*/ 	.short	(.L_153 - .L_152)
.L_152:
        /*002c*/ 	.word	0x00000000
        /*0030*/ 	.short	0x000b
        /*0032*/ 	.short	0x0068
        /*0034*/ 	.byte	0x00, 0xf0, 0x21, 0x00


	//----- nvinfo : EIATTR_KPARAM_INFO
	.align		4
.L_153:
        /*0038*/ 	.byte	0x04, 0x17
        /*003a*/ 	.short	(.L_155 - .L_154)
.L_154:
        /*003c*/ 	.word	0x00000000
        /*0040*/ 	.short	0x000a
        /*0042*/ 	.short	0x0060
        /*0044*/ 	.byte	0x00, 0xf0, 0x21, 0x00


	//----- nvinfo : EIATTR_KPARAM_INFO
	.align		4
.L_155:
        /*0048*/ 	.byte	0x04, 0x17
        /*004a*/ 	.short	(.L_157 - .L_156)
.L_156:
        /*004c*/ 	.word	0x00000000
        /*0050*/ 	.short	0x0009
        /*0052*/ 	.short	0x0058
        /*0054*/ 	.byte	0x00, 0xf0, 0x21, 0x00


	//----- nvinfo : EIATTR_KPARAM_INFO
	.align		4
.L_157:
        /*0058*/ 	.byte	0x04, 0x17
        /*005a*/ 	.short	(.L_159 - .L_158)
.L_158:
        /*005c*/ 	.word	0x00000000
        /*0060*/ 	.short	0x0008
        /*0062*/ 	.short	0x0050
        /*0064*/ 	.byte	0x00, 0xf0, 0x21, 0x00


	//----- nvinfo : EIATTR_KPARAM_INFO
	.align		4
.L_159:
        /*0068*/ 	.byte	0x04, 0x17
        /*006a*/ 	.short	(.L_161 - .L_160)
.L_160:
        /*006c*/ 	.word	0x00000000
        /*0070*/ 	.short	0x0007
        /*0072*/ 	.short	0x0048
        /*0074*/ 	.byte	0x00, 0xf0, 0x21, 0x00


	//----- nvinfo : EIATTR_KPARAM_INFO
	.align		4
.L_161:
        /*0078*/ 	.byte	0x04, 0x17
        /*007a*/ 	.short	(.L_163 - .L_162)
.L_162:
        /*007c*/ 	.word	0x00000000
        /*0080*/ 	.short	0x0006
        /*0082*/ 	.short	0x0034
        /*0084*/ 	.byte	0x00, 0xf0, 0x41, 0x00


	//----- nvinfo : EIATTR_KPARAM_INFO
	.align		4
.L_163:
        /*0088*/ 	.byte	0x04, 0x17
        /*008a*/ 	.short	(.L_165 - .L_164)
.L_164:
        /*008c*/ 	.word	0x00000000
        /*0090*/ 	.short	0x0005
        /*0092*/ 	.short	0x0030
        /*0094*/ 	.byte	0x00, 0xf0, 0x11, 0x00


	//----- nvinfo : EIATTR_KPARAM_INFO
	.align		4
.L_165:
        /*0098*/ 	.byte	0x04, 0x17
        /*009a*/ 	.short	(.L_167 - .L_166)
.L_166:
        /*009c*/ 	.word	0x00000000
        /*00a0*/ 	.short	0x0004
        /*00a2*/ 	.short	0x0028
        /*00a4*/ 	.byte	0x00, 0xf5, 0x21, 0x00


	//----- nvinfo : EIATTR_KPARAM_INFO
	.align		4
.L_167:
        /*00a8*/ 	.byte	0x04, 0x17
        /*00aa*/ 	.short	(.L_169 - .L_168)
.L_168:
        /*00ac*/ 	.word	0x00000000
        /*00b0*/ 	.short	0x0003
        /*00b2*/ 	.short	0x0014
        /*00b4*/ 	.byte	0x00, 0xf0, 0x41, 0x00


	//----- nvinfo : EIATTR_KPARAM_INFO
	.align		4
.L_169:
        /*00b8*/ 	.byte	0x04, 0x17
        /*00ba*/ 	.short	(.L_171 - .L_170)
.L_170:
        /*00bc*/ 	.word	0x00000000
        /*00c0*/ 	.short	0x0002
        /*00c2*/ 	.short	0x0010
        /*00c4*/ 	.byte	0x00, 0xf0, 0x11, 0x00


	//----- nvinfo : EIATTR_KPARAM_INFO
	.align		4
.L_171:
        /*00c8*/ 	.byte	0x04, 0x17
        /*00ca*/ 	.short	(.L_173 - .L_172)
.L_172:
        /*00cc*/ 	.word	0x00000000
        /*00d0*/ 	.short	0x0001
        /*00d2*/ 	.short	0x0008
        /*00d4*/ 	.byte	0x00, 0xf0, 0x21, 0x00


	//----- nvinfo : EIATTR_KPARAM_INFO
	.align		4
.L_173:
        /*00d8*/ 	.byte	0x04, 0x17
        /*00da*/ 	.short	(.L_175 - .L_174)
.L_174:
        /*00dc*/ 	.word	0x00000000
        /*00e0*/ 	.short	0x0000
        /*00e2*/ 	.short	0x0000
        /*00e4*/ 	.byte	0x00, 0xf5, 0x21, 0x00


	//----- nvinfo : EIATTR_SPARSE_MMA_MASK
	.align		4
.L_175:
        /*00e8*/ 	.byte	0x03, 0x50
        /*00ea*/ 	.short	0x0000


	//----- nvinfo : EIATTR_MAXREG_COUNT
	.align		4
        /*00ec*/ 	.byte	0x03, 0x1b
        /*00ee*/ 	.short	0x00ff


	//----- nvinfo : EIATTR_MERCURY_ISA_VERSION
	.align		4
        /*00f0*/ 	.byte	0x03, 0x5f
        /*00f2*/ 	.short	0x0101


	//----- nvinfo : EIATTR_VRC_CTA_INIT_COUNT
	.align		4
        /*00f4*/ 	.byte	0x02, 0x4a
	.zero		1
	.zero		1


	//----- nvinfo : EIATTR_EXIT_INSTR_OFFSETS
	.align		4
        /*00f8*/ 	.byte	0x04, 0x1c
        /*00fa*/ 	.short	(.L_177 - .L_176)


	//   ....[0]....
.L_176:
        /*00fc*/ 	.word	0x000000d0


	//   ....[1]....
        /*0100*/ 	.word	0x00000760


	//   ....[2]....
        /*0104*/ 	.word	0x00000790


	//   ....[3]....
        /*0108*/ 	.word	0x00000900


	//   ....[4]....
        /*010c*/ 	.word	0x00000d40


	//----- nvinfo : EIATTR_CRS_STACK_SIZE
	.align		4
.L_177:
        /*0110*/ 	.byte	0x04, 0x1e
        /*0112*/ 	.short	(.L_179 - .L_178)
.L_178:
        /*0114*/ 	.word	0x00000000


	//----- nvinfo : EIATTR_CBANK_PARAM_SIZE
	.align		4
.L_179:
        /*0118*/ 	.byte	0x03, 0x19
        /*011a*/ 	.short	0x007c


	//----- nvinfo : EIATTR_PARAM_CBANK
	.align		4
        /*011c*/ 	.byte	0x04, 0x0a
        /*011e*/ 	.short	(.L_181 - .L_180)
	.align		4
.L_180:
        /*0120*/ 	.word	index@(.nv.constant0._Z33nppiWarpAffineBack_32s_C3R_kernelPKi8NppiSizei8NppiRectPiiS2_ddddddi)
        /*0124*/ 	.short	0x0380
        /*0126*/ 	.short	0x007c


	//----- nvinfo : EIATTR_SW_WAR
	.align		4
.L_181:
        /*0128*/ 	.byte	0x04, 0x36
        /*012a*/ 	.short	(.L_183 - .L_182)
.L_182:
        /*012c*/ 	.word	0x00000008
.L_183:


//--------------------- .nv.info._Z33nppiWarpAffineBack_32s_C1R_kernelPKi8NppiSizei8NppiRectPiiS2_ddddddi --------------------------
	.section	.nv.info._Z33nppiWarpAffineBack_32s_C1R_kernelPKi8NppiSizei8NppiRectPiiS2_ddddddi,"",@"SHT_CUDA_INFO"
	.sectionflags	@""
	.align	4


	//----- nvinfo : EIATTR_CUDA_API_VERSION
	.align		4
        /*0000*/ 	.byte	0x04, 0x37
        /*0002*/ 	.short	(.L_185 - .L_184)
.L_184:
        /*0004*/ 	.word	0x00000082


	//----- nvinfo : EIATTR_KPARAM_INFO
	.align		4
.L_185:
        /*0008*/ 	.byte	0x04, 0x17
        /*000a*/ 	.short	(.L_187 - .L_186)
.L_186:
        /*000c*/ 	.word	0x00000000
        /*0010*/ 	.short	0x000d
        /*0012*/ 	.short	0x0078
        /*0014*/ 	.byte	0x00, 0xf0, 0x11, 0x00


	//----- nvinfo : EIATTR_KPARAM_INFO
	.align		4
.L_187:
        /*0018*/ 	.byte	0x04, 0x17
        /*001a*/ 	.short	(.L_189 - .L_188)
.L_188:
        /*001c*/ 	.word	0x00000000
        /*0020*/ 	.short	0x000c
        /*0022*/ 	.short	0x0070
        /*0024*/ 	.byte	0x00, 0xf0, 0x21, 0x00


	//----- nvinfo : EIATTR_KPARAM_INFO
	.align		4
.L_189:
        /*0028*/ 	.byte	0x04, 0x17
        /*002a*/ 	.short	(.L_191 - .L_190)
.L_190:
        /*002c*/ 	.word	0x00000000
        /*0030*/ 	.short	0x000b
        /*0032*/ 	.short	0x0068
        /*0034*/ 	.byte	0x00, 0xf0, 0x21, 0x00


	//----- nvinfo : EIATTR_KPARAM_INFO
	.align		4
.L_191:
        /*0038*/ 	.byte	0x04, 0x17
        /*003a*/ 	.short	(.L_193 - .L_192)
.L_192:
        /*003c*/ 	.word	0x00000000
        /*0040*/ 	.short	0x000a
        /*0042*/ 	.short	0x0060
        /*0044*/ 	.byte	0x00, 0xf0, 0x21, 0x00


	//----- nvinfo : EIATTR_KPARAM_INFO
	.align		4
.L_193:
        /*0048*/ 	.byte	0x04, 0x17
        /*004a*/ 	.short	(.L_195 - .L_194)
.L_194:
        /*004c*/ 	.word	0x00000000
        /*0050*/ 	.short	0x0009
        /*0052*/ 	.short	0x0058
        /*0054*/ 	.byte	0x00, 0xf0, 0x21, 0x00


	//----- nvinfo : EIATTR_KPARAM_INFO
	.align		4
.L_195:
        /*0058*/ 	.byte	0x04, 0x17
        /*005a*/ 	.short	(.L_197 - .L_196)
.L_196:
        /*005c*/ 	.word	0x00000000
        /*0060*/ 	.short	0x0008
        /*0062*/ 	.short	0x0050
        /*0064*/ 	.byte	0x00, 0xf0, 0x21, 0x00


	//----- nvinfo : EIATTR_KPARAM_INFO
	.align		4
.L_197:
        /*0068*/ 	.byte	0x04, 0x17
        /*006a*/ 	.short	(.L_199 - .L_198)
.L_198:
        /*006c*/ 	.word	0x00000000
        /*0070*/ 	.short	0x0007
        /*0072*/ 	.short	0x0048
        /*0074*/ 	.byte	0x00, 0xf0, 0x21, 0x00


	//----- nvinfo : EIATTR_KPARAM_INFO
	.align		4
.L_199:
        /*0078*/ 	.byte	0x04, 0x17
        /*007a*/ 	.short	(.L_201 - .L_200)
.L_200:
        /*007c*/ 	.word	0x00000000
        /*0080*/ 	.short	0x0006
        /*0082*/ 	.short	0x0034
        /*0084*/ 	.byte	0x00, 0xf0, 0x41, 0x00


	//----- nvinfo : EIATTR_KPARAM_INFO
	.align		4
.L_201:
        /*0088*/ 	.byte	0x04, 0x17
        /*008a*/ 	.short	(.L_203 - .L_202)
.L_202:
        /*008c*/ 	.word	0x00000000
        /*0090*/ 	.short	0x0005
        /*0092*/ 	.short	0x0030
        /*0094*/ 	.byte	0x00, 0xf0, 0x11, 0x00


	//----- nvinfo : EIATTR_KPARAM_INFO
	.align		4
.L_203:
        /*0098*/ 	.byte	0x04, 0x17
        /*009a*/ 	.short	(.L_205 - .L_204)
.L_204:
        /*009c*/ 	.word	0x00000000
        /*00a0*/ 	.short	0x0004
        /*00a2*/ 	.short	0x0028
        /*00a4*/ 	.byte	0x00, 0xf5, 0x21, 0x00


	//----- nvinfo : EIATTR_KPARAM_INFO
	.align		4
.L_205:
        /*00a8*/ 	.byte	0x04, 0x17
        /*00aa*/ 	.short	(.L_207 - .L_206)
.L_206:
        /*00ac*/ 	.word	0x00000000
        /*00b0*/ 	.short	0x0003
        /*00b2*/ 	.short	0x0014
        /*00b4*/ 	.byte	0x00, 0xf0, 0x41, 0x00


	//----- nvinfo : EIATTR_KPARAM_INFO
	.align		4
.L_207:
        /*00b8*/ 	.byte	0x04, 0x17
        /*00ba*/ 	.short	(.L_209 - .L_208)
.L_208:
        /*00bc*/ 	.word	0x00000000
        /*00c0*/ 	.short	0x0002
        /*00c2*/ 	.short	0x0010
        /*00c4*/ 	.byte	0x00, 0xf0, 0x11, 0x00


	//----- nvinfo : EIATTR_KPARAM_INFO
	.align		4
.L_209:
        /*00c8*/ 	.byte	0x04, 0x17
        /*00ca*/ 	.short	(.L_211 - .L_210)
.L_210:
        /*00cc*/ 	.word	0x00000000
        /*00d0*/ 	.short	0x0001
        /*00d2*/ 	.short	0x0008
        /*00d4*/ 	.byte	0x00, 0xf0, 0x21, 0x00


	//----- nvinfo : EIATTR_KPARAM_INFO
	.align		4
.L_211:
        /*00d8*/ 	.byte	0x04, 0x17
        /*00da*/ 	.short	(.L_213 - .L_212)
.L_212:
        /*00dc*/ 	.word	0x00000000
        /*00e0*/ 	.short	0x0000
        /*00e2*/ 	.short	0x0000
        /*00e4*/ 	.byte	0x00, 0xf5, 0x21, 0x00


	//----- nvinfo : EIATTR_SPARSE_MMA_MASK
	.align		4
.L_213:
        /*00e8*/ 	.byte	0x03, 0x50
        /*00ea*/ 	.short	0x0000


	//----- nvinfo : EIATTR_MAXREG_COUNT
	.align		4
        /*00ec*/ 	.byte	0x03, 0x1b
        /*00ee*/ 	.short	0x00ff


	//----- nvinfo : EIATTR_MERCURY_ISA_VERSION
	.align		4
        /*00f0*/ 	.byte	0x03, 0x5f
        /*00f2*/ 	.short	0x0101


	//----- nvinfo : EIATTR_VRC_CTA_INIT_COUNT
	.align		4
        /*00f4*/ 	.byte	0x02, 0x4a
	.zero		1
	.zero		1


	//----- nvinfo : EIATTR_EXIT_INSTR_OFFSETS
	.align		4
        /*00f8*/ 	.byte	0x04, 0x1c
        /*00fa*/ 	.short	(.L_215 - .L_214)


	//   ....[0]....
.L_214:
        /*00fc*/ 	.word	0x000000d0


	//   ....[1]....
        /*0100*/ 	.word	0x00000d40


	//----- nvinfo : EIATTR_CRS_STACK_SIZE
	.align		4
.L_215:
        /*0104*/ 	.byte	0x04, 0x1e
        /*0106*/ 	.short	(.L_217 - .L_216)
.L_216:
        /*0108*/ 	.word	0x00000000


	//----- nvinfo : EIATTR_CBANK_PARAM_SIZE
	.align		4
.L_217:
        /*010c*/ 	.byte	0x03, 0x19
        /*010e*/ 	.short	0x007c


	//----- nvinfo : EIATTR_PARAM_CBANK
	.align		4
        /*0110*/ 	.byte	0x04, 0x0a
        /*0112*/ 	.short	(.L_219 - .L_218)
	.align		4
.L_218:
        /*0114*/ 	.word	index@(.nv.constant0._Z33nppiWarpAffineBack_32s_C1R_kernelPKi8NppiSizei8NppiRectPiiS2_ddddddi)
        /*0118*/ 	.short	0x0380
        /*011a*/ 	.short	0x007c


	//----- nvinfo : EIATTR_SW_WAR
	.align		4
.L_219:
        /*011c*/ 	.byte	0x04, 0x36
        /*011e*/ 	.short	(.L_221 - .L_220)
.L_220:
        /*0120*/ 	.word	0x00000008
.L_221:


//--------------------- .nv.info._Z33nppiWarpAffineBack_32f_C4R_kernelPKf8NppiSizei8NppiRectPfiS2_ddddddi --------------------------
	.section	.nv.info._Z33nppiWarpAffineBack_32f_C4R_kernelPKf8NppiSizei8NppiRectPfiS2_ddddddi,"",@"SHT_CUDA_INFO"
	.sectionflags	@""
	.align	4


	//----- nvinfo : EIATTR_CUDA_API_VERSION
	.align		4
        /*0000*/ 	.byte	0x04, 0x37
        /*0002*/ 	.short	(.L_223 - .L_222)
.L_222:
        /*0004*/ 	.word	0x00000082


	//----- nvinfo : EIATTR_KPARAM_INFO
	.align		4
.L_223:
        /*0008*/ 	.byte	0x04, 0x17
        /*000a*/ 	.short	(.L_225 - .L_224)
.L_224:
        /*000c*/ 	.word	0x00000000
        /*0010*/ 	.short	0x000d
        /*0012*/ 	.short	0x0078
        /*0014*/ 	.byte	0x00, 0xf0, 0x11, 0x00


	//----- nvinfo : EIATTR_KPARAM_INFO
	.align		4
.L_225:
        /*0018*/ 	.byte	0x04, 0x17
        /*001a*/ 	.short	(.L_227 - .L_226)
.L_226:
        /*001c*/ 	.word	0x00000000
        /*0020*/ 	.short	0x000c
        /*0022*/ 	.short	0x0070
        /*0024*/ 	.byte	0x00, 0xf0, 0x21, 0x00


	//----- nvinfo : EIATTR_KPARAM_INFO
	.align		4
.L_227:
        /*0028*/ 	.byte	0x04, 0x17
        /*002a*/ 	.short	(.L_229 - .L_228)
.L_228:
        /*002c*/ 	.word	0x00000000
        /*0030*/ 	.short	0x000b
        /*0032*/ 	.short	0x0068
        /*0034*/ 	.byte	0x00, 0xf0, 0x21, 0x00


	//----- nvinfo : EIATTR_KPARAM_INFO
	.align		4
.L_229:
        /*0038*/ 	.byte	0x04, 0x17
        /*003a*/ 	.short	(.L_231 - .L_230)
.L_230:
        /*003c*/ 	.word	0x00000000
        /*0040*/ 	.short	0x000a
        /*0042*/ 	.short	0x0060
        /*0044*/ 	.byte	0x00, 0xf0, 0x21, 0x00


	//----- nvinfo : EIATTR_KPARAM_INFO
	.align		4
.L_231:
        /*0048*/ 	.byte	0x04, 0x17
        /*004a*/ 	.short	(.L_233 - .L_232)
.L_232:
        /*004c*/ 	.word	0x00000000
        /*0050*/ 	.short	0x0009
        /*0052*/ 	.short	0x0058
        /*0054*/ 	.byte	0x00, 0xf0, 0x21, 0x00


	//----- nvinfo : EIATTR_KPARAM_INFO
	.align		4
.L_233:
        /*0058*/ 	.byte	0x04, 0x17
        /*005a*/ 	.short	(.L_235 - .L_234)
.L_234:
        /*005c*/ 	.word	0x00000000
        /*0060*/ 	.short	0x0008
        /*0062*/ 	.short	0x0050
        /*0064*/ 	.byte	0x00, 0xf0, 0x21, 0x00


	//----- nvinfo : EIATTR_KPARAM_INFO
	.align		4
.L_235:
        /*0068*/ 	.byte	0x04, 0x17
        /*006a*/ 	.short	(.L_237 - .L_236)
.L_236:
        /*006c*/ 	.word	0x00000000
        /*0070*/ 	.short	0x0007
        /*0072*/ 	.short	0x0048
        /*0074*/ 	.byte	0x00, 0xf0, 0x21, 0x00


	//----- nvinfo : EIATTR_KPARAM_INFO
	.align		4
.L_237:
        /*0078*/ 	.byte	0x04, 0x17
        /*007a*/ 	.short	(.L_239 - .L_238)
.L_238:
        /*007c*/ 	.word	0x00000000
        /*0080*/ 	.short	0x0006
        /*0082*/ 	.short	0x0034
        /*0084*/ 	.byte	0x00, 0xf0, 0x41, 0x00


	//----- nvinfo : EIATTR_KPARAM_INFO
	.align		4
.L_239:
        /*0088*/ 	.byte	0x04, 0x17
        /*008a*/ 	.short	(.L_241 - .L_240)
.L_240:
        /*008c*/ 	.word	0x00000000
        /*0090*/ 	.short	0x0005
        /*0092*/ 	.short	0x0030
        /*0094*/ 	.byte	0x00, 0xf0, 0x11, 0x00


	//----- nvinfo : EIATTR_KPARAM_INFO
	.align		4
.L_241:
        /*0098*/ 	.byte	0x04, 0x17
        /*009a*/ 	.short	(.L_243 - .L_242)
.L_242:
        /*009c*/ 	.word	0x00000000
        /*00a0*/ 	.short	0x0004
        /*00a2*/ 	.short	0x0028
        /*00a4*/ 	.byte	0x00, 0xf5, 0x21, 0x00


	//----- nvinfo : EIATTR_KPARAM_INFO
	.align		4
.L_243:
        /*00a8*/ 	.byte	0x04, 0x17
        /*00aa*/ 	.short	(.L_245 - .L_244)
.L_244:
        /*00ac*/ 	.word	0x00000000
        /*00b0*/ 	.short	0x0003
        /*00b2*/ 	.short	0x0014
        /*00b4*/ 	.byte	0x00, 0xf0, 0x41, 0x00


	//----- nvinfo : EIATTR_KPARAM_INFO
	.align		4
.L_245:
        /*00b8*/ 	.byte	0x04, 0x17
        /*00ba*/ 	.short	(.L_247 - .L_246)
.L_246:
        /*00bc*/ 	.word	0x00000000
        /*00c0*/ 	.short	0x0002
        /*00c2*/ 	.short	0x0010
        /*00c4*/ 	.byte	0x00, 0xf0, 0x11, 0x00


	//----- nvinfo : EIATTR_KPARAM_INFO
	.align		4
.L_247:
        /*00c8*/ 	.byte	0x04, 0x17
        /*00ca*/ 	.short	(.L_249 - .L_248)
.L_248:
        /*00cc*/ 	.word	0x00000000
        /*00d0*/ 	.short	0x0001
        /*00d2*/ 	.short	0x0008
        /*00d4*/ 	.byte	0x00, 0xf0, 0x21, 0x00


	//----- nvinfo : EIATTR_KPARAM_INFO
	.align		4
.L_249:
        /*00d8*/ 	.byte	0x04, 0x17
        /*00da*/ 	.short	(.L_251 - .L_250)
.L_250:
        /*00dc*/ 	.word	0x00000000
        /*00e0*/ 	.short	0x0000
        /*00e2*/ 	.short	0x0000
        /*00e4*/ 	.byte	0x00, 0xf5, 0x21, 0x00


	//----- nvinfo : EIATTR_SPARSE_MMA_MASK
	.align		4
.L_251:
        /*00e8*/ 	.byte	0x03, 0x50
        /*00ea*/ 	.short	0x0000


	//----- nvinfo : EIATTR_MAXREG_COUNT
	.align		4
        /*00ec*/ 	.byte	0x03, 0x1b
        /*00ee*/ 	.short	0x00ff


	//----- nvinfo : EIATTR_MERCURY_ISA_VERSION
	.align		4
        /*00f0*/ 	.byte	0x03, 0x5f
        /*00f2*/ 	.short	0x0101


	//----- nvinfo : EIATTR_VRC_CTA_INIT_COUNT
	.align		4
        /*00f4*/ 	.byte	0x02, 0x4a
	.zero		1
	.zero		1


	//----- nvinfo : EIATTR_EXIT_INSTR_OFFSETS
	.align		4
        /*00f8*/ 	.byte	0x04, 0x1c
        /*00fa*/ 	.short	(.L_253 - .L_252)


	//   ....[0]....
.L_252:
        /*00fc*/ 	.word	0x000000d0


	//   ....[1]....
        /*0100*/ 	.word	0x00000810


	//   ....[2]....
        /*0104*/ 	.word	0x000009e0


	//   ....[3]....
        /*0108*/ 	.word	0x00000e20


	//----- nvinfo : EIATTR_CRS_STACK_SIZE
	.align		4
.L_253:
        /*010c*/ 	.byte	0x04, 0x1e
        /*010e*/ 	.short	(.L_255 - .L_254)
.L_254:
        /*0110*/ 	.word	0x00000000


	//----- nvinfo : EIATTR_CBANK_PARAM_SIZE
	.align		4
.L_255:
        /*0114*/ 	.byte	0x03, 0x19
        /*0116*/ 	.short	0x007c


	//----- nvinfo : EIATTR_PARAM_CBANK
	.align		4
        /*0118*/ 	.byte	0x04, 0x0a
        /*011a*/ 	.short	(.L_257 - .L_256)
	.align		4
.L_256:
        /*011c*/ 	.word	index@(.nv.constant0._Z33nppiWarpAffineBack_32f_C4R_kernelPKf8NppiSizei8NppiRectPfiS2_ddddddi)
        /*0120*/ 	.short	0x0380
        /*0122*/ 	.short	0x007c


	//----- nvinfo : EIATTR_SW_WAR
	.align		4
.L_257:
        /*0124*/ 	.byte	0x04, 0x36
        /*0126*/ 	.short	(.L_259 - .L_258)
.L_258:
        /*0128*/ 	.word	0x00000008
.L_259:


//--------------------- .nv.info._Z33nppiWarpAffineBack_32f_C3R_kernelPKf8NppiSizei8NppiRectPfiS2_ddddddi --------------------------
	.section	.nv.info._Z33nppiWarpAffineBack_32f_C3R_kernelPKf8NppiSizei8NppiRectPfiS2_ddddddi,"",@"SHT_CUDA_INFO"
	.sectionflags	@""
	.align	4


	//----- nvinfo : EIATTR_CUDA_API_VERSION
	.align		4
        /*0000*/ 	.byte	0x04, 0x37
        /*0002*/ 	.short	(.L_261 - .L_260)
.L_260:
        /*0004*/ 	.word	0x00000082


	//----- nvinfo : EIATTR_KPARAM_INFO
	.align		4
.L_261:
        /*0008*/ 	.byte	0x04, 0x17
        /*000a*/ 	.short	(.L_263 - .L_262)
.L_262:
        /*000c*/ 	.word	0x00000000
        /*0010*/ 	.short	0x000d
        /*0012*/ 	.short	0x0078
        /*0014*/ 	.byte	0x00, 0xf0, 0x11, 0x00


	//----- nvinfo : EIATTR_KPARAM_INFO
	.align		4
.L_263:
        /*0018*/ 	.byte	0x04, 0x17
        /*001a*/ 	.short	(.L_265 - .L_264)
.L_264:
        /*001c*/ 	.word	0x00000000
        /*0020*/ 	.short	0x000c
        /*0022*/ 	.short	0x0070
        /*0024*/ 	.byte	0x00, 0xf0, 0x21, 0x00


	//----- nvinfo : EIATTR_KPARAM_INFO
	.align		4
.L_265:
        /*0028*/ 	.byte	0x04, 0x17
        /*002a*/ 	.short	(.L_267 - .L_266)
.L_266:
        /*002c*/ 	.word	0x00000000
        /*0030*/ 	.short	0x000b
        /*0032*/ 	.short	0x0068
        /*0034*/ 	.byte	0x00, 0xf0, 0x21, 0x00


	//----- nvinfo : EIATTR_KPARAM_INFO
	.align		4
.L_267:
        /*0038*/ 	.byte	0x04, 0x17
        /*003a*/ 	.short	(.L_269 - .L_268)
.L_268:
        /*003c*/ 	.word	0x00000000
        /*0040*/ 	.short	0x000a
        /*0042*/ 	.short	0x0060
        /*0044*/ 	.byte	0x00, 0xf0, 0x21, 0x00


	//----- nvinfo : EIATTR_KPARAM_INFO
	.align		4
.L_269:
        /*0048*/ 	.byte	0x04, 0x17
        /*004a*/ 	.short	(.L_271 - .L_270)
.L_270:
        /*004c*/ 	.word	0x00000000
        /*0050*/ 	.short	0x0009
        /*0052*/ 	.short	0x0058
        /*0054*/ 	.byte	0x00, 0xf0, 0x21, 0x00


	//----- nvinfo : EIATTR_KPARAM_INFO
	.align		4
.L_271:
        /*0058*/ 	.byte	0x04, 0x17
        /*005a*/ 	.short	(.L_273 - .L_272)
.L_272:
        /*005c*/ 	.word	0x00000000
        /*0060*/ 	.short	0x0008
        /*0062*/ 	.short	0x0050
        /*0064*/ 	.byte	0x00, 0xf0, 0x21, 0x00


	//----- nvinfo : EIATTR_KPARAM_INFO
	.align		4
.L_273:
        /*0068*/ 	.byte	0x04, 0x17
        /*006a*/ 	.short	(.L_275 - .L_274)
.L_274:
        /*006c*/ 	.word	0x00000000
        /*0070*/ 	.short	0x0007
        /*0072*/ 	.short	0x0048
        /*0074*/ 	.byte	0x00, 0xf0, 0x21, 0x00


	//----- nvinfo : EIATTR_KPARAM_INFO
	.align		4
.L_275:
        /*0078*/ 	.byte	0x04, 0x17
        /*007a*/ 	.short	(.L_277 - .L_276)
.L_276:
        /*007c*/ 	.word	0x00000000
        /*0080*/ 	.short	0x0006
        /*0082*/ 	.short	0x0034
        /*0084*/ 	.byte	0x00, 0xf0, 0x41, 0x00


	//----- nvinfo : EIATTR_KPARAM_INFO
	.align		4
.L_277:
        /*0088*/ 	.byte	0x04, 0x17
        /*008a*/ 	.short	(.L_279 - .L_278)
.L_278:
        /*008c*/ 	.word	0x00000000
        /*0090*/ 	.short	0x0005
        /*0092*/ 	.short	0x0030
        /*0094*/ 	.byte	0x00, 0xf0, 0x11, 0x00


	//----- nvinfo : EIATTR_KPARAM_INFO
	.align		4
.L_279:
        /*0098*/ 	.byte	0x04, 0x17
        /*009a*/ 	.short	(.L_281 - .L_280)
.L_280:
        /*009c*/ 	.word	0x00000000
        /*00a0*/ 	.short	0x0004
        /*00a2*/ 	.short	0x0028
        /*00a4*/ 	.byte	0x00, 0xf5, 0x21, 0x00


	//----- nvinfo : EIATTR_KPARAM_INFO
	.align		4
.L_281:
        /*00a8*/ 	.byte	0x04, 0x17
        /*00aa*/ 	.short	(.L_283 - .L_282)
.L_282:
        /*00ac*/ 	.word	0x00000000
        /*00b0*/ 	.short	0x0003
        /*00b2*/ 	.short	0x0014
        /*00b4*/ 	.byte	0x00, 0xf0, 0x41, 0x00


	//----- nvinfo : EIATTR_KPARAM_INFO
	.align		4
.L_283:
        /*00b8*/ 	.byte	0x04, 0x17
        /*00ba*/ 	.short	(.L_285 - .L_284)
.L_284:
        /*00bc*/ 	.word	0x00000000
        /*00c0*/ 	.short	0x0002
        /*00c2*/ 	.short	0x0010
        /*00c4*/ 	.byte	0x00, 0xf0, 0x11, 0x00


	//----- nvinfo : EIATTR_KPARAM_INFO
	.align		4
.L_285:
        /*00c8*/ 	.byte	0x04, 0x17
        /*00ca*/ 	.short	(.L_287 - .L_286)
.L_286:
        /*00cc*/ 	.word	0x00000000
        /*00d0*/ 	.short	0x0001
        /*00d2*/ 	.short	0x0008
        /*00d4*/ 	.byte	0x00, 0xf0, 0x21, 0x00


	//----- nvinfo : EIATTR_KPARAM_INFO
	.align		4
.L_287:
        /*00d8*/ 	.byte	0x04, 0x17
        /*00da*/ 	.short	(.L_289 - .L_288)
.L_288:
        /*00dc*/ 	.word	0x00000000
        /*00e0*/ 	.short	0x0000
        /*00e2*/ 	.short	0x0000
        /*00e4*/ 	.byte	0x00, 0xf5, 0x21, 0x00


	//----- nvinfo : EIATTR_SPARSE_MMA_MASK
	.align		4
.L_289:
        /*00e8*/ 	.byte	0x03, 0x50
        /*00ea*/ 	.short	0x0000


	//----- nvinfo : EIATTR_MAXREG_COUNT
	.align		4
        /*00ec*/ 	.byte	0x03, 0x1b
        /*00ee*/ 	.short	0x00ff


	//----- nvinfo : EIATTR_MERCURY_ISA_VERSION
	.align		4
        /*00f0*/ 	.byte	0x03, 0x5f
        /*00f2*/ 	.short	0x0101


	//----- nvinfo : EIATTR_VRC_CTA_INIT_COUNT
	.align		4
        /*00f4*/ 	.byte	0x02, 0x4a
	.zero		1
	.zero		1


	//----- nvinfo : EIATTR_EXIT_INSTR_OFFSETS
	.align		4
        /*00f8*/ 	.byte	0x04, 0x1c
        /*00fa*/ 	.short	(.L_291 - .L_290)


	//   ....[0]....
.L_290:
        /*00fc*/ 	.word	0x000000d0


	//   ....[1]....
        /*0100*/ 	.word	0x00000760


	//   ....[2]....
        /*0104*/ 	.word	0x00000790


	//   ....[3]....
        /*0108*/ 	.word	0x00000900


	//   ....[4]....
        /*010c*/ 	.word	0x00000c50


	//----- nvinfo : EIATTR_CRS_STACK_SIZE
	.align		4
.L_291:
        /*0110*/ 	.byte	0x04, 0x1e
        /*0112*/ 	.short	(.L_293 - .L_292)
.L_292:
        /*0114*/ 	.word	0x00000000


	//----- nvinfo : EIATTR_CBANK_PARAM_SIZE
	.align		4
.L_293:
        /*0118*/ 	.byte	0x03, 0x19
        /*011a*/ 	.short	0x007c


	//----- nvinfo : EIATTR_PARAM_CBANK
	.align		4
        /*011c*/ 	.byte	0x04, 0x0a
        /*011e*/ 	.short	(.L_295 - .L_294)
	.align		4
.L_294:
        /*0120*/ 	.word	index@(.nv.constant0._Z33nppiWarpAffineBack_32f_C3R_kernelPKf8NppiSizei8NppiRectPfiS2_ddddddi)
        /*0124*/ 	.short	0x0380
        /*0126*/ 	.short	0x007c


	//----- nvinfo : EIATTR_SW_WAR
	.align		4
.L_295:
        /*0128*/ 	.byte	0x04, 0x36
        /*012a*/ 	.short	(.L_297 - .L_296)
.L_296:
        /*012c*/ 	.word	0x00000008
.L_297:


//--------------------- .nv.info._Z33nppiWarpAffineBack_32f_C1R_kernelPKf8NppiSizei8NppiRectPfiS2_ddddddi --------------------------
	.section	.nv.info._Z33nppiWarpAffineBack_32f_C1R_kernelPKf8NppiSizei8NppiRectPfiS2_ddddddi,"",@"SHT_CUDA_INFO"
	.sectionflags	@""
	.align	4


	//----- nvinfo : EIATTR_CUDA_API_VERSION
	.align		4
        /*0000*/ 	.byte	0x04, 0x37
        /*0002*/ 	.short	(.L_299 - .L_298)
.L_298:
        /*0004*/ 	.word	0x00000082


	//----- nvinfo : EIATTR_KPARAM_INFO
	.align		4
.L_299:
        /*0008*/ 	.byte	0x04, 0x17
        /*000a*/ 	.short	(.L_301 - .L_300)
.L_300:
        /*000c*/ 	.word	0x00000000
        /*0010*/ 	.short	0x000d
        /*0012*/ 	.short	0x0078
        /*0014*/ 	.byte	0x00, 0xf0, 0x11, 0x00


	//----- nvinfo : EIATTR_KPARAM_INFO
	.align		4
.L_301:
        /*0018*/ 	.byte	0x04, 0x17
        /*001a*/ 	.short	(.L_303 - .L_302)
.L_302:
        /*001c*/ 	.word	0x00000000
        /*0020*/ 	.short	0x000c
        /*0022*/ 	.short	0x0070
        /*0024*/ 	.byte	0x00, 0xf0, 0x21, 0x00


	//----- nvinfo : EIATTR_KPARAM_INFO
	.align		4
.L_303:
        /*0028*/ 	.byte	0x04, 0x17
        /*002a*/ 	.short	(.L_305 - .L_304)
.L_304:
        /*002c*/ 	.word	0x00000000
        /*0030*/ 	.short	0x000b
        /*0032*/ 	.short	0x0068
        /*0034*/ 	.byte	0x00, 0xf0, 0x21, 0x00


	//----- nvinfo : EIATTR_KPARAM_INFO
	.align		4
.L_305:
        /*0038*/ 	.byte	0x04, 0x17
        /*003a*/ 	.short	(.L_307 - .L_306)
.L_306:
        /*003c*/ 	.word	0x00000000
        /*0040*/ 	.short	0x000a
        /*0042*/ 	.short	0x0060
        /*0044*/ 	.byte	0x00, 0xf0, 0x21, 0x00


	//----- nvinfo : EIATTR_KPARAM_INFO
	.align		4
.L_307:
        /*0048*/ 	.byte	0x04, 0x17
        /*004a*/ 	.short	(.L_309 - .L_308)
.L_308:
        /*004c*/ 	.word	0x00000000
        /*0050*/ 	.short	0x0009
        /*0052*/ 	.short	0x0058
        /*0054*/ 	.byte	0x00, 0xf0, 0x21, 0x00


	//----- nvinfo : EIATTR_KPARAM_INFO
	.align		4
.L_309:
        /*0058*/ 	.byte	0x04, 0x17
        /*005a*/ 	.short	(.L_311 - .L_310)
.L_310:
        /*005c*/ 	.word	0x00000000
        /*0060*/ 	.short	0x0008
        /*0062*/ 	.short	0x0050
        /*0064*/ 	.byte	0x00, 0xf0, 0x21, 0x00


	//----- nvinfo : EIATTR_KPARAM_INFO
	.align		4
.L_311:
        /*0068*/ 	.byte	0x04, 0x17
        /*006a*/ 	.short	(.L_313 - .L_312)
.L_312:
        /*006c*/ 	.word	0x00000000
        /*0070*/ 	.short	0x0007
        /*0072*/ 	.short	0x0048
        /*0074*/ 	.byte	0x00, 0xf0, 0x21, 0x00


	//----- nvinfo : EIATTR_KPARAM_INFO
	.align		4
.L_313:
        /*0078*/ 	.byte	0x04, 0x17
        /*007a*/ 	.short	(.L_315 - .L_314)
.L_314:
        /*007c*/ 	.word	0x00000000
        /*0080*/ 	.short	0x0006
        /*0082*/ 	.short	0x0034
        /*0084*/ 	.byte	0x00, 0xf0, 0x41, 0x00


	//----- nvinfo : EIATTR_KPARAM_INFO
	.align		4
.L_315:
        /*0088*/ 	.byte	0x04, 0x17
        /*008a*/ 	.short	(.L_317 - .L_316)
.L_316:
        /*008c*/ 	.word	0x00000000
        /*0090*/ 	.short	0x0005
        /*0092*/ 	.short	0x0030
        /*0094*/ 	.byte	0x00, 0xf0, 0x11, 0x00


	//----- nvinfo : EIATTR_KPARAM_INFO
	.align		4
.L_317:
        /*0098*/ 	.byte	0x04, 0x17
        /*009a*/ 	.short	(.L_319 - .L_318)
.L_318:
        /*009c*/ 	.word	0x00000000
        /*00a0*/ 	.short	0x0004
        /*00a2*/ 	.short	0x0028
        /*00a4*/ 	.byte	0x00, 0xf5, 0x21, 0x00


	//----- nvinfo : EIATTR_KPARAM_INFO
	.align		4
.L_319:
        /*00a8*/ 	.byte	0x04, 0x17
        /*00aa*/ 	.short	(.L_321 - .L_320)
.L_320:
        /*00ac*/ 	.word	0x00000000
        /*00b0*/ 	.short	0x0003
        /*00b2*/ 	.short	0x0014
        /*00b4*/ 	.byte	0x00, 0xf0, 0x41, 0x00


	//----- nvinfo : EIATTR_KPARAM_INFO
	.align		4
.L_321:
        /*00b8*/ 	.byte	0x04, 0x17
        /*00ba*/ 	.short	(.L_323 - .L_322)
.L_322:
        /*00bc*/ 	.word	0x00000000
        /*00c0*/ 	.short	0x0002
        /*00c2*/ 	.short	0x0010
        /*00c4*/ 	.byte	0x00, 0xf0, 0x11, 0x00


	//----- nvinfo : EIATTR_KPARAM_INFO
	.align		4
.L_323:
        /*00c8*/ 	.byte	0x04, 0x17
        /*00ca*/ 	.short	(.L_325 - .L_324)
.L_324:
        /*00cc*/ 	.word	0x00000000
        /*00d0*/ 	.short	0x0001
        /*00d2*/ 	.short	0x0008
        /*00d4*/ 	.byte	0x00, 0xf0, 0x21, 0x00


	//----- nvinfo : EIATTR_KPARAM_INFO
	.align		4
.L_325:
        /*00d8*/ 	.byte	0x04, 0x17
        /*00da*/ 	.short	(.L_327 - .L_326)
.L_326:
        /*00dc*/ 	.word	0x00000000
        /*00e0*/ 	.short	0x0000
        /*00e2*/ 	.short	0x0000
        /*00e4*/ 	.byte	0x00, 0xf5, 0x21, 0x00


	//----- nvinfo : EIATTR_SPARSE_MMA_MASK
	.align		4
.L_327:
        /*00e8*/ 	.byte	0x03, 0x50
        /*00ea*/ 	.short	0x0000


	//----- nvinfo : EIATTR_MAXREG_COUNT
	.align		4
        /*00ec*/ 	.byte	0x03, 0x1b
        /*00ee*/ 	.short	0x00ff


	//----- nvinfo : EIATTR_MERCURY_ISA_VERSION
	.align		4
        /*00f0*/ 	.byte	0x03, 0x5f
        /*00f2*/ 	.short	0x0101


	//----- nvinfo : EIATTR_VRC_CTA_INIT_COUNT
	.align		4
        /*00f4*/ 	.byte	0x02, 0x4a
	.zero		1
	.zero		1


	//----- nvinfo : EIATTR_EXIT_INSTR_OFFSETS
	.align		4
        /*00f8*/ 	.byte	0x04, 0x1c
        /*00fa*/ 	.short	(.L_329 - .L_328)


	//   ....[0]....
.L_328:
        /*00fc*/ 	.word	0x000000d0


	//   ....[1]....
        /*0100*/ 	.word	0x00000d00


	//----- nvinfo : EIATTR_CRS_STACK_SIZE
	.align		4
.L_329:
        /*0104*/ 	.byte	0x04, 0x1e
        /*0106*/ 	.short	(.L_331 - .L_330)
.L_330:
        /*0108*/ 	.word	0x00000000


	//----- nvinfo : EIATTR_CBANK_PARAM_SIZE
	.align		4
.L_331:
        /*010c*/ 	.byte	0x03, 0x19
        /*010e*/ 	.short	0x007c


	//----- nvinfo : EIATTR_PARAM_CBANK
	.align		4
        /*0110*/ 	.byte	0x04, 0x0a
        /*0112*/ 	.short	(.L_333 - .L_332)
	.align		4
.L_332:
        /*0114*/ 	.word	index@(.nv.constant0._Z33nppiWarpAffineBack_32f_C1R_kernelPKf8NppiSizei8NppiRectPfiS2_ddddddi)
        /*0118*/ 	.short	0x0380
        /*011a*/ 	.short	0x007c


	//----- nvinfo : EIATTR_SW_WAR
	.align		4
.L_333:
        /*011c*/ 	.byte	0x04, 0x36
        /*011e*/ 	.short	(.L_335 - .L_334)
.L_334:
        /*0120*/ 	.word	0x00000008
.L_335:


//--------------------- .nv.info._Z33nppiWarpAffineBack_16u_C4R_kernelPKt8NppiSizei8NppiRectPtiS2_ddddddi --------------------------
	.section	.nv.info._Z33nppiWarpAffineBack_16u_C4R_kernelPKt8NppiSizei8NppiRectPtiS2_ddddddi,"",@"SHT_CUDA_INFO"
	.sectionflags	@""
	.align	4


	//----- nvinfo : EIATTR_CUDA_API_VERSION
	.align		4
        /*0000*/ 	.byte	0x04, 0x37
        /*0002*/ 	.short	(.L_337 - .L_336)
.L_336:
        /*0004*/ 	.word	0x00000082


	//----- nvinfo : EIATTR_KPARAM_INFO
	.align		4
.L_337:
        /*0008*/ 	.byte	0x04, 0x17
        /*000a*/ 	.short	(.L_339 - .L_338)
.L_338:
        /*000c*/ 	.word	0x00000000
        /*0010*/ 	.short	0x000d
        /*0012*/ 	.short	0x0078
        /*0014*/ 	.byte	0x00, 0xf0, 0x11, 0x00


	//----- nvinfo : EIATTR_KPARAM_INFO
	.align		4
.L_339:
        /*0018*/ 	.byte	0x04, 0x17
        /*001a*/ 	.short	(.L_341 - .L_340)
.L_340:
        /*001c*/ 	.word	0x00000000
        /*0020*/ 	.short	0x000c
        /*0022*/ 	.short	0x0070
        /*0024*/ 	.byte	0x00, 0xf0, 0x21, 0x00


	//----- nvinfo : EIATTR_KPARAM_INFO
	.align		4
.L_341:
        /*0028*/ 	.byte	0x04, 0x17
        /*002a*/ 	.short	(.L_343 - .L_342)
.L_342:
        /*002c*/ 	.word	0x00000000
        /*0030*/ 	.short	0x000b
        /*0032*/ 	.short	0x0068
        /*0034*/ 	.byte	0x00, 0xf0, 0x21, 0x00


	//----- nvinfo : EIATTR_KPARAM_INFO
	.align		4
.L_343:
        /*0038*/ 	.byte	0x04, 0x17
        /*003a*/ 	.short	(.L_345 - .L_344)
.L_344:
        /*003c*/ 	.word	0x00000000
        /*0040*/ 	.short	0x000a
        /*0042*/ 	.short	0x0060
        /*0044*/ 	.byte	0x00, 0xf0, 0x21, 0x00


	//----- nvinfo : EIATTR_KPARAM_INFO
	.align		4
.L_345:
        /*0048*/ 	.byte	0x04, 0x17
        /*004a*/ 	.short	(.L_347 - .L_346)
.L_346:
        /*004c*/ 	.word	0x00000000
        /*0050*/ 	.short	0x0009
        /*0052*/ 	.short	0x0058
        /*0054*/ 	.byte	0x00, 0xf0, 0x21, 0x00


	//----- nvinfo : EIATTR_KPARAM_INFO
	.align		4
.L_347:
        /*0058*/ 	.byte	0x04, 0x17
        /*005a*/ 	.short	(.L_349 - .L_348)
.L_348:
        /*005c*/ 	.word	0x00000000
        /*0060*/ 	.short	0x0008
        /*0062*/ 	.short	0x0050
        /*0064*/ 	.byte	0x00, 0xf0, 0x21, 0x00


	//----- nvinfo : EIATTR_KPARAM_INFO
	.align		4
.L_349:
        /*0068*/ 	.byte	0x04, 0x17
        /*006a*/ 	.short	(.L_351 - .L_350)
.L_350:
        /*006c*/ 	.word	0x00000000
        /*0070*/ 	.short	0x0007
        /*0072*/ 	.short	0x0048
        /*0074*/ 	.byte	0x00, 0xf0, 0x21, 0x00


	//----- nvinfo : EIATTR_KPARAM_INFO
	.align		4
.L_351:
        /*0078*/ 	.byte	0x04, 0x17
        /*007a*/ 	.short	(.L_353 - .L_352)
.L_352:
        /*007c*/ 	.word	0x00000000
        /*0080*/ 	.short	0x0006
        /*0082*/ 	.short	0x0034
        /*0084*/ 	.byte	0x00, 0xf0, 0x41, 0x00


	//----- nvinfo : EIATTR_KPARAM_INFO
	.align		4
.L_353:
        /*0088*/ 	.byte	0x04, 0x17
        /*008a*/ 	.short	(.L_355 - .L_354)
.L_354:
        /*008c*/ 	.word	0x00000000
        /*0090*/ 	.short	0x0005
        /*0092*/ 	.short	0x0030
        /*0094*/ 	.byte	0x00, 0xf0, 0x11, 0x00


	//----- nvinfo : EIATTR_KPARAM_INFO
	.align		4
.L_355:
        /*0098*/ 	.byte	0x04, 0x17
        /*009a*/ 	.short	(.L_357 - .L_356)
.L_356:
        /*009c*/ 	.word	0x00000000
        /*00a0*/ 	.short	0x0004
        /*00a2*/ 	.short	0x0028
        /*00a4*/ 	.byte	0x00, 0xf5, 0x21, 0x00


	//----- nvinfo : EIATTR_KPARAM_INFO
	.align		4
.L_357:
        /*00a8*/ 	.byte	0x04, 0x17
        /*00aa*/ 	.short	(.L_359 - .L_358)
.L_358:
        /*00ac*/ 	.word	0x00000000
        /*00b0*/ 	.short	0x0003
        /*00b2*/ 	.short	0x0014
        /*00b4*/ 	.byte	0x00, 0xf0, 0x41, 0x00


	//----- nvinfo : EIATTR_KPARAM_INFO
	.align		4
.L_359:
        /*00b8*/ 	.byte	0x04, 0x17
        /*00ba*/ 	.short	(.L_361 - .L_360)
.L_360:
        /*00bc*/ 	.word	0x00000000
        /*00c0*/ 	.short	0x0002
        /*00c2*/ 	.short	0x0010
        /*00c4*/ 	.byte	0x00, 0xf0, 0x11, 0x00


	//----- nvinfo : EIATTR_KPARAM_INFO
	.align		4
.L_361:
        /*00c8*/ 	.byte	0x04, 0x17
        /*00ca*/ 	.short	(.L_363 - .L_362)
.L_362:
        /*00cc*/ 	.word	0x00000000
        /*00d0*/ 	.short	0x0001
        /*00d2*/ 	.short	0x0008
        /*00d4*/ 	.byte	0x00, 0xf0, 0x21, 0x00


	//----- nvinfo : EIATTR_KPARAM_INFO
	.align		4
.L_363:
        /*00d8*/ 	.byte	0x04, 0x17
        /*00da*/ 	.short	(.L_365 - .L_364)
.L_364:
        /*00dc*/ 	.word	0x00000000
        /*00e0*/ 	.short	0x0000
        /*00e2*/ 	.short	0x0000
        /*00e4*/ 	.byte	0x00, 0xf5, 0x21, 0x00


	//----- nvinfo : EIATTR_SPARSE_MMA_MASK
	.align		4
.L_365:
        /*00e8*/ 	.byte	0x03, 0x50
        /*00ea*/ 	.short	0x0000


	//----- nvinfo : EIATTR_MAXREG_COUNT
	.align		4
        /*00ec*/ 	.byte	0x03, 0x1b
        /*00ee*/ 	.short	0x00ff


	//----- nvinfo : EIATTR_MERCURY_ISA_VERSION
	.align		4
        /*00f0*/ 	.byte	0x03, 0x5f
        /*00f2*/ 	.short	0x0101


	//----- nvinfo : EIATTR_VRC_CTA_INIT_COUNT
	.align		4
        /*00f4*/ 	.byte	0x02, 0x4a
	.zero		1
	.zero		1


	//----- nvinfo : EIATTR_EXIT_INSTR_OFFSETS
	.align		4
        /*00f8*/ 	.byte	0x04, 0x1c
        /*00fa*/ 	.short	(.L_367 - .L_366)


	//   ....[0]....
.L_366:
        /*00fc*/ 	.word	0x000000d0


	//   ....[1]....
        /*0100*/ 	.word	0x00000590


	//   ....[2]....
        /*0104*/ 	.word	0x00000850


	//   ....[3]....
        /*0108*/ 	.word	0x000014f0


	//----- nvinfo : EIATTR_CRS_STACK_SIZE
	.align		4
.L_367:
        /*010c*/ 	.byte	0x04, 0x1e
        /*010e*/ 	.short	(.L_369 - .L_368)
.L_368:
        /*0110*/ 	.word	0x00000000


	//----- nvinfo : EIATTR_CBANK_PARAM_SIZE
	.align		4
.L_369:
        /*0114*/ 	.byte	0x03, 0x19
        /*0116*/ 	.short	0x007c


	//----- nvinfo : EIATTR_PARAM_CBANK
	.align		4
        /*0118*/ 	.byte	0x04, 0x0a
        /*011a*/ 	.short	(.L_371 - .L_370)
	.align		4
.L_370:
        /*011c*/ 	.word	index@(.nv.constant0._Z33nppiWarpAffineBack_16u_C4R_kernelPKt8NppiSizei8NppiRectPtiS2_ddddddi)
        /*0120*/ 	.short	0x0380
        /*0122*/ 	.short	0x007c


	//----- nvinfo : EIATTR_SW_WAR
	.align		4
.L_371:
        /*0124*/ 	.byte	0x04, 0x36
        /*0126*/ 	.short	(.L_373 - .L_372)
.L_372:
        /*0128*/ 	.word	0x00000008
.L_373:


//--------------------- .nv.info._Z33nppiWarpAffineBack_16u_C3R_kernelPKt8NppiSizei8NppiRectPtiS2_ddddddi --------------------------
	.section	.nv.info._Z33nppiWarpAffineBack_16u_C3R_kernelPKt8NppiSizei8NppiRectPtiS2_ddddddi,"",@"SHT_CUDA_INFO"
	.sectionflags	@""
	.align	4


	//----- nvinfo : EIATTR_CUDA_API_VERSION
	.align		4
        /*0000*/ 	.byte	0x04, 0x37
        /*0002*/ 	.short	(.L_375 - .L_374)
.L_374:
        /*0004*/ 	.word	0x00000082


	//----- nvinfo : EIATTR_KPARAM_INFO
	.align		4
.L_375:
        /*0008*/ 	.byte	0x04, 0x17
        /*000a*/ 	.short	(.L_377 - .L_376)
.L_376:
        /*000c*/ 	.word	0x00000000
        /*0010*/ 	.short	0x000d
        /*0012*/ 	.short	0x0078
        /*0014*/ 	.byte	0x00, 0xf0, 0x11, 0x00


	//----- nvinfo : EIATTR_KPARAM_INFO
	.align		4
.L_377:
        /*0018*/ 	.byte	0x04, 0x17
        /*001a*/ 	.short	(.L_379 - .L_378)
.L_378:
        /*001c*/ 	.word	0x00000000
        /*0020*/ 	.short	0x000c
        /*0022*/ 	.short	0x0070
        /*0024*/ 	.byte	0x00, 0xf0, 0x21, 0x00


	//----- nvinfo : EIATTR_KPARAM_INFO
	.align		4
.L_379:
        /*0028*/ 	.byte	0x04, 0x17
        /*002a*/ 	.short	(.L_381 - .L_380)
.L_380:
        /*002c*/ 	.word	0x00000000
        /*0030*/ 	.short	0x000b
        /*0032*/ 	.short	0x0068
        /*0034*/ 	.byte	0x00, 0xf0, 0x21, 0x00


	//----- nvinfo : EIATTR_KPARAM_INFO
	.align		4
.L_381:
        /*0038*/ 	.byte	0x04, 0x17
        /*003a*/ 	.short	(.L_383 - .L_382)
.L_382:
        /*003c*/ 	.word	0x00000000
        /*0040*/ 	.short	0x000a
        /*0042*/ 	.short	0x0060
        /*0044*/ 	.byte	0x00, 0xf0, 0x21, 0x00


	//----- nvinfo : EIATTR_KPARAM_INFO
	.align		4
.L_383:
        /*0048*/ 	.byte	0x04, 0x17
        /*004a*/ 	.short	(.L_385 - .L_384)
.L_384:
        /*004c*/ 	.word	0x00000000
        /*0050*/ 	.short	0x0009
        /*0052*/ 	.short	0x0058
        /*0054*/ 	.byte	0x00, 0xf0, 0x21, 0x00


	//----- nvinfo : EIATTR_KPARAM_INFO
	.align		4
.L_385:
        /*0058*/ 	.byte	0x04, 0x17
        /*005a*/ 	.short	(.L_387 - .L_386)
.L_386:
        /*005c*/ 	.word	0x00000000
        /*0060*/ 	.short	0x0008
        /*0062*/ 	.short	0x0050
        /*0064*/ 	.byte	0x00, 0xf0, 0x21, 0x00


	//----- nvinfo : EIATTR_KPARAM_INFO
	.align		4
.L_387:
        /*0068*/ 	.byte	0x04, 0x17
        /*006a*/ 	.short	(.L_389 - .L_388)
.L_388:
        /*006c*/ 	.word	0x00000000
        /*0070*/ 	.short	0x0007
        /*0072*/ 	.short	0x0048
        /*0074*/ 	.byte	0x00, 0xf0, 0x21, 0x00


	//----- nvinfo : EIATTR_KPARAM_INFO
	.align		4
.L_389:
        /*0078*/ 	.byte	0x04, 0x17
        /*007a*/ 	.short	(.L_391 - .L_390)
.L_390:
        /*007c*/ 	.word	0x00000000
        /*0080*/ 	.short	0x0006
        /*0082*/ 	.short	0x0034
        /*0084*/ 	.byte	0x00, 0xf0, 0x41, 0x00


	//----- nvinfo : EIATTR_KPARAM_INFO
	.align		4
.L_391:
        /*0088*/ 	.byte	0x04, 0x17
        /*008a*/ 	.short	(.L_393 - .L_392)
.L_392:
        /*008c*/ 	.word	0x00000000
        /*0090*/ 	.short	0x0005
        /*0092*/ 	.short	0x0030
        /*0094*/ 	.byte	0x00, 0xf0, 0x11, 0x00


	//----- nvinfo : EIATTR_KPARAM_INFO
	.align		4
.L_393:
        /*0098*/ 	.byte	0x04, 0x17
        /*009a*/ 	.short	(.L_395 - .L_394)
.L_394:
        /*009c*/ 	.word	0x00000000
        /*00a0*/ 	.short	0x0004
        /*00a2*/ 	.short	0x0028
        /*00a4*/ 	.byte	0x00, 0xf5, 0x21, 0x00


	//----- nvinfo : EIATTR_KPARAM_INFO
	.align		4
.L_395:
        /*00a8*/ 	.byte	0x04, 0x17
        /*00aa*/ 	.short	(.L_397 - .L_396)
.L_396:
        /*00ac*/ 	.word	0x00000000
        /*00b0*/ 	.short	0x0003
        /*00b2*/ 	.short	0x0014
        /*00b4*/ 	.byte	0x00, 0xf0, 0x41, 0x00


	//----- nvinfo : EIATTR_KPARAM_INFO
	.align		4
.L_397:
        /*00b8*/ 	.byte	0x04, 0x17
        /*00ba*/ 	.short	(.L_399 - .L_398)
.L_398:
        /*00bc*/ 	.word	0x00000000
        /*00c0*/ 	.short	0x0002
        /*00c2*/ 	.short	0x0010
        /*00c4*/ 	.byte	0x00, 0xf0, 0x11, 0x00


	//----- nvinfo : EIATTR_KPARAM_INFO
	.align		4
.L_399:
        /*00c8*/ 	.byte	0x04, 0x17
        /*00ca*/ 	.short	(.L_401 - .L_400)
.L_400:
        /*00cc*/ 	.word	0x00000000
        /*00d0*/ 	.short	0x0001
        /*00d2*/ 	.short	0x0008
        /*00d4*/ 	.byte	0x00, 0xf0, 0x21, 0x00


	//----- nvinfo : EIATTR_KPARAM_INFO
	.align		4
.L_401:
        /*00d8*/ 	.byte	0x04, 0x17
        /*00da*/ 	.short	(.L_403 - .L_402)
.L_402:
        /*00dc*/ 	.word	0x00000000
        /*00e0*/ 	.short	0x0000
        /*00e2*/ 	.short	0x0000
        /*00e4*/ 	.byte	0x00, 0xf5, 0x21, 0x00


	//----- nvinfo : EIATTR_SPARSE_MMA_MASK
	.align		4
.L_403:
        /*00e8*/ 	.byte	0x03, 0x50
        /*00ea*/ 	.short	0x0000


	//----- nvinfo : EIATTR_MAXREG_COUNT
	.align		4
        /*00ec*/ 	.byte	0x03, 0x1b
        /*00ee*/ 	.short	0x00ff


	//----- nvinfo : EIATTR_MERCURY_ISA_VERSION
	.align		4
        /*00f0*/ 	.byte	0x03, 0x5f
        /*00f2*/ 	.short	0x0101


	//----- nvinfo : EIATTR_VRC_CTA_INIT_COUNT
	.align		4
        /*00f4*/ 	.byte	0x02, 0x4a
	.zero		1
	.zero		1


	//----- nvinfo : EIATTR_EXIT_INSTR_OFFSETS
	.align		4
        /*00f8*/ 	.byte	0x04, 0x1c
        /*00fa*/ 	.short	(.L_405 - .L_404)


	//   ....[0]....
.L_404:
        /*00fc*/ 	.word	0x000000d0


	//   ....[1]....
        /*0100*/ 	.word	0x00000530


	//   ....[2]....
        /*0104*/ 	.word	0x00000790


	//   ....[3]....
        /*0108*/ 	.word	0x00001120


	//----- nvinfo : EIATTR_CRS_STACK_SIZE
	.align		4
.L_405:
        /*010c*/ 	.byte	0x04, 0x1e
        /*010e*/ 	.short	(.L_407 - .L_406)
.L_406:
        /*0110*/ 	.word	0x00000000


	//----- nvinfo : EIATTR_CBANK_PARAM_SIZE
	.align		4
.L_407:
        /*0114*/ 	.byte	0x03, 0x19
        /*0116*/ 	.short	0x007c


	//----- nvinfo : EIATTR_PARAM_CBANK
	.align		4
        /*0118*/ 	.byte	0x04, 0x0a
        /*011a*/ 	.short	(.L_409 - .L_408)
	.align		4
.L_408:
        /*011c*/ 	.word	index@(.nv.constant0._Z33nppiWarpAffineBack_16u_C3R_kernelPKt8NppiSizei8NppiRectPtiS2_ddddddi)
        /*0120*/ 	.short	0x0380
        /*0122*/ 	.short	0x007c


	//----- nvinfo : EIATTR_SW_WAR
	.align		4
.L_409:
        /*0124*/ 	.byte	0x04, 0x36
        /*0126*/ 	.short	(.L_411 - .L_410)
.L_410:
        /*0128*/ 	.word	0x00000008
.L_411:


//--------------------- .nv.info._Z33nppiWarpAffineBack_16u_C1R_kernelPKt8NppiSizei8NppiRectPtiS2_ddddddi --------------------------
	.section	.nv.info._Z33nppiWarpAffineBack_16u_C1R_kernelPKt8NppiSizei8NppiRectPtiS2_ddddddi,"",@"SHT_CUDA_INFO"
	.sectionflags	@""
	.align	4


	//----- nvinfo : EIATTR_CUDA_API_VERSION
	.align		4
        /*0000*/ 	.byte	0x04, 0x37
        /*0002*/ 	.short	(.L_413 - .L_412)
.L_412:
        /*0004*/ 	.word	0x00000082


	//----- nvinfo : EIATTR_KPARAM_INFO
	.align		4
.L_413:
        /*0008*/ 	.byte	0x04, 0x17
        /*000a*/ 	.short	(.L_415 - .L_414)
.L_414:
        /*000c*/ 	.word	0x00000000
        /*0010*/ 	.short	0x000d
        /*0012*/ 	.short	0x0078
        /*0014*/ 	.byte	0x00, 0xf0, 0x11, 0x00


	//----- nvinfo : EIATTR_KPARAM_INFO
	.align		4
.L_415:
        /*0018*/ 	.byte	0x04, 0x17
        /*001a*/ 	.short	(.L_417 - .L_416)
.L_416:
        /*001c*/ 	.word	0x00000000
        /*0020*/ 	.short	0x000c
        /*0022*/ 	.short	0x0070
        /*0024*/ 	.byte	0x00, 0xf0, 0x21, 0x00


	//----- nvinfo : EIATTR_KPARAM_INFO
	.align		4
.L_417:
        /*0028*/ 	.byte	0x04, 0x17
        /*002a*/ 	.short	(.L_419 - .L_418)
.L_418:
        /*002c*/ 	.word	0x00000000
        /*0030*/ 	.short	0x000b
        /*0032*/ 	.short	0x0068
        /*0034*/ 	.byte	0x00, 0xf0, 0x21, 0x00


	//----- nvinfo : EIATTR_KPARAM_INFO
	.align		4
.L_419:
        /*0038*/ 	.byte	0x04, 0x17
        /*003a*/ 	.short	(.L_421 - .L_420)
.L_420:
        /*003c*/ 	.word	0x00000000
        /*0040*/ 	.short	0x000a
        /*0042*/ 	.short	0x0060
        /*0044*/ 	.byte	0x00, 0xf0, 0x21, 0x00


	//----- nvinfo : EIATTR_KPARAM_INFO
	.align		4
.L_421:
        /*0048*/ 	.byte	0x04, 0x17
        /*004a*/ 	.short	(.L_423 - .L_422)
.L_422:
        /*004c*/ 	.word	0x00000000
        /*0050*/ 	.short	0x0009
        /*0052*/ 	.short	0x0058
        /*0054*/ 	.byte	0x00, 0xf0, 0x21, 0x00


	//----- nvinfo : EIATTR_KPARAM_INFO
	.align		4
.L_423:
        /*0058*/ 	.byte	0x04, 0x17
        /*005a*/ 	.short	(.L_425 - .L_424)
.L_424:
        /*005c*/ 	.word	0x00000000
        /*0060*/ 	.short	0x0008
        /*0062*/ 	.short	0x0050
        /*0064*/ 	.byte	0x00, 0xf0, 0x21, 0x00


	//----- nvinfo : EIATTR_KPARAM_INFO
	.align		4
.L_425:
        /*0068*/ 	.byte	0x04, 0x17
        /*006a*/ 	.short	(.L_427 - .L_426)
.L_426:
        /*006c*/ 	.word	0x00000000
        /*0070*/ 	.short	0x0007
        /*0072*/ 	.short	0x0048
        /*0074*/ 	.byte	0x00, 0xf0, 0x21, 0x00


	//----- nvinfo : EIATTR_KPARAM_INFO
	.align		4
.L_427:
        /*0078*/ 	.byte	0x04, 0x17
        /*007a*/ 	.short	(.L_429 - .L_428)
.L_428:
        /*007c*/ 	.word	0x00000000
        /*0080*/ 	.short	0x0006
        /*0082*/ 	.short	0x0034
        /*0084*/ 	.byte	0x00, 0xf0, 0x41, 0x00


	//----- nvinfo : EIATTR_KPARAM_INFO
	.align		4
.L_429:
        /*0088*/ 	.byte	0x04, 0x17
        /*008a*/ 	.short	(.L_431 - .L_430)
.L_430:
        /*008c*/ 	.word	0x00000000
        /*0090*/ 	.short	0x0005
        /*0092*/ 	.short	0x0030
        /*0094*/ 	.byte	0x00, 0xf0, 0x11, 0x00


	//----- nvinfo : EIATTR_KPARAM_INFO
	.align		4
.L_431:
        /*0098*/ 	.byte	0x04, 0x17
        /*009a*/ 	.short	(.L_433 - .L_432)
.L_432:
        /*009c*/ 	.word	0x00000000
        /*00a0*/ 	.short	0x0004
        /*00a2*/ 	.short	0x0028
        /*00a4*/ 	.byte	0x00, 0xf5, 0x21, 0x00


	//----- nvinfo : EIATTR_KPARAM_INFO
	.align		4
.L_433:
        /*00a8*/ 	.byte	0x04, 0x17
        /*00aa*/ 	.short	(.L_435 - .L_434)
.L_434:
        /*00ac*/ 	.word	0x00000000
        /*00b0*/ 	.short	0x0003
        /*00b2*/ 	.short	0x0014
        /*00b4*/ 	.byte	0x00, 0xf0, 0x41, 0x00


	//----- nvinfo : EIATTR_KPARAM_INFO
	.align		4
.L_435:
        /*00b8*/ 	.byte	0x04, 0x17
        /*00ba*/ 	.short	(.L_437 - .L_436)
.L_436:
        /*00bc*/ 	.word	0x00000000
        /*00c0*/ 	.short	0x0002
        /*00c2*/ 	.short	0x0010
        /*00c4*/ 	.byte	0x00, 0xf0, 0x11, 0x00


	//----- nvinfo : EIATTR_KPARAM_INFO
	.align		4
.L_437:
        /*00c8*/ 	.byte	0x04, 0x17
        /*00ca*/ 	.short	(.L_439 - .L_438)
.L_438:
        /*00cc*/ 	.word	0x00000000
        /*00d0*/ 	.short	0x0001
        /*00d2*/ 	.short	0x0008
        /*00d4*/ 	.byte	0x00, 0xf0, 0x21, 0x00


	//----- nvinfo : EIATTR_KPARAM_INFO
	.align		4
.L_439:
        /*00d8*/ 	.byte	0x04, 0x17
        /*00da*/ 	.short	(.L_441 - .L_440)
.L_440:
        /*00dc*/ 	.word	0x00000000
        /*00e0*/ 	.short	0x0000
        /*00e2*/ 	.short	0x0000
        /*00e4*/ 	.byte	0x00, 0xf5, 0x21, 0x00


	//----- nvinfo : EIATTR_SPARSE_MMA_MASK
	.align		4
.L_441:
        /*00e8*/ 	.byte	0x03, 0x50
        /*00ea*/ 	.short	0x0000


	//----- nvinfo : EIATTR_MAXREG_COUNT
	.align		4
        /*00ec*/ 	.byte	0x03, 0x1b
        /*00ee*/ 	.short	0x00ff


	//----- nvinfo : EIATTR_MERCURY_ISA_VERSION
	.align		4
        /*00f0*/ 	.byte	0x03, 0x5f
        /*00f2*/ 	.short	0x0101


	//----- nvinfo : EIATTR_VRC_CTA_INIT_COUNT
	.align		4
        /*00f4*/ 	.byte	0x02, 0x4a
	.zero		1
	.zero		1


	//----- nvinfo : EIATTR_EXIT_INSTR_OFFSETS
	.align		4
        /*00f8*/ 	.byte	0x04, 0x1c
        /*00fa*/ 	.short	(.L_443 - .L_442)


	//   ....[0]....
.L_442:
        /*00fc*/ 	.word	0x000000d0


	//   ....[1]....
        /*0100*/ 	.word	0x00000d60


	//----- nvinfo : EIATTR_CRS_STACK_SIZE
	.align		4
.L_443:
        /*0104*/ 	.byte	0x04, 0x1e
        /*0106*/ 	.short	(.L_445 - .L_444)
.L_444:
        /*0108*/ 	.word	0x00000000


	//----- nvinfo : EIATTR_CBANK_PARAM_SIZE
	.align		4
.L_445:
        /*010c*/ 	.byte	0x03, 0x19
        /*010e*/ 	.short	0x007c


	//----- nvinfo : EIATTR_PARAM_CBANK
	.align		4
        /*0110*/ 	.byte	0x04, 0x0a
        /*0112*/ 	.short	(.L_447 - .L_446)
	.align		4
.L_446:
        /*0114*/ 	.word	index@(.nv.constant0._Z33nppiWarpAffineBack_16u_C1R_kernelPKt8NppiSizei8NppiRectPtiS2_ddddddi)
        /*0118*/ 	.short	0x0380
        /*011a*/ 	.short	0x007c


	//----- nvinfo : EIATTR_SW_WAR
	.align		4
.L_447:
        /*011c*/ 	.byte	0x04, 0x36
        /*011e*/ 	.short	(.L_449 - .L_448)
.L_448:
        /*0120*/ 	.word	0x00000008
.L_449:


//--------------------- .nv.info._Z32nppiWarpAffineBack_8u_C4R_kernelPKh8NppiSizei8NppiRectPhiS2_ddddddi --------------------------
	.section	.nv.info._Z32nppiWarpAffineBack_8u_C4R_kernelPKh8NppiSizei8NppiRectPhiS2_ddddddi,"",@"SHT_CUDA_INFO"
	.sectionflags	@""
	.align	4


	//----- nvinfo : EIATTR_CUDA_API_VERSION
	.align		4
        /*0000*/ 	.byte	0x04, 0x37
        /*0002*/ 	.short	(.L_451 - .L_450)
.L_450:
        /*0004*/ 	.word	0x00000082


	//----- nvinfo : EIATTR_KPARAM_INFO
	.align		4
.L_451:
        /*0008*/ 	.byte	0x04, 0x17
        /*000a*/ 	.short	(.L_453 - .L_452)
.L_452:
        /*000c*/ 	.word	0x00000000
        /*0010*/ 	.short	0x000d
        /*0012*/ 	.short	0x0078
        /*0014*/ 	.byte	0x00, 0xf0, 0x11, 0x00


	//----- nvinfo : EIATTR_KPARAM_INFO
	.align		4
.L_453:
        /*0018*/ 	.byte	0x04, 0x17
        /*001a*/ 	.short	(.L_455 - .L_454)
.L_454:
        /*001c*/ 	.word	0x00000000
        /*0020*/ 	.short	0x000c
        /*0022*/ 	.short	0x0070
        /*0024*/ 	.byte	0x00, 0xf0, 0x21, 0x00


	//----- nvinfo : EIATTR_KPARAM_INFO
	.align		4
.L_455:
        /*0028*/ 	.byte	0x04, 0x17
        /*002a*/ 	.short	(.L_457 - .L_456)
.L_456:
        /*002c*/ 	.word	0x00000000
        /*0030*/ 	.short	0x000b
        /*0032*/ 	.short	0x0068
        /*0034*/ 	.byte	0x00, 0xf0, 0x21, 0x00


	//----- nvinfo : EIATTR_KPARAM_INFO
	.align		4
.L_457:
        /*0038*/ 	.byte	0x04, 0x17
        /*003a*/ 	.short	(.L_459 - .L_458)
.L_458:
        /*003c*/ 	.word	0x00000000
        /*0040*/ 	.short	0x000a
        /*0042*/ 	.short	0x0060
        /*0044*/ 	.byte	0x00, 0xf0, 0x21, 0x00


	//----- nvinfo : EIATTR_KPARAM_INFO
	.align		4
.L_459:
        /*0048*/ 	.byte	0x04, 0x17
        /*004a*/ 	.short	(.L_461 - .L_460)
.L_460:
        /*004c*/ 	.word	0x00000000
        /*0050*/ 	.short	0x0009
        /*0052*/ 	.short	0x0058
        /*0054*/ 	.byte	0x00, 0xf0, 0x21, 0x00


	//----- nvinfo : EIATTR_KPARAM_INFO
	.align		4
.L_461:
        /*0058*/ 	.byte	0x04, 0x17
        /*005a*/ 	.short	(.L_463 - .L_462)
.L_462:
        /*005c*/ 	.word	0x00000000
        /*0060*/ 	.short	0x0008
        /*0062*/ 	.short	0x0050
        /*0064*/ 	.byte	0x00, 0xf0, 0x21, 0x00


	//----- nvinfo : EIATTR_KPARAM_INFO
	.align		4
.L_463:
        /*0068*/ 	.byte	0x04, 0x17
        /*006a*/ 	.short	(.L_465 - .L_464)
.L_464:
        /*006c*/ 	.word	0x00000000
        /*0070*/ 	.short	0x0007
        /*0072*/ 	.short	0x0048
        /*0074*/ 	.byte	0x00, 0xf0, 0x21, 0x00


	//----- nvinfo : EIATTR_KPARAM_INFO
	.align		4
.L_465:
        /*0078*/ 	.byte	0x04, 0x17
        /*007a*/ 	.short	(.L_467 - .L_466)
.L_466:
        /*007c*/ 	.word	0x00000000
        /*0080*/ 	.short	0x0006
        /*0082*/ 	.short	0x0034
        /*0084*/ 	.byte	0x00, 0xf0, 0x41, 0x00


	//----- nvinfo : EIATTR_KPARAM_INFO
	.align		4
.L_467:
        /*0088*/ 	.byte	0x04, 0x17
        /*008a*/ 	.short	(.L_469 - .L_468)
.L_468:
        /*008c*/ 	.word	0x00000000
        /*0090*/ 	.short	0x0005
        /*0092*/ 	.short	0x0030
        /*0094*/ 	.byte	0x00, 0xf0, 0x11, 0x00


	//----- nvinfo : EIATTR_KPARAM_INFO
	.align		4
.L_469:
        /*0098*/ 	.byte	0x04, 0x17
        /*009a*/ 	.short	(.L_471 - .L_470)
.L_470:
        /*009c*/ 	.word	0x00000000
        /*00a0*/ 	.short	0x0004
        /*00a2*/ 	.short	0x0028
        /*00a4*/ 	.byte	0x00, 0xf5, 0x21, 0x00


	//----- nvinfo : EIATTR_KPARAM_INFO
	.align		4
.L_471:
        /*00a8*/ 	.byte	0x04, 0x17
        /*00aa*/ 	.short	(.L_473 - .L_472)
.L_472:
        /*00ac*/ 	.word	0x00000000
        /*00b0*/ 	.short	0x0003
        /*00b2*/ 	.short	0x0014
        /*00b4*/ 	.byte	0x00, 0xf0, 0x41, 0x00


	//----- nvinfo : EIATTR_KPARAM_INFO
	.align		4
.L_473:
        /*00b8*/ 	.byte	0x04, 0x17
        /*00ba*/ 	.short	(.L_475 - .L_474)
.L_474:
        /*00bc*/ 	.word	0x00000000
        /*00c0*/ 	.short	0x0002
        /*00c2*/ 	.short	0x0010
        /*00c4*/ 	.byte	0x00, 0xf0, 0x11, 0x00


	//----- nvinfo : EIATTR_KPARAM_INFO
	.align		4
.L_475:
        /*00c8*/ 	.byte	0x04, 0x17
        /*00ca*/ 	.short	(.L_477 - .L_476)
.L_476:
        /*00cc*/ 	.word	0x00000000
        /*00d0*/ 	.short	0x0001
        /*00d2*/ 	.short	0x0008
        /*00d4*/ 	.byte	0x00, 0xf0, 0x21, 0x00


	//----- nvinfo : EIATTR_KPARAM_INFO
	.align		4
.L_477:
        /*00d8*/ 	.byte	0x04, 0x17
        /*00da*/ 	.short	(.L_479 - .L_478)
.L_478:
        /*00dc*/ 	.word	0x00000000
        /*00e0*/ 	.short	0x0000
        /*00e2*/ 	.short	0x0000
        /*00e4*/ 	.byte	0x00, 0xf5, 0x21, 0x00


	//----- nvinfo : EIATTR_SPARSE_MMA_MASK
	.align		4
.L_479:
        /*00e8*/ 	.byte	0x03, 0x50
        /*00ea*/ 	.short	0x0000


	//----- nvinfo : EIATTR_MAXREG_COUNT
	.align		4
        /*00ec*/ 	.byte	0x03, 0x1b
        /*00ee*/ 	.short	0x00ff


	//----- nvinfo : EIATTR_MERCURY_ISA_VERSION
	.align		4
        /*00f0*/ 	.byte	0x03, 0x5f
        /*00f2*/ 	.short	0x0101


	//----- nvinfo : EIATTR_VRC_CTA_INIT_COUNT
	.align		4
        /*00f4*/ 	.byte	0x02, 0x4a
	.zero		1
	.zero		1


	//----- nvinfo : EIATTR_EXIT_INSTR_OFFSETS
	.align		4
        /*00f8*/ 	.byte	0x04, 0x1c
        /*00fa*/ 	.short	(.L_481 - .L_480)


	//   ....[0]....
.L_480:
        /*00fc*/ 	.word	0x000000d0


	//   ....[1]....
        /*0100*/ 	.word	0x00000780


	//   ....[2]....
        /*0104*/ 	.word	0x00000800


	//   ....[3]....
        /*0108*/ 	.word	0x00000dd0


	//   ....[4]....
        /*010c*/ 	.word	0x00002480


	//----- nvinfo : EIATTR_CRS_STACK_SIZE
	.align		4
.L_481:
        /*0110*/ 	.byte	0x04, 0x1e
        /*0112*/ 	.short	(.L_483 - .L_482)
.L_482:
        /*0114*/ 	.word	0x00000000


	//----- nvinfo : EIATTR_CBANK_PARAM_SIZE
	.align		4
.L_483:
        /*0118*/ 	.byte	0x03, 0x19
        /*011a*/ 	.short	0x007c


	//----- nvinfo : EIATTR_PARAM_CBANK
	.align		4
        /*011c*/ 	.byte	0x04, 0x0a
        /*011e*/ 	.short	(.L_485 - .L_484)
	.align		4
.L_484:
        /*0120*/ 	.word	index@(.nv.constant0._Z32nppiWarpAffineBack_8u_C4R_kernelPKh8NppiSizei8NppiRectPhiS2_ddddddi)
        /*0124*/ 	.short	0x0380
        /*0126*/ 	.short	0x007c


	//----- nvinfo : EIATTR_SW_WAR
	.align		4
.L_485:
        /*0128*/ 	.byte	0x04, 0x36
        /*012a*/ 	.short	(.L_487 - .L_486)
.L_486:
        /*012c*/ 	.word	0x00000008
.L_487:


//--------------------- .nv.info._Z32nppiWarpAffineBack_8u_C3R_kernelPKh8NppiSizei8NppiRectPhiS2_ddddddi --------------------------
	.section	.nv.info._Z32nppiWarpAffineBack_8u_C3R_kernelPKh8NppiSizei8NppiRectPhiS2_ddddddi,"",@"SHT_CUDA_INFO"
	.sectionflags	@""
	.align	4


	//----- nvinfo : EIATTR_CUDA_API_VERSION
	.align		4
        /*0000*/ 	.byte	0x04, 0x37
        /*0002*/ 	.short	(.L_489 - .L_488)
.L_488:
        /*0004*/ 	.word	0x00000082


	//----- nvinfo : EIATTR_KPARAM_INFO
	.align		4
.L_489:
        /*0008*/ 	.byte	0x04, 0x17
        /*000a*/ 	.short	(.L_491 - .L_490)
.L_490:
        /*000c*/ 	.word	0x00000000
        /*0010*/ 	.short	0x000d
        /*0012*/ 	.short	0x0078
        /*0014*/ 	.byte	0x00, 0xf0, 0x11, 0x00


	//----- nvinfo : EIATTR_KPARAM_INFO
	.align		4
.L_491:
        /*0018*/ 	.byte	0x04, 0x17
        /*001a*/ 	.short	(.L_493 - .L_492)
.L_492:
        /*001c*/ 	.word	0x00000000
        /*0020*/ 	.short	0x000c
        /*0022*/ 	.short	0x0070
        /*0024*/ 	.byte	0x00, 0xf0, 0x21, 0x00


	//----- nvinfo : EIATTR_KPARAM_INFO
	.align		4
.L_493:
        /*0028*/ 	.byte	0x04, 0x17
        /*002a*/ 	.short	(.L_495 - .L_494)
.L_494:
        /*002c*/ 	.word	0x00000000
        /*0030*/ 	.short	0x000b
        /*0032*/ 	.short	0x0068
        /*0034*/ 	.byte	0x00, 0xf0, 0x21, 0x00


	//----- nvinfo : EIATTR_KPARAM_INFO
	.align		4
.L_495:
        /*0038*/ 	.byte	0x04, 0x17
        /*003a*/ 	.short	(.L_497 - .L_496)
.L_496:
        /*003c*/ 	.word	0x00000000
        /*0040*/ 	.short	0x000a
        /*0042*/ 	.short	0x0060
        /*0044*/ 	.byte	0x00, 0xf0, 0x21, 0x00


	//----- nvinfo : EIATTR_KPARAM_INFO
	.align		4
.L_497:
        /*0048*/ 	.byte	0x04, 0x17
        /*004a*/ 	.short	(.L_499 - .L_498)
.L_498:
        /*004c*/ 	.word	0x00000000
        /*0050*/ 	.short	0x0009
        /*0052*/ 	.short	0x0058
        /*0054*/ 	.byte	0x00, 0xf0, 0x21, 0x00


	//----- nvinfo : EIATTR_KPARAM_INFO
	.align		4
.L_499:
        /*0058*/ 	.byte	0x04, 0x17
        /*005a*/ 	.short	(.L_501 - .L_500)
.L_500:
        /*005c*/ 	.word	0x00000000
        /*0060*/ 	.short	0x0008
        /*0062*/ 	.short	0x0050
        /*0064*/ 	.byte	0x00, 0xf0, 0x21, 0x00


	//----- nvinfo : EIATTR_KPARAM_INFO
	.align		4
.L_501:
        /*0068*/ 	.byte	0x04, 0x17
        /*006a*/ 	.short	(.L_503 - .L_502)
.L_502:
        /*006c*/ 	.word	0x00000000
        /*0070*/ 	.short	0x0007
        /*0072*/ 	.short	0x0048
        /*0074*/ 	.byte	0x00, 0xf0, 0x21, 0x00


	//----- nvinfo : EIATTR_KPARAM_INFO
	.align		4
.L_503:
        /*0078*/ 	.byte	0x04, 0x17
        /*007a*/ 	.short	(.L_505 - .L_504)
.L_504:
        /*007c*/ 	.word	0x00000000
        /*0080*/ 	.short	0x0006
        /*0082*/ 	.short	0x0034
        /*0084*/ 	.byte	0x00, 0xf0, 0x41, 0x00


	//----- nvinfo : EIATTR_KPARAM_INFO
	.align		4
.L_505:
        /*0088*/ 	.byte	0x04, 0x17
        /*008a*/ 	.short	(.L_507 - .L_506)
.L_506:
        /*008c*/ 	.word	0x00000000
        /*0090*/ 	.short	0x0005
        /*0092*/ 	.short	0x0030
        /*0094*/ 	.byte	0x00, 0xf0, 0x11, 0x00


	//----- nvinfo : EIATTR_KPARAM_INFO
	.align		4
.L_507:
        /*0098*/ 	.byte	0x04, 0x17
        /*009a*/ 	.short	(.L_509 - .L_508)
.L_508:
        /*009c*/ 	.word	0x00000000
        /*00a0*/ 	.short	0x0004
        /*00a2*/ 	.short	0x0028
        /*00a4*/ 	.byte	0x00, 0xf5, 0x21, 0x00


	//----- nvinfo : EIATTR_KPARAM_INFO
	.align		4
.L_509:
        /*00a8*/ 	.byte	0x04, 0x17
        /*00aa*/ 	.short	(.L_511 - .L_510)
.L_510:
        /*00ac*/ 	.word	0x00000000
        /*00b0*/ 	.short	0x0003
        /*00b2*/ 	.short	0x0014
        /*00b4*/ 	.byte	0x00, 0xf0, 0x41, 0x00


	//----- nvinfo : EIATTR_KPARAM_INFO
	.align		4
.L_511:
        /*00b8*/ 	.byte	0x04, 0x17
        /*00ba*/ 	.short	(.L_513 - .L_512)
.L_512:
        /*00bc*/ 	.word	0x00000000
        /*00c0*/ 	.short	0x0002
        /*00c2*/ 	.short	0x0010
        /*00c4*/ 	.byte	0x00, 0xf0, 0x11, 0x00


	//----- nvinfo : EIATTR_KPARAM_INFO
	.align		4
.L_513:
        /*00c8*/ 	.byte	0x04, 0x17
        /*00ca*/ 	.short	(.L_515 - .L_514)
.L_514:
        /*00cc*/ 	.word	0x00000000
        /*00d0*/ 	.short	0x0001
        /*00d2*/ 	.short	0x0008
        /*00d4*/ 	.byte	0x00, 0xf0, 0x21, 0x00


	//----- nvinfo : EIATTR_KPARAM_INFO
	.align		4
.L_515:
        /*00d8*/ 	.byte	0x04, 0x17
        /*00da*/ 	.short	(.L_517 - .L_516)
.L_516:
        /*00dc*/ 	.word	0x00000000
        /*00e0*/ 	.short	0x0000
        /*00e2*/ 	.short	0x0000
        /*00e4*/ 	.byte	0x00, 0xf5, 0x21, 0x00


	//----- nvinfo : EIATTR_SPARSE_MMA_MASK
	.align		4
.L_517:
        /*00e8*/ 	.byte	0x03, 0x50
        /*00ea*/ 	.short	0x0000


	//----- nvinfo : EIATTR_MAXREG_COUNT
	.align		4
        /*00ec*/ 	.byte	0x03, 0x1b
        /*00ee*/ 	.short	0x00ff


	//----- nvinfo : EIATTR_MERCURY_ISA_VERSION
	.align		4
        /*00f0*/ 	.byte	0x03, 0x5f
        /*00f2*/ 	.short	0x0101


	//----- nvinfo : EIATTR_VRC_CTA_INIT_COUNT
	.align		4
        /*00f4*/ 	.byte	0x02, 0x4a
	.zero		1
	.zero		1


	//----- nvinfo : EIATTR_EXIT_INSTR_OFFSETS
	.align		4
        /*00f8*/ 	.byte	0x04, 0x1c
        /*00fa*/ 	.short	(.L_519 - .L_518)


	//   ....[0]....
.L_518:
        /*00fc*/ 	.word	0x000000d0


	//   ....[1]....
        /*0100*/ 	.word	0x000006d0


	//   ....[2]....
        /*0104*/ 	.word	0x00000700


	//   ....[3]....
        /*0108*/ 	.word	0x00000770


	//   ....[4]....
        /*010c*/ 	.word	0x00000c00


	//   ....[5]....
        /*0110*/ 	.word	0x00001d10


	//----- nvinfo : EIATTR_CRS_STACK_SIZE
	.align		4
.L_519:
        /*0114*/ 	.byte	0x04, 0x1e
        /*0116*/ 	.short	(.L_521 - .L_520)
.L_520:
        /*0118*/ 	.word	0x00000000


	//----- nvinfo : EIATTR_CBANK_PARAM_SIZE
	.align		4
.L_521:
        /*011c*/ 	.byte	0x03, 0x19
        /*011e*/ 	.short	0x007c


	//----- nvinfo : EIATTR_PARAM_CBANK
	.align		4
        /*0120*/ 	.byte	0x04, 0x0a
        /*0122*/ 	.short	(.L_523 - .L_522)
	.align		4
.L_522:
        /*0124*/ 	.word	index@(.nv.constant0._Z32nppiWarpAffineBack_8u_C3R_kernelPKh8NppiSizei8NppiRectPhiS2_ddddddi)
        /*0128*/ 	.short	0x0380
        /*012a*/ 	.short	0x007c


	//----- nvinfo : EIATTR_SW_WAR
	.align		4
.L_523:
        /*012c*/ 	.byte	0x04, 0x36
        /*012e*/ 	.short	(.L_525 - .L_524)
.L_524:
        /*0130*/ 	.word	0x00000008
.L_525:


//--------------------- .nv.info._Z32nppiWarpAffineBack_8u_C1R_kernelPKh8NppiSizei8NppiRectPhiS2_ddddddi --------------------------
	.section	.nv.info._Z32nppiWarpAffineBack_8u_C1R_kernelPKh8NppiSizei8NppiRectPhiS2_ddddddi,"",@"SHT_CUDA_INFO"
	.sectionflags	@""
	.align	4


	//----- nvinfo : EIATTR_CUDA_API_VERSION
	.align		4
        /*0000*/ 	.byte	0x04, 0x37
        /*0002*/ 	.short	(.L_527 - .L_526)
.L_526:
        /*0004*/ 	.word	0x00000082


	//----- nvinfo : EIATTR_KPARAM_INFO
	.align		4
.L_527:
        /*0008*/ 	.byte	0x04, 0x17
        /*000a*/ 	.short	(.L_529 - .L_528)
.L_528:
        /*000c*/ 	.word	0x00000000
        /*0010*/ 	.short	0x000d
        /*0012*/ 	.short	0x0078
        /*0014*/ 	.byte	0x00, 0xf0, 0x11, 0x00


	//----- nvinfo : EIATTR_KPARAM_INFO
	.align		4
.L_529:
        /*0018*/ 	.byte	0x04, 0x17
        /*001a*/ 	.short	(.L_531 - .L_530)
.L_530:
        /*001c*/ 	.word	0x00000000
        /*0020*/ 	.short	0x000c
        /*0022*/ 	.short	0x0070
        /*0024*/ 	.byte	0x00, 0xf0, 0x21, 0x00


	//----- nvinfo : EIATTR_KPARAM_INFO
	.align		4
.L_531:
        /*0028*/ 	.byte	0x04, 0x17
        /*002a*/ 	.short	(.L_533 - .L_532)
.L_532:
        /*002c*/ 	.word	0x00000000
        /*0030*/ 	.short	0x000b
        /*0032*/ 	.short	0x0068
        /*0034*/ 	.byte	0x00, 0xf0, 0x21, 0x00


	//----- nvinfo : EIATTR_KPARAM_INFO
	.align		4
.L_533:
        /*0038*/ 	.byte	0x04, 0x17
        /*003a*/ 	.short	(.L_535 - .L_534)
.L_534:
        /*003c*/ 	.word	0x00000000
        /*0040*/ 	.short	0x000a
        /*0042*/ 	.short	0x0060
        /*0044*/ 	.byte	0x00, 0xf0, 0x21, 0x00


	//----- nvinfo : EIATTR_KPARAM_INFO
	.align		4
.L_535:
        /*0048*/ 	.byte	0x04, 0x17
        /*004a*/ 	.short	(.L_537 - .L_536)
.L_536:
        /*004c*/ 	.word	0x00000000
        /*0050*/ 	.short	0x0009
        /*0052*/ 	.short	0x0058
        /*0054*/ 	.byte	0x00, 0xf0, 0x21, 0x00


	//----- nvinfo : EIATTR_KPARAM_INFO
	.align		4
.L_537:
        /*0058*/ 	.byte	0x04, 0x17
        /*005a*/ 	.short	(.L_539 - .L_538)
.L_538:
        /*005c*/ 	.word	0x00000000
        /*0060*/ 	.short	0x0008
        /*0062*/ 	.short	0x0050
        /*0064*/ 	.byte	0x00, 0xf0, 0x21, 0x00


	//----- nvinfo : EIATTR_KPARAM_INFO
	.align		4
.L_539:
        /*0068*/ 	.byte	0x04, 0x17
        /*006a*/ 	.short	(.L_541 - .L_540)
.L_540:
        /*006c*/ 	.word	0x00000000
        /*0070*/ 	.short	0x0007
        /*0072*/ 	.short	0x0048
        /*0074*/ 	.byte	0x00, 0xf0, 0x21, 0x00


	//----- nvinfo : EIATTR_KPARAM_INFO
	.align		4
.L_541:
        /*0078*/ 	.byte	0x04, 0x17
        /*007a*/ 	.short	(.L_543 - .L_542)
.L_542:
        /*007c*/ 	.word	0x00000000
        /*0080*/ 	.short	0x0006
        /*0082*/ 	.short	0x0034
        /*0084*/ 	.byte	0x00, 0xf0, 0x41, 0x00


	//----- nvinfo : EIATTR_KPARAM_INFO
	.align		4
.L_543:
        /*0088*/ 	.byte	0x04, 0x17
        /*008a*/ 	.short	(.L_545 - .L_544)
.L_544:
        /*008c*/ 	.word	0x00000000
        /*0090*/ 	.short	0x0005
        /*0092*/ 	.short	0x0030
        /*0094*/ 	.byte	0x00, 0xf0, 0x11, 0x00


	//----- nvinfo : EIATTR_KPARAM_INFO
	.align		4
.L_545:
        /*0098*/ 	.byte	0x04, 0x17
        /*009a*/ 	.short	(.L_547 - .L_546)
.L_546:
        /*009c*/ 	.word	0x00000000
        /*00a0*/ 	.short	0x0004
        /*00a2*/ 	.short	0x0028
        /*00a4*/ 	.byte	0x00, 0xf5, 0x21, 0x00


	//----- nvinfo : EIATTR_KPARAM_INFO
	.align		4
.L_547:
        /*00a8*/ 	.byte	0x04, 0x17
        /*00aa*/ 	.short	(.L_549 - .L_548)
.L_548:
        /*00ac*/ 	.word	0x00000000
        /*00b0*/ 	.short	0x0003
        /*00b2*/ 	.short	0x0014
        /*00b4*/ 	.byte	0x00, 0xf0, 0x41, 0x00


	//----- nvinfo : EIATTR_KPARAM_INFO
	.align		4
.L_549:
        /*00b8*/ 	.byte	0x04, 0x17
        /*00ba*/ 	.short	(.L_551 - .L_550)
.L_550:
        /*00bc*/ 	.word	0x00000000
        /*00c0*/ 	.short	0x0002
        /*00c2*/ 	.short	0x0010
        /*00c4*/ 	.byte	0x00, 0xf0, 0x11, 0x00


	//----- nvinfo : EIATTR_KPARAM_INFO
	.align		4
.L_551:
        /*00c8*/ 	.byte	0x04, 0x17
        /*00ca*/ 	.short	(.L_553 - .L_552)
.L_552:
        /*00cc*/ 	.word	0x00000000
        /*00d0*/ 	.short	0x0001
        /*00d2*/ 	.short	0x0008
        /*00d4*/ 	.byte	0x00, 0xf0, 0x21, 0x00


	//----- nvinfo : EIATTR_KPARAM_INFO
	.align		4
.L_553:
        /*00d8*/ 	.byte	0x04, 0x17
        /*00da*/ 	.short	(.L_555 - .L_554)
.L_554:
        /*00dc*/ 	.word	0x00000000
        /*00e0*/ 	.short	0x0000
        /*00e2*/ 	.short	0x0000
        /*00e4*/ 	.byte	0x00, 0xf5, 0x21, 0x00


	//----- nvinfo : EIATTR_SPARSE_MMA_MASK
	.align		4
.L_555:
        /*00e8*/ 	.byte	0x03, 0x50
        /*00ea*/ 	.short	0x0000


	//----- nvinfo : EIATTR_MAXREG_COUNT
	.align		4
        /*00ec*/ 	.byte	0x03, 0x1b
        /*00ee*/ 	.short	0x00ff


	//----- nvinfo : EIATTR_MERCURY_ISA_VERSION
	.align		4
        /*00f0*/ 	.byte	0x03, 0x5f
        /*00f2*/ 	.short	0x0101


	//----- nvinfo : EIATTR_VRC_CTA_INIT_COUNT
	.align		4
        /*00f4*/ 	.byte	0x02, 0x4a
	.zero		1
	.zero		1


	//----- nvinfo : EIATTR_EXIT_INSTR_OFFSETS
	.align		4
        /*00f8*/ 	.byte	0x04, 0x1c
        /*00fa*/ 	.short	(.L_557 - .L_556)


	//   ....[0]....
.L_556:
        /*00fc*/ 	.word	0x000000d0


	//   ....[1]....
        /*0100*/ 	.word	0x00000ea0


	//----- nvinfo : EIATTR_CRS_STACK_SIZE
	.align		4
.L_557:
        /*0104*/ 	.byte	0x04, 0x1e
        /*0106*/ 	.short	(.L_559 - .L_558)
.L_558:
        /*0108*/ 	.word	0x00000000


	//----- nvinfo : EIATTR_CBANK_PARAM_SIZE
	.align		4
.L_559:
        /*010c*/ 	.byte	0x03, 0x19
        /*010e*/ 	.short	0x007c


	//----- nvinfo : EIATTR_PARAM_CBANK
	.align		4
        /*0110*/ 	.byte	0x04, 0x0a
        /*0112*/ 	.short	(.L_561 - .L_560)
	.align		4
.L_560:
        /*0114*/ 	.word	index@(.nv.constant0._Z32nppiWarpAffineBack_8u_C1R_kernelPKh8NppiSizei8NppiRectPhiS2_ddddddi)
        /*0118*/ 	.short	0x0380
        /*011a*/ 	.short	0x007c


	//----- nvinfo : EIATTR_SW_WAR
	.align		4
.L_561:
        /*011c*/ 	.byte	0x04, 0x36
        /*011e*/ 	.short	(.L_563 - .L_562)
.L_562:
        /*0120*/ 	.word	0x00000008
.L_563:


//--------------------- .nv.info._Z29nppiWarpAffine_32f_C1R_kernelPKf8NppiSizei8NppiRectPfiS2_ddddddi --------------------------
	.section	.nv.info._Z29nppiWarpAffine_32f_C1R_kernelPKf8NppiSizei8NppiRectPfiS2_ddddddi,"",@"SHT_CUDA_INFO"
	.sectionflags	@""
	.align	4


	//----- nvinfo : EIATTR_CUDA_API_VERSION
	.align		4
        /*0000*/ 	.byte	0x04, 0x37
        /*0002*/ 	.short	(.L_565 - .L_564)
.L_564:
        /*0004*/ 	.word	0x00000082


	//----- nvinfo : EIATTR_KPARAM_INFO
	.align		4
.L_565:
        /*0008*/ 	.byte	0x04, 0x17
        /*000a*/ 	.short	(.L_567 - .L_566)
.L_566:
        /*000c*/ 	.word	0x00000000
        /*0010*/ 	.short	0x000d
        /*0012*/ 	.short	0x0078
        /*0014*/ 	.byte	0x00, 0xf0, 0x11, 0x00


	//----- nvinfo : EIATTR_KPARAM_INFO
	.align		4
.L_567:
        /*0018*/ 	.byte	0x04, 0x17
        /*001a*/ 	.short	(.L_569 - .L_568)
.L_568:
        /*001c*/ 	.word	0x00000000
        /*0020*/ 	.short	0x000c
        /*0022*/ 	.short	0x0070
        /*0024*/ 	.byte	0x00, 0xf0, 0x21, 0x00


	//----- nvinfo : EIATTR_KPARAM_INFO
	.align		4
.L_569:
        /*0028*/ 	.byte	0x04, 0x17
        /*002a*/ 	.short	(.L_571 - .L_570)
.L_570:
        /*002c*/ 	.word	0x00000000
        /*0030*/ 	.short	0x000b
        /*0032*/ 	.short	0x0068
        /*0034*/ 	.byte	0x00, 0xf0, 0x21, 0x00


	//----- nvinfo : EIATTR_KPARAM_INFO
	.align		4
.L_571:
        /*0038*/ 	.byte	0x04, 0x17
        /*003a*/ 	.short	(.L_573 - .L_572)
.L_572:
        /*003c*/ 	.word	0x00000000
        /*0040*/ 	.short	0x000a
        /*0042*/ 	.short	0x0060
        /*0044*/ 	.byte	0x00, 0xf0, 0x21, 0x00


	//----- nvinfo : EIATTR_KPARAM_INFO
	.align		4
.L_573:
        /*0048*/ 	.byte	0x04, 0x17
        /*004a*/ 	.short	(.L_575 - .L_574)
.L_574:
        /*004c*/ 	.word	0x00000000
        /*0050*/ 	.short	0x0009
        /*0052*/ 	.short	0x0058
        /*0054*/ 	.byte	0x00, 0xf0, 0x21, 0x00


	//----- nvinfo : EIATTR_KPARAM_INFO
	.align		4
.L_575:
        /*0058*/ 	.byte	0x04, 0x17
        /*005a*/ 	.short	(.L_577 - .L_576)
.L_576:
        /*005c*/ 	.word	0x00000000
        /*0060*/ 	.short	0x0008
        /*0062*/ 	.short	0x0050
        /*0064*/ 	.byte	0x00, 0xf0, 0x21, 0x00


	//----- nvinfo : EIATTR_KPARAM_INFO
	.align		4
.L_577:
        /*0068*/ 	.byte	0x04, 0x17
        /*006a*/ 	.short	(.L_579 - .L_578)
.L_578:
        /*006c*/ 	.word	0x00000000
        /*0070*/ 	.short	0x0007
        /*0072*/ 	.short	0x0048
        /*0074*/ 	.byte	0x00, 0xf0, 0x21, 0x00


	//----- nvinfo : EIATTR_KPARAM_INFO
	.align		4
.L_579:
        /*0078*/ 	.byte	0x04, 0x17
        /*007a*/ 	.short	(.L_581 - .L_580)
.L_580:
        /*007c*/ 	.word	0x00000000
        /*0080*/ 	.short	0x0006
        /*0082*/ 	.short	0x0034
        /*0084*/ 	.byte	0x00, 0xf0, 0x41, 0x00


	//----- nvinfo : EIATTR_KPARAM_INFO
	.align		4
.L_581:
        /*0088*/ 	.byte	0x04, 0x17
        /*008a*/ 	.short	(.L_583 - .L_582)
.L_582:
        /*008c*/ 	.word	0x00000000
        /*0090*/ 	.short	0x0005
        /*0092*/ 	.short	0x0030
        /*0094*/ 	.byte	0x00, 0xf0, 0x11, 0x00


	//----- nvinfo : EIATTR_KPARAM_INFO
	.align		4
.L_583:
        /*0098*/ 	.byte	0x04, 0x17
        /*009a*/ 	.short	(.L_585 - .L_584)
.L_584:
        /*009c*/ 	.word	0x00000000
        /*00a0*/ 	.short	0x0004
        /*00a2*/ 	.short	0x0028
        /*00a4*/ 	.byte	0x00, 0xf5, 0x21, 0x00


	//----- nvinfo : EIATTR_KPARAM_INFO
	.align		4
.L_585:
        /*00a8*/ 	.byte	0x04, 0x17
        /*00aa*/ 	.short	(.L_587 - .L_586)
.L_586:
        /*00ac*/ 	.word	0x00000000
        /*00b0*/ 	.short	0x0003
        /*00b2*/ 	.short	0x0014
        /*00b4*/ 	.byte	0x00, 0xf0, 0x41, 0x00


	//----- nvinfo : EIATTR_KPARAM_INFO
	.align		4
.L_587:
        /*00b8*/ 	.byte	0x04, 0x17
        /*00ba*/ 	.short	(.L_589 - .L_588)
.L_588:
        /*00bc*/ 	.word	0x00000000
        /*00c0*/ 	.short	0x0002
        /*00c2*/ 	.short	0x0010
        /*00c4*/ 	.byte	0x00, 0xf0, 0x11, 0x00


	//----- nvinfo : EIATTR_KPARAM_INFO
	.align		4
.L_589:
        /*00c8*/ 	.byte	0x04, 0x17
        /*00ca*/ 	.short	(.L_591 - .L_590)
.L_590:
        /*00cc*/ 	.word	0x00000000
        /*00d0*/ 	.short	0x0001
        /*00d2*/ 	.short	0x0008
        /*00d4*/ 	.byte	0x00, 0xf0, 0x21, 0x00


	//----- nvinfo : EIATTR_KPARAM_INFO
	.align		4
.L_591:
        /*00d8*/ 	.byte	0x04, 0x17
        /*00da*/ 	.short	(.L_593 - .L_592)
.L_592:
        /*00dc*/ 	.word	0x00000000
        /*00e0*/ 	.short	0x0000
        /*00e2*/ 	.short	0x0000
        /*00e4*/ 	.byte	0x00, 0xf5, 0x21, 0x00


	//----- nvinfo : EIATTR_SPARSE_MMA_MASK
	.align		4
.L_593:
        /*00e8*/ 	.byte	0x03, 0x50
        /*00ea*/ 	.short	0x0000


	//----- nvinfo : EIATTR_MAXREG_COUNT
	.align		4
        /*00ec*/ 	.byte	0x03, 0x1b
        /*00ee*/ 	.short	0x00ff


	//----- nvinfo : EIATTR_MERCURY_ISA_VERSION
	.align		4
        /*00f0*/ 	.byte	0x03, 0x5f
        /*00f2*/ 	.short	0x0101


	//----- nvinfo : EIATTR_VRC_CTA_INIT_COUNT
	.align		4
        /*00f4*/ 	.byte	0x02, 0x4a
	.zero		1
	.zero		1


	//----- nvinfo : EIATTR_EXIT_INSTR_OFFSETS
	.align		4
        /*00f8*/ 	.byte	0x04, 0x1c
        /*00fa*/ 	.short	(.L_595 - .L_594)


	//   ....[0]....
.L_594:
        /*00fc*/ 	.word	0x000000d0


	//   ....[1]....
        /*0100*/ 	.word	0x00000d00


	//----- nvinfo : EIATTR_CRS_STACK_SIZE
	.align		4
.L_595:
        /*0104*/ 	.byte	0x04, 0x1e
        /*0106*/ 	.short	(.L_597 - .L_596)
.L_596:
        /*0108*/ 	.word	0x00000000


	//----- nvinfo : EIATTR_CBANK_PARAM_SIZE
	.align		4
.L_597:
        /*010c*/ 	.byte	0x03, 0x19
        /*010e*/ 	.short	0x007c


	//----- nvinfo : EIATTR_PARAM_CBANK
	.align		4
        /*0110*/ 	.byte	0x04, 0x0a
        /*0112*/ 	.short	(.L_599 - .L_598)
	.align		4
.L_598:
        /*0114*/ 	.word	index@(.nv.constant0._Z29nppiWarpAffine_32f_C1R_kernelPKf8NppiSizei8NppiRectPfiS2_ddddddi)
        /*0118*/ 	.short	0x0380
        /*011a*/ 	.short	0x007c


	//----- nvinfo : EIATTR_SW_WAR
	.align		4
.L_599:
        /*011c*/ 	.byte	0x04, 0x36
        /*011e*/ 	.short	(.L_601 - .L_600)
.L_600:
        /*0120*/ 	.word	0x00000008
.L_601:


//--------------------- .nv.info._Z28nppiWarpAffine_8u_C3R_kernelPKh8NppiSizei8NppiRectPhiS2_ddddddi --------------------------
	.section	.nv.info._Z28nppiWarpAffine_8u_C3R_kernelPKh8NppiSizei8NppiRectPhiS2_ddddddi,"",@"SHT_CUDA_INFO"
	.sectionflags	@""
	.align	4


	//----- nvinfo : EIATTR_CUDA_API_VERSION
	.align		4
        /*0000*/ 	.byte	0x04, 0x37
        /*0002*/ 	.short	(.L_603 - .L_602)
.L_602:
        /*0004*/ 	.word	0x00000082


	//----- nvinfo : EIATTR_KPARAM_INFO
	.align		4
.L_603:
        /*0008*/ 	.byte	0x04, 0x17
        /*000a*/ 	.short	(.L_605 - .L_604)
.L_604:
        /*000c*/ 	.word	0x00000000
        /*0010*/ 	.short	0x000d
        /*0012*/ 	.short	0x0078
        /*0014*/ 	.byte	0x00, 0xf0, 0x11, 0x00


	//----- nvinfo : EIATTR_KPARAM_INFO
	.align		4
.L_605:
        /*0018*/ 	.byte	0x04, 0x17
        /*001a*/ 	.short	(.L_607 - .L_606)
.L_606:
        /*001c*/ 	.word	0x00000000
        /*0020*/ 	.short	0x000c
        /*0022*/ 	.short	0x0070
        /*0024*/ 	.byte	0x00, 0xf0, 0x21, 0x00


	//----- nvinfo : EIATTR_KPARAM_INFO
	.align		4
.L_607:
        /*0028*/ 	.byte	0x04, 0x17
        /*002a*/ 	.short	(.L_609 - .L_608)
.L_608:
        /*002c*/ 	.word	0x00000000
        /*0030*/ 	.short	0x000b
        /*0032*/ 	.short	0x0068
        /*0034*/ 	.byte	0x00, 0xf0, 0x21, 0x00


	//----- nvinfo : EIATTR_KPARAM_INFO
	.align		4
.L_609:
        /*0038*/ 	.byte	0x04, 0x17
        /*003a*/ 	.short	(.L_611 - .L_610)
.L_610:
        /*003c*/ 	.word	0x00000000
        /*0040*/ 	.short	0x000a
        /*0042*/ 	.short	0x0060
        /*0044*/ 	.byte	0x00, 0xf0, 0x21, 0x00


	//----- nvinfo : EIATTR_KPARAM_INFO
	.align		4
.L_611:
        /*0048*/ 	.byte	0x04, 0x17
        /*004a*/ 	.short	(.L_613 - .L_612)
.L_612:
        /*004c*/ 	.word	0x00000000
        /*0050*/ 	.short	0x0009
        /*0052*/ 	.short	0x0058
        /*0054*/ 	.byte	0x00, 0xf0, 0x21, 0x00


	//----- nvinfo : EIATTR_KPARAM_INFO
	.align		4
.L_613:
        /*0058*/ 	.byte	0x04, 0x17
        /*005a*/ 	.short	(.L_615 - .L_614)
.L_614:
        /*005c*/ 	.word	0x00000000
        /*0060*/ 	.short	0x0008
        /*0062*/ 	.short	0x0050
        /*0064*/ 	.byte	0x00, 0xf0, 0x21, 0x00


	//----- nvinfo : EIATTR_KPARAM_INFO
	.align		4
.L_615:
        /*0068*/ 	.byte	0x04, 0x17
        /*006a*/ 	.short	(.L_617 - .L_616)
.L_616:
        /*006c*/ 	.word	0x00000000
        /*0070*/ 	.short	0x0007
        /*0072*/ 	.short	0x0048
        /*0074*/ 	.byte	0x00, 0xf0, 0x21, 0x00


	//----- nvinfo : EIATTR_KPARAM_INFO
	.align		4
.L_617:
        /*0078*/ 	.byte	0x04, 0x17
        /*007a*/ 	.short	(.L_619 - .L_618)
.L_618:
        /*007c*/ 	.word	0x00000000
        /*0080*/ 	.short	0x0006
        /*0082*/ 	.short	0x0034
        /*0084*/ 	.byte	0x00, 0xf0, 0x41, 0x00


	//----- nvinfo : EIATTR_KPARAM_INFO
	.align		4
.L_619:
        /*0088*/ 	.byte	0x04, 0x17
        /*008a*/ 	.short	(.L_621 - .L_620)
.L_620:
        /*008c*/ 	.word	0x00000000
        /*0090*/ 	.short	0x0005
        /*0092*/ 	.short	0x0030
        /*0094*/ 	.byte	0x00, 0xf0, 0x11, 0x00


	//----- nvinfo : EIATTR_KPARAM_INFO
	.align		4
.L_621:
        /*0098*/ 	.byte	0x04, 0x17
        /*009a*/ 	.short	(.L_623 - .L_622)
.L_622:
        /*009c*/ 	.word	0x00000000
        /*00a0*/ 	.short	0x0004
        /*00a2*/ 	.short	0x0028
        /*00a4*/ 	.byte	0x00, 0xf5, 0x21, 0x00


	//----- nvinfo : EIATTR_KPARAM_INFO
	.align		4
.L_623:
        /*00a8*/ 	.byte	0x04, 0x17
        /*00aa*/ 	.short	(.L_625 - .L_624)
.L_624:
        /*00ac*/ 	.word	0x00000000
        /*00b0*/ 	.short	0x0003
        /*00b2*/ 	.short	0x0014
        /*00b4*/ 	.byte	0x00, 0xf0, 0x41, 0x00


	//----- nvinfo : EIATTR_KPARAM_INFO
	.align		4
.L_625:
        /*00b8*/ 	.byte	0x04, 0x17
        /*00ba*/ 	.short	(.L_627 - .L_626)
.L_626:
        /*00bc*/ 	.word	0x00000000
        /*00c0*/ 	.short	0x0002
        /*00c2*/ 	.short	0x0010
        /*00c4*/ 	.byte	0x00, 0xf0, 0x11, 0x00


	//----- nvinfo : EIATTR_KPARAM_INFO
	.align		4
.L_627:
        /*00c8*/ 	.byte	0x04, 0x17
        /*00ca*/ 	.short	(.L_629 - .L_628)
.L_628:
        /*00cc*/ 	.word	0x00000000
        /*00d0*/ 	.short	0x0001
        /*00d2*/ 	.short	0x0008
        /*00d4*/ 	.byte	0x00, 0xf0, 0x21, 0x00


	//----- nvinfo : EIATTR_KPARAM_INFO
	.align		4
.L_629:
        /*00d8*/ 	.byte	0x04, 0x17
        /*00da*/ 	.short	(.L_631 - .L_630)
.L_630:
        /*00dc*/ 	.word	0x00000000
        /*00e0*/ 	.short	0x0000
        /*00e2*/ 	.short	0x0000
        /*00e4*/ 	.byte	0x00, 0xf5, 0x21, 0x00


	//----- nvinfo : EIATTR_SPARSE_MMA_MASK
	.align		4
.L_631:
        /*00e8*/ 	.byte	0x03, 0x50
        /*00ea*/ 	.short	0x0000


	//----- nvinfo : EIATTR_MAXREG_COUNT
	.align		4
        /*00ec*/ 	.byte	0x03, 0x1b
        /*00ee*/ 	.short	0x00ff


	//----- nvinfo : EIATTR_MERCURY_ISA_VERSION
	.align		4
        /*00f0*/ 	.byte	0x03, 0x5f
        /*00f2*/ 	.short	0x0101


	//----- nvinfo : EIATTR_VRC_CTA_INIT_COUNT
	.align		4
        /*00f4*/ 	.byte	0x02, 0x4a
	.zero		1
	.zero		1


	//----- nvinfo : EIATTR_EXIT_INSTR_OFFSETS
	.align		4
        /*00f8*/ 	.byte	0x04, 0x1c
        /*00fa*/ 	.short	(.L_633 - .L_632)


	//   ....[0]....
.L_632:
        /*00fc*/ 	.word	0x000000d0


	//   ....[1]....
        /*0100*/ 	.word	0x000006d0


	//   ....[2]....
        /*0104*/ 	.word	0x00000700


	//   ....[3]....
        /*0108*/ 	.word	0x00000770


	//   ....[4]....
        /*010c*/ 	.word	0x00000c00


	//   ....[5]....
        /*0110*/ 	.word	0x00001d10


	//----- nvinfo : EIATTR_CRS_STACK_SIZE
	.align		4
.L_633:
        /*0114*/ 	.byte	0x04, 0x1e
        /*0116*/ 	.short	(.L_635 - .L_634)
.L_634:
        /*0118*/ 	.word	0x00000000


	//----- nvinfo : EIATTR_CBANK_PARAM_SIZE
	.align		4
.L_635:
        /*011c*/ 	.byte	0x03, 0x19
        /*011e*/ 	.short	0x007c


	//----- nvinfo : EIATTR_PARAM_CBANK
	.align		4
        /*0120*/ 	.byte	0x04, 0x0a
        /*0122*/ 	.short	(.L_637 - .L_636)
	.align		4
.L_636:
        /*0124*/ 	.word	index@(.nv.constant0._Z28nppiWarpAffine_8u_C3R_kernelPKh8NppiSizei8NppiRectPhiS2_ddddddi)
        /*0128*/ 	.short	0x0380
        /*012a*/ 	.short	0x007c


	//----- nvinfo : EIATTR_SW_WAR
	.align		4
.L_637:
        /*012c*/ 	.byte	0x04, 0x36
        /*012e*/ 	.short	(.L_639 - .L_638)
.L_638:
        /*0130*/ 	.word	0x00000008
.L_639:


//--------------------- .nv.info._Z28nppiWarpAffine_8u_C1R_kernelPKh8NppiSizei8NppiRectPhiS2_ddddddi --------------------------
	.section	.nv.info._Z28nppiWarpAffine_8u_C1R_kernelPKh8NppiSizei8NppiRectPhiS2_ddddddi,"",@"SHT_CUDA_INFO"
	.sectionflags	@""
	.align	4


	//----- nvinfo : EIATTR_CUDA_API_VERSION
	.align		4
        /*0000*/ 	.byte	0x04, 0x37
        /*0002*/ 	.short	(.L_641 - .L_640)
.L_640:
        /*0004*/ 	.word	0x00000082


	//----- nvinfo : EIATTR_KPARAM_INFO
	.align		4
.L_641:
        /*0008*/ 	.byte	0x04, 0x17
        /*000a*/ 	.short	(.L_643 - .L_642)
.L_642:
        /*000c*/ 	.word	0x00000000
        /*0010*/ 	.short	0x000d
        /*0012*/ 	.short	0x0078
        /*0014*/ 	.byte	0x00, 0xf0, 0x11, 0x00


	//----- nvinfo : EIATTR_KPARAM_INFO
	.align		4
.L_643:
        /*0018*/ 	.byte	0x04, 0x17
        /*001a*/ 	.short	(.L_645 - .L_644)
.L_644:
        /*001c*/ 	.word	0x00000000
        /*0020*/ 	.short	0x000c
        /*0022*/ 	.short	0x0070
        /*0024*/ 	.byte	0x00, 0xf0, 0x21, 0x00


	//----- nvinfo : EIATTR_KPARAM_INFO
	.align		4
.L_645:
        /*0028*/ 	.byte	0x04, 0x17
        /*002a*/ 	.short	(.L_647 - .L_646)
.L_646:
        /*002c*/ 	.word	0x00000000
        /*0030*/ 	.short	0x000b
        /*0032*/ 	.short	0x0068
        /*0034*/ 	.byte	0x00, 0xf0, 0x21, 0x00


	//----- nvinfo : EIATTR_KPARAM_INFO
	.align		4
.L_647:
        /*0038*/ 	.byte	0x04, 0x17
        /*003a*/ 	.short	(.L_649 - .L_648)
.L_648:
        /*003c*/ 	.word	0x00000000
        /*0040*/ 	.short	0x000a
        /*0042*/ 	.short	0x0060
        /*0044*/ 	.byte	0x00, 0xf0, 0x21, 0x00


	//----- nvinfo : EIATTR_KPARAM_INFO
	.align		4
.L_649:
        /*0048*/ 	.byte	0x04, 0x17
        /*004a*/ 	.short	(.L_651 - .L_650)
.L_650:
        /*004c*/ 	.word	0x00000000
        /*0050*/ 	.short	0x0009
        /*0052*/ 	.short	0x0058
        /*0054*/ 	.byte	0x00, 0xf0, 0x21, 0x00


	//----- nvinfo : EIATTR_KPARAM_INFO
	.align		4
.L_651:
        /*0058*/ 	.byte	0x04, 0x17
        /*005a*/ 	.short	(.L_653 - .L_652)
.L_652:
        /*005c*/ 	.word	0x00000000
        /*0060*/ 	.short	0x0008
        /*0062*/ 	.short	0x0050
        /*0064*/ 	.byte	0x00, 0xf0, 0x21, 0x00


	//----- nvinfo : EIATTR_KPARAM_INFO
	.align		4
.L_653:
        /*0068*/ 	.byte	0x04, 0x17
        /*006a*/ 	.short	(.L_655 - .L_654)
.L_654:
        /*006c*/ 	.word	0x00000000
        /*0070*/ 	.short	0x0007
        /*0072*/ 	.short	0x0048
        /*0074*/ 	.byte	0x00, 0xf0, 0x21, 0x00


	//----- nvinfo : EIATTR_KPARAM_INFO
	.align		4
.L_655:
        /*0078*/ 	.byte	0x04, 0x17
        /*007a*/ 	.short	(.L_657 - .L_656)
.L_656:
        /*007c*/ 	.word	0x00000000
        /*0080*/ 	.short	0x0006
        /*0082*/ 	.short	0x0034
        /*0084*/ 	.byte	0x00, 0xf0, 0x41, 0x00


	//----- nvinfo : EIATTR_KPARAM_INFO
	.align		4
.L_657:
        /*0088*/ 	.byte	0x04, 0x17
        /*008a*/ 	.short	(.L_659 - .L_658)
.L_658:
        /*008c*/ 	.word	0x00000000
        /*0090*/ 	.short	0x0005
        /*0092*/ 	.short	0x0030
        /*0094*/ 	.byte	0x00, 0xf0, 0x11, 0x00


	//----- nvinfo : EIATTR_KPARAM_INFO
	.align		4
.L_659:
        /*0098*/ 	.byte	0x04, 0x17
        /*009a*/ 	.short	(.L_661 - .L_660)
.L_660:
        /*009c*/ 	.word	0x00000000
        /*00a0*/ 	.short	0x0004
        /*00a2*/ 	.short	0x0028
        /*00a4*/ 	.byte	0x00, 0xf5, 0x21, 0x00


	//----- nvinfo : EIATTR_KPARAM_INFO
	.align		4
.L_661:
        /*00a8*/ 	.byte	0x04, 0x17
        /*00aa*/ 	.short	(.L_663 - .L_662)
.L_662:
        /*00ac*/ 	.word	0x00000000
        /*00b0*/ 	.short	0x0003
        /*00b2*/ 	.short	0x0014
        /*00b4*/ 	.byte	0x00, 0xf0, 0x41, 0x00


	//----- nvinfo : EIATTR_KPARAM_INFO
	.align		4
.L_663:
        /*00b8*/ 	.byte	0x04, 0x17
        /*00ba*/ 	.short	(.L_665 - .L_664)
.L_664:
        /*00bc*/ 	.word	0x00000000
        /*00c0*/ 	.short	0x0002
        /*00c2*/ 	.short	0x0010
        /*00c4*/ 	.byte	0x00, 0xf0, 0x11, 0x00


	//----- nvinfo : EIATTR_KPARAM_INFO
	.align		4
.L_665:
        /*00c8*/ 	.byte	0x04, 0x17
        /*00ca*/ 	.short	(.L_667 - .L_666)
.L_666:
        /*00cc*/ 	.word	0x00000000
        /*00d0*/ 	.short	0x0001
        /*00d2*/ 	.short	0x0008
        /*00d4*/ 	.byte	0x00, 0xf0, 0x21, 0x00


	//----- nvinfo : EIATTR_KPARAM_INFO
	.align		4
.L_667:
        /*00d8*/ 	.byte	0x04, 0x17
        /*00da*/ 	.short	(.L_669 - .L_668)
.L_668:
        /*00dc*/ 	.word	0x00000000
        /*00e0*/ 	.short	0x0000
        /*00e2*/ 	.short	0x0000
        /*00e4*/ 	.byte	0x00, 0xf5, 0x21, 0x00


	//----- nvinfo : EIATTR_SPARSE_MMA_MASK
	.align		4
.L_669:
        /*00e8*/ 	.byte	0x03, 0x50
        /*00ea*/ 	.short	0x0000


	//----- nvinfo : EIATTR_MAXREG_COUNT
	.align		4
        /*00ec*/ 	.byte	0x03, 0x1b
        /*00ee*/ 	.short	0x00ff


	//----- nvinfo : EIATTR_MERCURY_ISA_VERSION
	.align		4
        /*00f0*/ 	.byte	0x03, 0x5f
        /*00f2*/ 	.short	0x0101


	//----- nvinfo : EIATTR_VRC_CTA_INIT_COUNT
	.align		4
        /*00f4*/ 	.byte	0x02, 0x4a
	.zero		1
	.zero		1


	//----- nvinfo : EIATTR_EXIT_INSTR_OFFSETS
	.align		4
        /*00f8*/ 	.byte	0x04, 0x1c
        /*00fa*/ 	.short	(.L_671 - .L_670)


	//   ....[0]....
.L_670:
        /*00fc*/ 	.word	0x000000d0


	//   ....[1]....
        /*0100*/ 	.word	0x00000ea0


	//----- nvinfo : EIATTR_CRS_STACK_SIZE
	.align		4
.L_671:
        /*0104*/ 	.byte	0x04, 0x1e
        /*0106*/ 	.short	(.L_673 - .L_672)
.L_672:
        /*0108*/ 	.word	0x00000000


	//----- nvinfo : EIATTR_CBANK_PARAM_SIZE
	.align		4
.L_673:
        /*010c*/ 	.byte	0x03, 0x19
        /*010e*/ 	.short	0x007c


	//----- nvinfo : EIATTR_PARAM_CBANK
	.align		4
        /*0110*/ 	.byte	0x04, 0x0a
        /*0112*/ 	.short	(.L_675 - .L_674)
	.align		4
.L_674:
        /*0114*/ 	.word	index@(.nv.constant0._Z28nppiWarpAffine_8u_C1R_kernelPKh8NppiSizei8NppiRectPhiS2_ddddddi)
        /*0118*/ 	.short	0x0380
        /*011a*/ 	.short	0x007c


	//----- nvinfo : EIATTR_SW_WAR
	.align		4
.L_675:
        /*011c*/ 	.byte	0x04, 0x36
        /*011e*/ 	.short	(.L_677 - .L_676)
.L_676:
        /*0120*/ 	.word	0x00000008
.L_677:


//--------------------- .nv.callgraph             --------------------------
	.section	.nv.callgraph,"",@"SHT_CUDA_CALLGRAPH"
	.align	4
	.sectionentsize	8
	.align		4
        /*0000*/ 	.word	0x00000000
	.align		4
        /*0004*/ 	.word	0xffffffff
	.align		4
        /*0008*/ 	.word	0x00000000
	.align		4
        /*000c*/ 	.word	0xfffffffe
	.align		4
        /*0010*/ 	.word	0x00000000
	.align		4
        /*0014*/ 	.word	0xfffffffd
	.align		4
        /*0018*/ 	.word	0x00000000
	.align		4
        /*001c*/ 	.word	0xfffffffc


//--------------------- .text._Z33nppiWarpAffineBack_32s_C4R_kernelPKi8NppiSizei8NppiRectPiiS2_ddddddi --------------------------
	.section	.text._Z33nppiWarpAffineBack_32s_C4R_kernelPKi8NppiSizei8NppiRectPiiS2_ddddddi,"ax",@progbits
	.align	128
        .global         _Z33nppiWarpAffineBack_32s_C4R_kernelPKi8NppiSizei8NppiRectPiiS2_ddddddi
        .type           _Z33nppiWarpAffineBack_32s_C4R_kernelPKi8NppiSizei8NppiRectPiiS2_ddddddi,@function
        .size           _Z33nppiWarpAffineBack_32s_C4R_kernelPKi8NppiSizei8NppiRectPiiS2_ddddddi,(.L_x_417 - _Z33nppiWarpAffineBack_32s_C4R_kernelPKi8NppiSizei8NppiRectPiiS2_ddddddi)
        .other          _Z33nppiWarpAffineBack_32s_C4R_kernelPKi8NppiSizei8NppiRectPiiS2_ddddddi,@"STO_CUDA_ENTRY STV_DEFAULT"
_Z33nppiWarpAffineBack_32s_C4R_kernelPKi8NppiSizei8NppiRectPiiS2_ddddddi:
.text._Z33nppiWarpAffineBack_32s_C4R_kernelPKi8NppiSizei8NppiRectPiiS2_ddddddi:
[----:B------:R-:W-:Y:S01]  /*0000*/  LDC R1, c[0x0][0x37c] ;  /* 0x0000df00ff017b82 */ /* 0x000fe20000000800 */
[----:B------:R-:W0:Y:S07]  /*0010*/  S2R R3, SR_TID.Y ;  /* 0x0000000000037919 */ /* 0x000e2e0000002200 */
[----:B------:R-:W1:Y:S01]  /*0020*/  LDC R9, c[0x0][0x360] ;  /* 0x0000d800ff097b82 */ /* 0x000e620000000800 */
[----:B------:R-:W2:Y:S01]  /*0030*/  LDCU UR6, c[0x0][0x3c0] ;  /* 0x00007800ff0677ac */ /* 0x000ea20008000800 */
[----:B------:R-:W1:Y:S01]  /*0040*/  S2R R0, SR_TID.X ;  /* 0x0000000000007919 */ /* 0x000e620000002100 */
[----:B------:R-:W3:Y:S05]  /*0050*/  LDCU UR7, c[0x0][0x3bc] ;  /* 0x00007780ff0777ac */ /* 0x000eea0008000800 */
[----:B------:R-:W0:Y:S08]  /*0060*/  S2UR UR5, SR_CTAID.Y ;  /* 0x00000000000579c3 */ /* 0x000e300000002600 */
[----:B------:R-:W0:Y:S08]  /*0070*/  LDC R2, c[0x0][0x364] ;  /* 0x0000d900ff027b82 */ /* 0x000e300000000800 */
[----:B------:R-:W1:Y:S01]  /*0080*/  S2UR UR4, SR_CTAID.X ;  /* 0x00000000000479c3 */ /* 0x000e620000002500 */
[----:B0-----:R-:W-:-:S05]  /*0090*/  IMAD R2, R2, UR5, R3 ;  /* 0x0000000502027c24 */ /* 0x001fca000f8e0203 */
[----:B--2---:R-:W-:Y:S01]  /*00a0*/  ISETP.GE.AND P0, PT, R2, UR6, PT ;  /* 0x0000000602007c0c */ /* 0x004fe2000bf06270 */
[----:B-1----:R-:W-:-:S05]  /*00b0*/  IMAD R9, R9, UR4, R0 ;  /* 0x0000000409097c24 */ /* 0x002fca000f8e0200 */
[----:B---3--:R-:W-:-:S13]  /*00c0*/  ISETP.GE.OR P0, PT, R9, UR7, P0 ;  /* 0x0000000709007c0c */ /* 0x008fda0008706670 */
[----:B------:R-:W-:Y:S05]  /*00d0*/  @P0 EXIT ;  /* 0x000000000000094d */ /* 0x000fea0003800000 */
[----:B------:R-:W0:Y:S01]  /*00e0*/  LDCU UR4, c[0x0][0x3b8] ;  /* 0x00007700ff0477ac */ /* 0x000e220008000800 */
[----:B------:R-:W-:Y:S01]  /*00f0*/  IMAD.MOV.U32 R14, RZ, RZ, 0x3f000000 ;  /* 0x3f000000ff0e7424 */ /* 0x000fe200078e00ff */
[----:B------:R-:W1:Y:S01]  /*0100*/  LDC R15, c[0x0][0x390] ;  /* 0x0000e400ff0f7b82 */ /* 0x000e620000000800 */
[----:B------:R-:W2:Y:S01]  /*0110*/  LDCU.64 UR16, c[0x0][0x3b0] ;  /* 0x00007600ff1077ac */ /* 0x000ea20008000a00 */
[----:B------:R-:W3:Y:S01]  /*0120*/  LDCU.128 UR12, c[0x0][0x3e0] ;  /* 0x00007c00ff0c77ac */ /* 0x000ee20008000c00 */
[----:B------:R-:W4:Y:S01]  /*0130*/  LDCU.64 UR8, c[0x0][0x3c8] ;  /* 0x00007900ff0877ac */ /* 0x000f220008000a00 */
[----:B------:R-:W5:Y:S01]  /*0140*/  LDCU.64 UR10, c[0x0][0x3f0] ;  /* 0x00007e00ff0a77ac */ /* 0x000f620008000a00 */
[----:B0-----:R-:W-:Y:S01]  /*0150*/  VIADD R3, R2, UR4 ;  /* 0x0000000402037c36 */ /* 0x001fe20008000000 */
[----:B------:R-:W0:Y:S03]  /*0160*/  LDCU.128 UR4, c[0x0][0x3d0] ;  /* 0x00007a00ff0477ac */ /* 0x000e260008000c00 */
[----:B------:R-:W3:Y:S01]  /*0170*/  I2F.F64 R6, R3 ;  /* 0x0000000300067312 */ /* 0x000ee20000201c00 */
[----:B--2---:R-:W-:-:S02]  /*0180*/  VIADD R0, R9, UR17 ;  /* 0x0000001109007c36 */ /* 0x004fc40008000000 */
[----:B------:R-:W-:Y:S02]  /*0190*/  IMAD R18, R2, UR16, RZ ;  /* 0x0000001002127c24 */ /* 0x000fe4000f8e02ff */
[----:B------:R-:W-:-:S03]  /*01a0*/  IMAD.SHL.U32 R9, R9, 0x4, RZ ;  /* 0x0000000409097824 */ /* 0x000fc600078e00ff */
[----:B------:R-:W2:Y:S01]  /*01b0*/  I2F.F64 R4, R0 ;  /* 0x0000000000047312 */ /* 0x000ea20000201c00 */
[C---:B---3--:R-:W-:Y:S02]  /*01c0*/  DMUL R10, R6.reuse, UR14 ;  /* 0x0000000e060a7c28 */ /* 0x048fe40008000000 */
[----:B0-----:R-:W-:Y:S01]  /*01d0*/  DMUL R6, R6, UR4 ;  /* 0x0000000406067c28 */ /* 0x001fe20008000000 */
[----:B------:R-:W0:Y:S05]  /*01e0*/  LDCU.64 UR4, c[0x0][0x358] ;  /* 0x00006b00ff0477ac */ /* 0x000e2a0008000a00 */
[C---:B--2---:R-:W-:Y:S02]  /*01f0*/  DFMA R10, R4.reuse, UR12, R10 ;  /* 0x0000000c040a7c2b */ /* 0x044fe4000800000a */
[----:B----4-:R-:W-:Y:S01]  /*0200*/  DFMA R4, R4, UR8, R6 ;  /* 0x0000000804047c2b */ /* 0x010fe20008000006 */
[----:B------:R-:W2:Y:S05]  /*0210*/  LDCU UR8, c[0x0][0x3f8] ;  /* 0x00007f00ff0877ac */ /* 0x000eaa0008000800 */
[----:B-----5:R-:W-:-:S02]  /*0220*/  DADD R12, R10, UR10 ;  /* 0x0000000a0a0c7e29 */ /* 0x020fc40008000000 */
[----:B------:R-:W-:Y:S01]  /*0230*/  DADD R4, R4, UR6 ;  /* 0x0000000604047e29 */ /* 0x000fe20008000000 */
[----:B------:R-:W3:Y:S01]  /*0240*/  LDC.64 R10, c[0x0][0x388] ;  /* 0x0000e200ff0a7b82 */ /* 0x000ee20000000a00 */
[----:B------:R-:W4:Y:S02]  /*0250*/  LDCU.64 UR6, c[0x0][0x3a8] ;  /* 0x00007500ff0677ac */ /* 0x000f240008000a00 */
[----:B------:R-:W5:Y:S04]  /*0260*/  F2F.F32.F64 R7, R12 ;  /* 0x0000000c00077310 */ /* 0x000f680000301000 */
[----:B------:R-:W-:Y:S02]  /*0270*/  SHF.R.U32.HI R0, RZ, 0x1f, R13 ;  /* 0x0000001fff007819 */ /* 0x000fe4000001160d */
[----:B------:R-:W-:Y:S01]  /*0280*/  SHF.R.U32.HI R8, RZ, 0x1f, R5 ;  /* 0x0000001fff087819 */ /* 0x000fe20000011605 */
[----:B--2---:R-:W-:Y:S01]  /*0290*/  UISETP.NE.AND UP0, UPT, UR8, 0x2, UPT ;  /* 0x000000020800788c */ /* 0x004fe2000bf05270 */
[----:B------:R2:W1:Y:S01]  /*02a0*/  F2F.F32.F64 R3, R4 ;  /* 0x0000000400037310 */ /* 0x0004620000301000 */
[----:B------:R-:W-:-:S02]  /*02b0*/  LOP3.LUT R0, R0, 0x1, RZ, 0xc0, !PT ;  /* 0x0000000100007812 */ /* 0x000fc400078ec0ff */
[----:B------:R-:W-:Y:S02]  /*02c0*/  LOP3.LUT R8, R8, 0x1, RZ, 0xc0, !PT ;  /* 0x0000000108087812 */ /* 0x000fe400078ec0ff */
[----:B------:R-:W-:Y:S02]  /*02d0*/  ISETP.NE.U32.AND P1, PT, R0, 0x1, PT ;  /* 0x000000010000780c */ /* 0x000fe40003f25070 */
[----:B------:R-:W-:Y:S01]  /*02e0*/  ISETP.NE.U32.AND P0, PT, R8, 0x1, PT ;  /* 0x000000010800780c */ /* 0x000fe20003f05070 */
[----:B-----5:R-:W5:Y:S01]  /*02f0*/  F2I.FLOOR.NTZ R6, R7 ;  /* 0x0000000700067305 */ /* 0x020f620000207100 */
[----:B------:R-:W-:Y:S01]  /*0300*/  ISETP.NE.U32.AND.EX P1, PT, RZ, RZ, PT, P1 ;  /* 0x000000ffff00720c */ /* 0x000fe20003f25110 */
[----:B------:R-:W-:Y:S01]  /*0310*/  FADD R12, R7, 0.5 ;  /* 0x3f000000070c7421 */ /* 0x000fe20000000000 */
[----:B--2---:R-:W2:Y:S01]  /*0320*/  LDC.64 R4, c[0x0][0x380] ;  /* 0x0000e000ff047b82 */ /* 0x004ea20000000a00 */
[----:B------:R-:W-:Y:S02]  /*0330*/  ISETP.NE.U32.AND.EX P0, PT, RZ, RZ, PT, P0 ;  /* 0x000000ffff00720c */ /* 0x000fe40003f05100 */
[C---:B------:R-:W-:Y:S01]  /*0340*/  FSEL R16, -R14.reuse, 0.5, !P1 ;  /* 0x3f0000000e107808 */ /* 0x040fe20004800100 */
[----:B-1----:R-:W-:Y:S01]  /*0350*/  FADD R13, R3, 0.5 ;  /* 0x3f000000030d7421 */ /* 0x002fe20000000000 */
[----:B------:R-:W1:Y:S01]  /*0360*/  F2I.FLOOR.NTZ R17, R3 ;  /* 0x0000000300117305 */ /* 0x000e620000207100 */
[----:B------:R-:W-:-:S02]  /*0370*/  FSEL R14, -R14, 0.5, !P0 ;  /* 0x3f0000000e0e7808 */ /* 0x000fc40004000100 */
[----:B------:R-:W-:-:S03]  /*0380*/  FADD.RZ R16, R7, R16 ;  /* 0x0000001007107221 */ /* 0x000fc6000000c000 */
[----:B------:R-:W-:Y:S01]  /*0390*/  FADD.RZ R14, R3, R14 ;  /* 0x0000000e030e7221 */ /* 0x000fe2000000c000 */
[----:B-----5:R-:W-:Y:S01]  /*03a0*/  I2FP.F32.S32 R0, R6 ;  /* 0x0000000600007245 */ /* 0x020fe20000201400 */
[----:B------:R-:W5:Y:S01]  /*03b0*/  F2I.TRUNC.NTZ R13, R13 ;  /* 0x0000000d000d7305 */ /* 0x000f62000020f100 */
[----:B---3--:R-:W-:-:S03]  /*03c0*/  ISETP.GE.AND P0, PT, R6, R11, PT ;  /* 0x0000000b0600720c */ /* 0x008fc60003f06270 */
[----:B------:R-:W-:Y:S01]  /*03d0*/  FADD R0, R7, -R0 ;  /* 0x8000000007007221 */ /* 0x000fe20000000000 */
[C---:B------:R-:W-:Y:S02]  /*03e0*/  ISETP.LT.OR P0, PT, R6.reuse, RZ, P0 ;  /* 0x000000ff0600720c */ /* 0x040fe40000701670 */
[----:B-1----:R-:W-:Y:S01]  /*03f0*/  I2FP.F32.S32 R8, R17 ;  /* 0x0000001100087245 */ /* 0x002fe20000201400 */
[----:B------:R-:W1:Y:S01]  /*0400*/  F2I.TRUNC.NTZ R12, R12 ;  /* 0x0000000c000c7305 */ /* 0x000e62000020f100 */
[C---:B------:R-:W-:Y:S02]  /*0410*/  IADD3 R19, PT, PT, R17.reuse, 0x1, RZ ;  /* 0x0000000111137810 */ /* 0x040fe40007ffe0ff */
[-C--:B------:R-:W-:Y:S01]  /*0420*/  ISETP.GE.AND P1, PT, R17, R10.reuse, PT ;  /* 0x0000000a1100720c */ /* 0x080fe20003f26270 */
[----:B------:R-:W-:Y:S01]  /*0430*/  FADD R8, R3, -R8 ;  /* 0x8000000803087221 */ /* 0x000fe20000000000 */
[----:B------:R-:W-:Y:S01]  /*0440*/  IMAD R3, R6, R15, RZ ;  /* 0x0000000f06037224 */ /* 0x000fe200078e02ff */
[CC--:B------:R-:W-:Y:S01]  /*0450*/  ISETP.GE.AND P4, PT, R19.reuse, R10.reuse, PT ;  /* 0x0000000a1300720c */ /* 0x0c0fe20003f86270 */
[----:B------:R-:W-:Y:S01]  /*0460*/  IMAD.SHL.U32 R19, R19, 0x4, RZ ;  /* 0x0000000413137824 */ /* 0x000fe200078e00ff */
[----:B------:R-:W3:Y:S01]  /*0470*/  F2I.TRUNC.NTZ R16, R16 ;  /* 0x0000001000107305 */ /* 0x000ee2000020f100 */
[----:B-----5:R-:W-:-:S02]  /*0480*/  ISETP.GE.AND P2, PT, R13, R10, PT ;  /* 0x0000000a0d00720c */ /* 0x020fc40003f46270 */
[C---:B------:R-:W-:Y:S02]  /*0490*/  ISETP.LT.OR P1, PT, R17.reuse, RZ, P1 ;  /* 0x000000ff1100720c */ /* 0x040fe40000f21670 */
[----:B------:R-:W-:Y:S02]  /*04a0*/  ISETP.LT.OR P4, PT, R17, -0x1, P4 ;  /* 0xffffffff1100780c */ /* 0x000fe40002781670 */
[C---:B-1----:R-:W-:Y:S01]  /*04b0*/  ISETP.GE.AND P3, PT, R12.reuse, R11, PT ;  /* 0x0000000b0c00720c */ /* 0x042fe20003f66270 */
[----:B------:R1:W5:Y:S01]  /*04c0*/  F2I.TRUNC.NTZ R7, R14 ;  /* 0x0000000e00077305 */ /* 0x000362000020f100 */
[----:B------:R-:W-:Y:S02]  /*04d0*/  ISETP.LT.OR P2, PT, R13, RZ, P2 ;  /* 0x000000ff0d00720c */ /* 0x000fe40001741670 */
[----:B------:R-:W-:Y:S02]  /*04e0*/  ISETP.LT.OR P3, PT, R12, RZ, P3 ;  /* 0x000000ff0c00720c */ /* 0x000fe40001f61670 */
[----:B--2---:R-:W-:-:S02]  /*04f0*/  IADD3 R2, P6, PT, R3, R4, RZ ;  /* 0x0000000403027210 */ /* 0x004fc40007fde0ff */
[----:B---3--:R-:W-:Y:S02]  /*0500*/  VIADDMNMX.RELU R16, R11, 0xffffffff, R16, PT ;  /* 0xffffffff0b107846 */ /* 0x008fe40003801110 */
[----:B------:R-:W-:Y:S01]  /*0510*/  PLOP3.LUT P5, PT, P1, P0, PT, 0xf8, 0x8f ;  /* 0x00000000008f781c */ /* 0x000fe20000fa1f70 */
[C---:B-1----:R-:W-:Y:S01]  /*0520*/  VIADD R14, R6.reuse, 0x1 ;  /* 0x00000001060e7836 */ /* 0x042fe20000000000 */
[----:B------:R-:W-:Y:S02]  /*0530*/  PLOP3.LUT P0, PT, P4, P0, PT, 0xf8, 0x8f ;  /* 0x00000000008f781c */ /* 0x000fe40002701f70 */
[----:B------:R-:W-:Y:S02]  /*0540*/  PLOP3.LUT P2, PT, P2, P3, PT, 0xf8, 0x8f ;  /* 0x00000000008f781c */ /* 0x000fe40001747f70 */
[C---:B------:R-:W-:Y:S02]  /*0550*/  ISETP.LT.OR P1, PT, R6.reuse, -0x1, P1 ;  /* 0xffffffff0600780c */ /* 0x040fe40000f21670 */
[----:B------:R-:W-:-:S02]  /*0560*/  ISETP.LT.OR P4, PT, R6, -0x1, P4 ;  /* 0xffffffff0600780c */ /* 0x000fc40002781670 */
[----:B------:R-:W-:Y:S02]  /*0570*/  LEA.HI.X.SX32 R3, R3, R5, 0x1, P6 ;  /* 0x0000000503037211 */ /* 0x000fe400030f0eff */
[----:B-----5:R-:W-:Y:S02]  /*0580*/  VIADDMNMX.RELU R21, R10, 0xffffffff, R7, PT ;  /* 0xffffffff0a157846 */ /* 0x020fe40003801107 */
[-C--:B------:R-:W-:Y:S02]  /*0590*/  ISETP.GE.AND P3, PT, R16, R11.reuse, PT ;  /* 0x0000000b1000720c */ /* 0x080fe40003f66270 */
[----:B----4-:R-:W-:Y:S02]  /*05a0*/  IADD3 R6, P6, PT, R18, UR6, RZ ;  /* 0x0000000612067c10 */ /* 0x010fe4000ffde0ff */
[CC--:B------:R-:W-:Y:S02]  /*05b0*/  ISETP.GE.OR P1, PT, R14.reuse, R11.reuse, P1 ;  /* 0x0000000b0e00720c */ /* 0x0c0fe40000f26670 */
[----:B------:R-:W-:Y:S01]  /*05c0*/  ISETP.GE.OR P4, PT, R14, R11, P4 ;  /* 0x0000000b0e00720c */ /* 0x000fe20002786670 */
[----:B------:R-:W-:Y:S01]  /*05d0*/  FADD R11, -R0, 1 ;  /* 0x3f800000000b7421 */ /* 0x000fe20000000100 */
[----:B------:R-:W-:Y:S01]  /*05e0*/  ISETP.LT.AND P3, PT, R21, R10, !P3 ;  /* 0x0000000a1500720c */ /* 0x000fe20005f61270 */
[----:B------:R-:W-:Y:S01]  /*05f0*/  FADD R10, -R8, 1 ;  /* 0x3f800000080a7421 */ /* 0x000fe20000000100 */
[----:B------:R-:W-:-:S02]  /*0600*/  LEA.HI.X.SX32 R7, R18, UR7, 0x1, P6 ;  /* 0x0000000712077c11 */ /* 0x000fc4000b0f0eff */
[----:B------:R-:W-:Y:S01]  /*0610*/  SHF.L.U32 R17, R17, 0x2, RZ ;  /* 0x0000000211117819 */ /* 0x000fe200000006ff */
[----:B0-----:R-:W-:Y:S08]  /*0620*/  BRA.U !UP0, `(.L_x_0) ;  /* 0x0000000108f07547 */ /* 0x001ff0000b800000 */
[----:B------:R-:W-:-:S09]  /*0630*/  UISETP.NE.AND UP0, UPT, UR8, 0x1, UPT ;  /* 0x000000010800788c */ /* 0x000fd2000bf05270 */
[----:B------:R-:W-:Y:S05]  /*0640*/  BRA.U UP0, `(.L_x_1) ;  /* 0x0000000100747547 */ /* 0x000fea000b800000 */
[----:B------:R-:W-:Y:S01]  /*0650*/  IMAD R12, R12, R15, RZ ;  /* 0x0000000f0c0c7224 */ /* 0x000fe200078e02ff */
[----:B------:R-:W-:Y:S01]  /*0660*/  BSSY.RECONVERGENT B0, `(.L_x_2) ;  /* 0x0000009000007945 */ /* 0x000fe20003800200 */
[----:B------:R-:W-:Y:S02]  /*0670*/  IMAD.SHL.U32 R13, R13, 0x4, RZ ;  /* 0x000000040d0d7824 */ /* 0x000fe400078e00ff */
[----:B------:R-:W-:Y:S01]  /*0680*/  IMAD.WIDE R6, R9, 0x4, R6 ;  /* 0x0000000409067825 */ /* 0x000fe200078e0206 */
[----:B------:R-:W-:-:S04]  /*0690*/  IADD3 R2, P0, PT, R12, R4, RZ ;  /* 0x000000040c027210 */ /* 0x000fc80007f1e0ff */
[----:B------:R-:W-:Y:S02]  /*06a0*/  LEA.HI.X.SX32 R3, R12, R5, 0x1, P0 ;  /* 0x000000050c037211 */ /* 0x000fe400000f0eff */
[----:B------:R-:W-:Y:S01]  /*06b0*/  MOV R5, RZ ;  /* 0x000000ff00057202 */ /* 0x000fe20000000f00 */
[----:B------:R-:W-:Y:S01]  /*06c0*/  IMAD.WIDE.U32 R2, R13, 0x4, R2 ;  /* 0x000000040d027825 */ /* 0x000fe200078e0002 */
[----:B------:R-:W-:Y:S06]  /*06d0*/  @P2 BRA `(.L_x_3) ;  /* 0x0000000000042947 */ /* 0x000fec0003800000 */
[----:B------:R0:W5:Y:S02]  /*06e0*/  LDG.E R5, desc[UR4][R2.64] ;  /* 0x0000000402057981 */ /* 0x000164000c1e1900 */
.L_x_3:
[----:B------:R-:W-:Y:S05]  /*06f0*/  BSYNC.RECONVERGENT B0 ;  /* 0x0000000000007941 */ /* 0x000fea0003800200 */
.L_x_2:
[----:B-----5:R1:W-:Y:S01]  /*0700*/  STG.E desc[UR4][R6.64], R5 ;  /* 0x0000000506007986 */ /* 0x0203e2000c101904 */
[----:B------:R-:W-:Y:S04]  /*0710*/  BSSY.RECONVERGENT B0, `(.L_x_4) ;  /* 0x0000008000007945 */ /* 0x000fe80003800200 */
[----:B------:R-:W-:Y:S05]  /*0720*/  @P2 BRA `(.L_x_5) ;  /* 0x0000000000102947 */ /* 0x000fea0003800000 */
[----:B-1----:R-:W2:Y:S04]  /*0730*/  LDG.E R5, desc[UR4][R2.64+0x4] ;  /* 0x0000040402057981 */ /* 0x002ea8000c1e1900 */
[----:B--2---:R3:W-:Y:S04]  /*0740*/  STG.E desc[UR4][R6.64+0x4], R5 ;  /* 0x0000040506007986 */ /* 0x0047e8000c101904 */
[----:B------:R3:W5:Y:S01]  /*0750*/  LDG.E R9, desc[UR4][R2.64+0x8] ;  /* 0x0000080402097981 */ /* 0x000762000c1e1900 */
[----:B------:R-:W-:Y:S05]  /*0760*/  BRA `(.L_x_6) ;  /* 0x0000000000087947 */ /* 0x000fea0003800000 */
.L_x_5:
[----:B------:R2:W-:Y:S01]  /*0770*/  STG.E desc[UR4][R6.64+0x4], RZ ;  /* 0x000004ff06007986 */ /* 0x0005e2000c101904 */
[----:B------:R-:W-:-:S07]  /*0780*/  IMAD.MOV.U32 R9, RZ, RZ, RZ ;  /* 0x000000ffff097224 */ /* 0x000fce00078e00ff */
.L_x_6:
[----:B------:R-:W-:Y:S05]  /*0790*/  BSYNC.RECONVERGENT B0 ;  /* 0x0000000000007941 */ /* 0x000fea0003800200 */
.L_x_4:
[----:B-----5:R4:W-:Y:S01]  /*07a0*/  STG.E desc[UR4][R6.64+0x8], R9 ;  /* 0x0000080906007986 */ /* 0x0209e2000c101904 */
[----:B------:R-:W-:Y:S01]  /*07b0*/  BSSY.RECONVERGENT B0, `(.L_x_7) ;  /* 0x0000004000007945 */ /* 0x000fe20003800200 */
[----:B-1-3--:R-:W-:-:S03]  /*07c0*/  IMAD.MOV.U32 R5, RZ, RZ, RZ ;  /* 0x000000ffff057224 */ /* 0x00afc600078e00ff */
[----:B------:R-:W-:Y:S05]  /*07d0*/  @P2 BRA `(.L_x_8) ;  /* 0x0000000000042947 */ /* 0x000fea0003800000 */
[----:B------:R1:W5:Y:S02]  /*07e0*/  LDG.E R5, desc[UR4][R2.64+0xc] ;  /* 0x00000c0402057981 */ /* 0x000364000c1e1900 */
.L_x_8:
[----:B------:R-:W-:Y:S05]  /*07f0*/  BSYNC.RECONVERGENT B0 ;  /* 0x0000000000007941 */ /* 0x000fea0003800200 */
.L_x_7:
[----:B-----5:R-:W-:Y:S01]  /*0800*/  STG.E desc[UR4][R6.64+0xc], R5 ;  /* 0x00000c0506007986 */ /* 0x020fe2000c101904 */
[----:B------:R-:W-:Y:S05]  /*0810*/  EXIT ;  /* 0x000000000000794d */ /* 0x000fea0003800000 */
.L_x_1:
[----:B------:R-:W-:Y:S01]  /*0820*/  IMAD R15, R16, R15, RZ ;  /* 0x0000000f100f7224 */ /* 0x000fe200078e02ff */
[----:B------:R-:W-:Y:S01]  /*0830*/  SHF.L.U32 R21, R21, 0x2, RZ ;  /* 0x0000000215157819 */ /* 0x000fe200000006ff */
[----:B------:R-:W-:Y:S01]  /*0840*/  BSSY.RECONVERGENT B0, `(.L_x_9) ;  /* 0x0000008000007945 */ /* 0x000fe20003800200 */
[----:B------:R-:W-:Y:S02]  /*0850*/  IMAD.WIDE R6, R9, 0x4, R6 ;  /* 0x0000000409067825 */ /* 0x000fe400078e0206 */
[----:B------:R-:W-:-:S04]  /*0860*/  IADD3 R2, P0, PT, R15, R4, RZ ;  /* 0x000000040f027210 */ /* 0x000fc80007f1e0ff */
[----:B------:R-:W-:Y:S01]  /*0870*/  LEA.HI.X.SX32 R3, R15, R5, 0x1, P0 ;  /* 0x000000050f037211 */ /* 0x000fe200000f0eff */
[----:B------:R-:W-:Y:S02]  /*0880*/  IMAD.MOV.U32 R5, RZ, RZ, RZ ;  /* 0x000000ffff057224 */ /* 0x000fe400078e00ff */
[----:B------:R-:W-:Y:S01]  /*0890*/  IMAD.WIDE.U32 R2, R21, 0x4, R2 ;  /* 0x0000000415027825 */ /* 0x000fe200078e0002 */
[----:B------:R-:W-:Y:S06]  /*08a0*/  @!P3 BRA `(.L_x_10) ;  /* 0x000000000004b947 */ /* 0x000fec0003800000 */
[----:B------:R0:W5:Y:S02]  /*08b0*/  LDG.E R5, desc[UR4][R2.64] ;  /* 0x0000000402057981 */ /* 0x000164000c1e1900 */
.L_x_10:
[----:B------:R-:W-:Y:S05]  /*08c0*/  BSYNC.RECONVERGENT B0 ;  /* 0x0000000000007941 */ /* 0x000fea0003800200 */
.L_x_9:
[----:B-----5:R1:W-:Y:S01]  /*08d0*/  STG.E desc[UR4][R6.64], R5 ;  /* 0x0000000506007986 */ /* 0x0203e2000c101904 */
[----:B------:R-:W-:Y:S04]  /*08e0*/  BSSY.RECONVERGENT B0, `(.L_x_11) ;  /* 0x0000008000007945 */ /* 0x000fe80003800200 */
[----:B------:R-:W-:Y:S05]  /*08f0*/  @!P3 BRA `(.L_x_12) ;  /* 0x000000000010b947 */ /* 0x000fea0003800000 */
[----:B-1----:R-:W2:Y:S04]  /*0900*/  LDG.E R5, desc[UR4][R2.64+0x4] ;  /* 0x0000040402057981 */ /* 0x002ea8000c1e1900 */
[----:B--2---:R1:W-:Y:S04]  /*0910*/  STG.E desc[UR4][R6.64+0x4], R5 ;  /* 0x0000040506007986 */ /* 0x0043e8000c101904 */
[----:B------:R1:W5:Y:S01]  /*0920*/  LDG.E R9, desc[UR4][R2.64+0x8] ;  /* 0x0000080402097981 */ /* 0x000362000c1e1900 */
[----:B------:R-:W-:Y:S05]  /*0930*/  BRA `(.L_x_13) ;  /* 0x0000000000087947 */ /* 0x000fea0003800000 */
.L_x_12:
[----:B------:R2:W-:Y:S01]  /*0940*/  STG.E desc[UR4][R6.64+0x4], RZ ;  /* 0x000004ff06007986 */ /* 0x0005e2000c101904 */
[----:B------:R-:W-:-:S07]  /*0950*/  IMAD.MOV.U32 R9, RZ, RZ, RZ ;  /* 0x000000ffff097224 */ /* 0x000fce00078e00ff */
.L_x_13:
[----:B------:R-:W-:Y:S05]  /*0960*/  BSYNC.RECONVERGENT B0 ;  /* 0x0000000000007941 */ /* 0x000fea0003800200 */
.L_x_11:
[----:B-----5:R3:W-:Y:S01]  /*0970*/  STG.E desc[UR4][R6.64+0x8], R9 ;  /* 0x0000080906007986 */ /* 0x0207e2000c101904 */
[----:B------:R-:W-:Y:S01]  /*0980*/  BSSY.RECONVERGENT B0, `(.L_x_14) ;  /* 0x0000004000007945 */ /* 0x000fe20003800200 */
[----:B-1----:R-:W-:-:S03]  /*0990*/  HFMA2 R5, -RZ, RZ, 0, 0 ;  /* 0x00000000ff057431 */ /* 0x002fc600000001ff */
[----:B------:R-:W-:Y:S05]  /*09a0*/  @!P3 BRA `(.L_x_15) ;  /* 0x000000000004b947 */ /* 0x000fea0003800000 */
[----:B------:R1:W5:Y:S02]  /*09b0*/  LDG.E R5, desc[UR4][R2.64+0xc] ;  /* 0x00000c0402057981 */ /* 0x000364000c1e1900 */
.L_x_15:
[----:B------:R-:W-:Y:S05]  /*09c0*/  BSYNC.RECONVERGENT B0 ;  /* 0x0000000000007941 */ /* 0x000fea0003800200 */
.L_x_14:
[----:B-----5:R-:W-:Y:S01]  /*09d0*/  STG.E desc[UR4][R6.64+0xc], R5 ;  /* 0x00000c0506007986 */ /* 0x020fe2000c101904 */
[----:B------:R-:W-:Y:S05]  /*09e0*/  EXIT ;  /* 0x000000000000794d */ /* 0x000fea0003800000 */
.L_x_0:
[----:B------:R-:W-:Y:S01]  /*09f0*/  IADD3 R14, P2, PT, R2, R15, RZ ;  /* 0x0000000f020e7210 */ /* 0x000fe20007f5e0ff */
[----:B------:R-:W-:-:S03]  /*0a00*/  IMAD.WIDE.U32 R12, R19, 0x4, R2 ;  /* 0x00000004130c7825 */ /* 0x000fc600078e0002 */
[----:B------:R-:W-:-:S03]  /*0a10*/  LEA.HI.X.SX32 R15, R15, R3, 0x1, P2 ;  /* 0x000000030f0f7211 */ /* 0x000fc600010f0eff */
[----:B------:R-:W-:-:S04]  /*0a20*/  IMAD.WIDE.U32 R4, R19, 0x4, R14 ;  /* 0x0000000413047825 */ /* 0x000fc800078e000e */
[C---:B------:R-:W-:Y:S01]  /*0a30*/  IMAD.WIDE.U32 R14, R17.reuse, 0x4, R14 ;  /* 0x00000004110e7825 */ /* 0x040fe200078e000e */
[----:B------:R-:W2:Y:S03]  /*0a40*/  @!P4 LDG.E R20, desc[UR4][R4.64] ;  /* 0x000000040414c981 */ /* 0x000ea6000c1e1900 */
[----:B------:R-:W-:Y:S01]  /*0a50*/  IMAD.WIDE.U32 R2, R17, 0x4, R2 ;  /* 0x0000000411027825 */ /* 0x000fe200078e0002 */
[----:B------:R-:W3:Y:S04]  /*0a60*/  @!P1 LDG.E R18, desc[UR4][R14.64] ;  /* 0x000000040e129981 */ /* 0x000ee8000c1e1900 */
[----:B------:R-:W4:Y:S04]  /*0a70*/  @!P0 LDG.E R17, desc[UR4][R12.64] ;  /* 0x000000040c118981 */ /* 0x000f28000c1e1900 */
[----:B------:R-:W5:Y:S01]  /*0a80*/  @!P5 LDG.E R16, desc[UR4][R2.64] ;  /* 0x000000040210d981 */ /* 0x000f62000c1e1900 */
[----:B------:R-:W-:Y:S01]  /*0a90*/  IMAD.MOV.U32 R23, RZ, RZ, RZ ;  /* 0x000000ffff177224 */ /* 0x000fe200078e00ff */
[----:B------:R-:W-:Y:S01]  /*0aa0*/  MOV R21, RZ ;  /* 0x000000ff00157202 */ /* 0x000fe20000000f00 */
[----:B------:R-:W-:-:S02]  /*0ab0*/  IMAD.MOV.U32 R19, RZ, RZ, RZ ;  /* 0x000000ffff137224 */ /* 0x000fc400078e00ff */
[----:B------:R-:W-:Y:S01]  /*0ac0*/  IMAD.WIDE R6, R9, 0x4, R6 ;  /* 0x0000000409067825 */ /* 0x000fe200078e0206 */
[----:B--2---:R-:W-:Y:S02]  /*0ad0*/  @!P4 I2FP.F32.S32 R23, R20 ;  /* 0x000000140017c245 */ /* 0x004fe40000201400 */
[----:B---3--:R-:W-:-:S03]  /*0ae0*/  @!P1 I2FP.F32.S32 R21, R18 ;  /* 0x0000001200159245 */ /* 0x008fc60000201400 */
[----:B------:R-:W-:Y:S01]  /*0af0*/  FMUL R23, R8, R23 ;  /* 0x0000001708177220 */ /* 0x000fe20000400000 */
[----:B----4-:R-:W-:Y:S01]  /*0b00*/  @!P0 I2FP.F32.S32 R19, R17 ;  /* 0x0000001100138245 */ /* 0x010fe20000201400 */
[----:B------:R-:W-:Y:S02]  /*0b10*/  IMAD.MOV.U32 R17, RZ, RZ, RZ ;  /* 0x000000ffff117224 */ /* 0x000fe400078e00ff */
[----:B------:R-:W-:Y:S01]  /*0b20*/  FFMA R21, R10, R21, R23 ;  /* 0x000000150a157223 */ /* 0x000fe20000000017 */
[----:B-----5:R-:W-:Y:S01]  /*0b30*/  @!P5 I2FP.F32.S32 R17, R16 ;  /* 0x000000100011d245 */ /* 0x020fe20000201400 */
[----:B------:R-:W-:Y:S02]  /*0b40*/  FMUL R16, R8, R19 ;  /* 0x0000001308107220 */ /* 0x000fe40000400000 */
[----:B------:R-:W-:Y:S02]  /*0b50*/  FMUL R18, R0, R21 ;  /* 0x0000001500127220 */ /* 0x000fe40000400000 */
[----:B------:R-:W-:-:S04]  /*0b60*/  FFMA R16, R10, R17, R16 ;  /* 0x000000110a107223 */ /* 0x000fc80000000010 */
[----:B------:R-:W-:-:S04]  /*0b70*/  FFMA R16, R11, R16, R18 ;  /* 0x000000100b107223 */ /* 0x000fc80000000012 */
[----:B------:R-:W0:Y:S02]  /*0b80*/  F2I.TRUNC.NTZ R17, R16 ;  /* 0x0000001000117305 */ /* 0x000e24000020f100 */
[----:B0-----:R0:W-:Y:S04]  /*0b90*/  STG.E desc[UR4][R6.64], R17 ;  /* 0x0000001106007986 */ /* 0x0011e8000c101904 */
[----:B------:R-:W2:Y:S04]  /*0ba0*/  @!P4 LDG.E R21, desc[UR4][R4.64+0x4] ;  /* 0x000004040415c981 */ /* 0x000ea8000c1e1900 */
[----:B------:R-:W3:Y:S04]  /*0bb0*/  @!P0 LDG.E R9, desc[UR4][R12.64+0x4] ;  /* 0x000004040c098981 */ /* 0x000ee8000c1e1900 */
[----:B------:R-:W4:Y:S04]  /*0bc0*/  @!P1 LDG.E R20, desc[UR4][R14.64+0x4] ;  /* 0x000004040e149981 */ /* 0x000f28000c1e1900 */
[----:B------:R-:W5:Y:S01]  /*0bd0*/  @!P5 LDG.E R18, desc[UR4][R2.64+0x4] ;  /* 0x000004040212d981 */ /* 0x000f62000c1e1900 */
[----:B------:R-:W-:Y:S01]  /*0be0*/  IMAD.MOV.U32 R23, RZ, RZ, RZ ;  /* 0x000000ffff177224 */ /* 0x000fe200078e00ff */
[----:B------:R-:W-:-:S02]  /*0bf0*/  MOV R19, RZ ;  /* 0x000000ff00137202 */ /* 0x000fc40000000f00 */
[----:B--2---:R-:W-:Y:S01]  /*0c00*/  @!P4 I2FP.F32.S32 R23, R21 ;  /* 0x000000150017c245 */ /* 0x004fe20000201400 */
[----:B------:R-:W-:Y:S01]  /*0c10*/  IMAD.MOV.U32 R21, RZ, RZ, RZ ;  /* 0x000000ffff157224 */ /* 0x000fe200078e00ff */
[----:B---3--:R-:W-:-:S03]  /*0c20*/  @!P0 I2FP.F32.S32 R19, R9 ;  /* 0x0000000900138245 */ /* 0x008fc60000201400 */
[C---:B------:R-:W-:Y:S01]  /*0c30*/  FMUL R23, R8.reuse, R23 ;  /* 0x0000001708177220 */ /* 0x040fe20000400000 */
[----:B----4-:R-:W-:Y:S01]  /*0c40*/  @!P1 I2FP.F32.S32 R21, R20 ;  /* 0x0000001400159245 */ /* 0x010fe20000201400 */
[----:B------:R-:W-:Y:S02]  /*0c50*/  IMAD.MOV.U32 R9, RZ, RZ, RZ ;  /* 0x000000ffff097224 */ /* 0x000fe400078e00ff */
[----:B------:R-:W-:Y:S01]  /*0c60*/  FMUL R16, R8, R19 ;  /* 0x0000001308107220 */ /* 0x000fe20000400000 */
[----:B-----5:R-:W-:Y:S01]  /*0c70*/  @!P5 I2FP.F32.S32 R9, R18 ;  /* 0x000000120009d245 */ /* 0x020fe20000201400 */
[----:B------:R-:W-:-:S04]  /*0c80*/  FFMA R21, R10, R21, R23 ;  /* 0x000000150a157223 */ /* 0x000fc80000000017 */
[----:B------:R-:W-:Y:S01]  /*0c90*/  FFMA R16, R10, R9, R16 ;  /* 0x000000090a107223 */ /* 0x000fe20000000010 */
[----:B------:R-:W-:-:S04]  /*0ca0*/  FMUL R18, R0, R21 ;  /* 0x0000001500127220 */ /* 0x000fc80000400000 */
[----:B------:R-:W-:-:S04]  /*0cb0*/  FFMA R16, R11, R16, R18 ;  /* 0x000000100b107223 */ /* 0x000fc80000000012 */
[----:B------:R-:W1:Y:S02]  /*0cc0*/  F2I.TRUNC.NTZ R9, R16 ;  /* 0x0000001000097305 */ /* 0x000e64000020f100 */
[----:B-1----:R1:W-:Y:S04]  /*0cd0*/  STG.E desc[UR4][R6.64+0x4], R9 ;  /* 0x0000040906007986 */ /* 0x0023e8000c101904 */
[----:B------:R-:W2:Y:S04]  /*0ce0*/  @!P4 LDG.E R21, desc[UR4][R4.64+0x8] ;  /* 0x000008040415c981 */ /* 0x000ea8000c1e1900 */
[----:B0-----:R-:W3:Y:S04]  /*0cf0*/  @!P0 LDG.E R17, desc[UR4][R12.64+0x8] ;  /* 0x000008040c118981 */ /* 0x001ee8000c1e1900 */
[----:B------:R-:W4:Y:S04]  /*0d00*/  @!P1 LDG.E R20, desc[UR4][R14.64+0x8] ;  /* 0x000008040e149981 */ /* 0x000f28000c1e1900 */
[----:B------:R-:W5:Y:S01]  /*0d10*/  @!P5 LDG.E R18, desc[UR4][R2.64+0x8] ;  /* 0x000008040212d981 */ /* 0x000f62000c1e1900 */
[----:B------:R-:W-:Y:S01]  /*0d20*/  MOV R23, RZ ;  /* 0x000000ff00177202 */ /* 0x000fe20000000f00 */
[----:B------:R-:W-:Y:S01]  /*0d30*/  IMAD.MOV.U32 R19, RZ, RZ, RZ ;  /* 0x000000ffff137224 */ /* 0x000fe200078e00ff */
[----:B--2---:R-:W-:Y:S01]  /*0d40*/  @!P4 I2FP.F32.S32 R23, R21 ;  /* 0x000000150017c245 */ /* 0x004fe20000201400 */
[----:B------:R-:W-:Y:S01]  /*0d50*/  IMAD.MOV.U32 R21, RZ, RZ, RZ ;  /* 0x000000ffff157224 */ /* 0x000fe200078e00ff */
[----:B---3--:R-:W-:-:S03]  /*0d60*/  @!P0 I2FP.F32.S32 R19, R17 ;  /* 0x0000001100138245 */ /* 0x008fc60000201400 */
[C---:B------:R-:W-:Y:S01]  /*0d70*/  FMUL R23, R8.reuse, R23 ;  /* 0x0000001708177220 */ /* 0x040fe20000400000 */
[----:B----4-:R-:W-:Y:S02]  /*0d80*/  @!P1 I2FP.F32.S32 R21, R20 ;  /* 0x0000001400159245 */ /* 0x010fe40000201400 */
[----:B------:R-:W-:Y:S01]  /*0d90*/  MOV R17, RZ ;  /* 0x000000ff00117202 */ /* 0x000fe20000000f00 */
[----:B------:R-:W-:Y:S01]  /*0da0*/  FMUL R16, R8, R19 ;  /* 0x0000001308107220 */ /* 0x000fe20000400000 */
[----:B-----5:R-:W-:Y:S01]  /*0db0*/  @!P5 I2FP.F32.S32 R17, R18 ;  /* 0x000000120011d245 */ /* 0x020fe20000201400 */
[----:B------:R-:W-:-:S04]  /*0dc0*/  FFMA R21, R10, R21, R23 ;  /* 0x000000150a157223 */ /* 0x000fc80000000017 */
[----:B------:R-:W-:Y:S01]  /*0dd0*/  FFMA R16, R10, R17, R16 ;  /* 0x000000110a107223 */ /* 0x000fe20000000010 */
[----:B------:R-:W-:-:S04]  /*0de0*/  FMUL R18, R0, R21 ;  /* 0x0000001500127220 */ /* 0x000fc80000400000 */
[----:B------:R-:W-:-:S04]  /*0df0*/  FFMA R16, R11, R16, R18 ;  /* 0x000000100b107223 */ /* 0x000fc80000000012 */
[----:B-1----:R-:W0:Y:S02]  /*0e00*/  F2I.TRUNC.NTZ R9, R16 ;  /* 0x0000001000097305 */ /* 0x002e24000020f100 */
[----:B0-----:R-:W-:Y:S04]  /*0e10*/  STG.E desc[UR4][R6.64+0x8], R9 ;  /* 0x0000080906007986 */ /* 0x001fe8000c101904 */
[----:B------:R-:W2:Y:S04]  /*0e20*/  @!P4 LDG.E R4, desc[UR4][R4.64+0xc] ;  /* 0x00000c040404c981 */ /* 0x000ea8000c1e1900 */
[----:B------:R-:W3:Y:S04]  /*0e30*/  @!P0 LDG.E R12, desc[UR4][R12.64+0xc] ;  /* 0x00000c040c0c8981 */ /* 0x000ee8000c1e1900 */
[----:B------:R-:W4:Y:S04]  /*0e40*/  @!P1 LDG.E R14, desc[UR4][R14.64+0xc] ;  /* 0x00000c040e0e9981 */ /* 0x000f28000c1e1900 */
[----:B------:R-:W5:Y:S01]  /*0e50*/  @!P5 LDG.E R2, desc[UR4][R2.64+0xc] ;  /* 0x00000c040202d981 */ /* 0x000f62000c1e1900 */
[----:B------:R-:W-:Y:S01]  /*0e60*/  IMAD.MOV.U32 R23, RZ, RZ, RZ ;  /* 0x000000ffff177224 */ /* 0x000fe200078e00ff */
[----:B------:R-:W-:Y:S01]  /*0e70*/  MOV R21, RZ ;  /* 0x000000ff00157202 */ /* 0x000fe20000000f00 */
[----:B------:R-:W-:-:S02]  /*0e80*/  IMAD.MOV.U32 R19, RZ, RZ, RZ ;  /* 0x000000ffff137224 */ /* 0x000fc400078e00ff */
[----:B------:R-:W-:Y:S01]  /*0e90*/  IMAD.MOV.U32 R17, RZ, RZ, RZ ;  /* 0x000000ffff117224 */ /* 0x000fe200078e00ff */
[----:B--2---:R-:W-:Y:S02]  /*0ea0*/  @!P4 I2FP.F32.S32 R23, R4 ;  /* 0x000000040017c245 */ /* 0x004fe40000201400 */
[----:B---3--:R-:W-:-:S03]  /*0eb0*/  @!P0 I2FP.F32.S32 R19, R12 ;  /* 0x0000000c00138245 */ /* 0x008fc60000201400 */
[C---:B------:R-:W-:Y:S01]  /*0ec0*/  FMUL R23, R8.reuse, R23 ;  /* 0x0000001708177220 */ /* 0x040fe20000400000 */
[----:B----4-:R-:W-:Y:S01]  /*0ed0*/  @!P1 I2FP.F32.S32 R21, R14 ;  /* 0x0000000e00159245 */ /* 0x010fe20000201400 */
[----:B------:R-:W-:Y:S01]  /*0ee0*/  FMUL R8, R8, R19 ;  /* 0x0000001308087220 */ /* 0x000fe20000400000 */
[----:B-----5:R-:W-:-:S03]  /*0ef0*/  @!P5 I2FP.F32.S32 R17, R2 ;  /* 0x000000020011d245 */ /* 0x020fc60000201400 */
[C---:B------:R-:W-:Y:S02]  /*0f00*/  FFMA R21, R10.reuse, R21, R23 ;  /* 0x000000150a157223 */ /* 0x040fe40000000017 */
[----:B------:R-:W-:Y:S02]  /*0f10*/  FFMA R8, R10, R17, R8 ;  /* 0x000000110a087223 */ /* 0x000fe40000000008 */
[----:B------:R-:W-:-:S04]  /*0f20*/  FMUL R0, R0, R21 ;  /* 0x0000001500007220 */ /* 0x000fc80000400000 */
[----:B------:R-:W-:-:S04]  /*0f30*/  FFMA R0, R11, R8, R0 ;  /* 0x000000080b007223 */ /* 0x000fc80000000000 */
[----:B------:R-:W0:Y:S02]  /*0f40*/  F2I.TRUNC.NTZ R3, R0 ;  /* 0x0000000000037305 */ /* 0x000e24000020f100 */
[----:B0-----:R-:W-:Y:S01]  /*0f50*/  STG.E desc[UR4][R6.64+0xc], R3 ;  /* 0x00000c0306007986 */ /* 0x001fe2000c101904 */
[----:B------:R-:W-:Y:S05]  /*0f60*/  EXIT ;  /* 0x000000000000794d */ /* 0x000fea0003800000 */
.L_x_16:
[----:B------:R-:W-:-:S00]  /*0f70*/  BRA `(.L_x_16) ;  /* 0xfffffffc00fc7947 */ /* 0x000fc0000383ffff */
[----:B------:R-:W-:-:S00]  /*0f80*/  NOP ;  /* 0x0000000000007918 */ /* 0x000fc00000000000 */
[----:B------:R-:W-:-:S00]  /*0f90*/  NOP ;  /* 0x0000000000007918 */ /* 0x000fc00000000000 */
[----:B------:R-:W-:-:S00]  /*0fa0*/  NOP ;  /* 0x0000000000007918 */ /* 0x000fc00000000000 */
[----:B------:R-:W-:-:S00]  /*0fb0*/  NOP ;  /* 0x0000000000007918 */ /* 0x000fc00000000000 */
[----:B------:R-:W-:-:S00]  /*0fc0*/  NOP ;  /* 0x0000000000007918 */ /* 0x000fc00000000000 */
[----:B------:R-:W-:-:S00]  /*0fd0*/  NOP ;  /* 0x0000000000007918 */ /* 0x000fc00000000000 */
[----:B------:R-:W-:-:S00]  /*0fe0*/  NOP ;  /* 0x0000000000007918 */ /* 0x000fc00000000000 */
[----:B------:R-:W-:-:S00]  /*0ff0*/  NOP ;  /* 0x0000000000007918 */ /* 0x000fc00000000000 */
.L_x_417:


//--------------------- .text._Z33nppiWarpAffineBack_32s_C3R_kernelPKi8NppiSizei8NppiRectPiiS2_ddddddi --------------------------
	.section	.text._Z33nppiWarpAffineBack_32s_C3R_kernelPKi8NppiSizei8NppiRectPiiS2_ddddddi,"ax",@progbits
	.align	128
        .global         _Z33nppiWarpAffineBack_32s_C3R_kernelPKi8NppiSizei8NppiRectPiiS2_ddddddi
        .type           _Z33nppiWarpAffineBack_32s_C3R_kernelPKi8NppiSizei8NppiRectPiiS2_ddddddi,@function
        .size           _Z33nppiWarpAffineBack_32s_C3R_kernelPKi8NppiSizei8NppiRectPiiS2_ddddddi,(.L_x_418 - _Z33nppiWarpAffineBack_32s_C3R_kernelPKi8NppiSizei8NppiRectPiiS2_ddddddi)
        .other          _Z33nppiWarpAffineBack_32s_C3R_kernelPKi8NppiSizei8NppiRectPiiS2_ddddddi,@"STO_CUDA_ENTRY STV_DEFAULT"
_Z33nppiWarpAffineBack_32s_C3R_kernelPKi8NppiSizei8NppiRectPiiS2_ddddddi:
.text._Z33nppiWarpAffineBack_32s_C3R_kernelPKi8NppiSizei8NppiRectPiiS2_ddddddi:
        /* <DEDUP_REMOVED lines=25> */
[----:B------:R-:W-:-:S03]  /*0190*/  IMAD R9, R9, 0x3, RZ ;  /* 0x0000000309097824 */ /* 0x000fc600078e02ff */
        /* <DEDUP_REMOVED lines=21> */
[----:B------:R-:W-:Y:S02]  /*02f0*/  IMAD.MOV.U32 R4, RZ, RZ, 0x3f000000 ;  /* 0x3f000000ff047424 */ /* 0x000fe400078e00ff */
[----:B------:R-:W-:Y:S01]  /*0300*/  FADD R14, R8, 0.5 ;  /* 0x3f000000080e7421 */ /* 0x000fe20000000000 */
[----:B------:R-:W-:Y:S01]  /*0310*/  ISETP.NE.U32.AND.EX P0, PT, RZ, RZ, PT, P0 ;  /* 0x000000ffff00720c */ /* 0x000fe20003f05100 */
[----:B--2---:R-:W2:Y:S01]  /*0320*/  LDC.64 R6, c[0x0][0x380] ;  /* 0x0000e000ff067b82 */ /* 0x004ea20000000a00 */
[----:B-1----:R-:W-:-:S02]  /*0330*/  FADD R15, R3, 0.5 ;  /* 0x3f000000030f7421 */ /* 0x002fc40000000000 */
[----:B------:R-:W1:Y:S01]  /*0340*/  F2I.FLOOR.NTZ R5, R3 ;  /* 0x0000000300057305 */ /* 0x000e620000207100 */
[----:B------:R-:W-:Y:S02]  /*0350*/  FSEL R19, -R4, 0.5, !P0 ;  /* 0x3f00000004137808 */ /* 0x000fe40004000100 */
[----:B------:R-:W-:-:S03]  /*0360*/  ISETP.NE.U32.AND.EX P0, PT, RZ, RZ, PT, P1 ;  /* 0x000000ffff00720c */ /* 0x000fc60003f05110 */
[----:B------:R-:W-:Y:S01]  /*0370*/  FADD.RZ R19, R8, R19 ;  /* 0x0000001308137221 */ /* 0x000fe2000000c000 */
[----:B-----5:R-:W-:Y:S01]  /*0380*/  I2FP.F32.S32 R17, R12 ;  /* 0x0000000c00117245 */ /* 0x020fe20000201400 */
[----:B------:R-:W5:Y:S01]  /*0390*/  F2I.TRUNC.NTZ R15, R15 ;  /* 0x0000000f000f7305 */ /* 0x000f62000020f100 */
[----:B------:R-:W-:Y:S02]  /*03a0*/  FSEL R4, -R4, 0.5, !P0 ;  /* 0x3f00000004047808 */ /* 0x000fe40004000100 */
[----:B---3--:R-:W-:Y:S01]  /*03b0*/  ISETP.GE.AND P3, PT, R12, R11, PT ;  /* 0x0000000b0c00720c */ /* 0x008fe20003f66270 */
[----:B------:R-:W-:Y:S02]  /*03c0*/  FADD R0, R8, -R17 ;  /* 0x8000001108007221 */ /* 0x000fe40000000000 */
[----:B------:R-:W-:Y:S01]  /*03d0*/  FADD.RZ R18, R3, R4 ;  /* 0x0000000403127221 */ /* 0x000fe2000000c000 */
[----:B-1----:R-:W-:Y:S01]  /*03e0*/  IADD3 R17, PT, PT, R5, 0x1, RZ ;  /* 0x0000000105117810 */ /* 0x002fe20007ffe0ff */
[----:B------:R-:W1:Y:S01]  /*03f0*/  F2I.TRUNC.NTZ R14, R14 ;  /* 0x0000000e000e7305 */ /* 0x000e62000020f100 */
[----:B------:R-:W-:-:S02]  /*0400*/  I2FP.F32.S32 R8, R5 ;  /* 0x0000000500087245 */ /* 0x000fc40000201400 */
[-C--:B------:R-:W-:Y:S02]  /*0410*/  ISETP.GE.AND P1, PT, R17, R10.reuse, PT ;  /* 0x0000000a1100720c */ /* 0x080fe40003f26270 */
[-C--:B------:R-:W-:Y:S01]  /*0420*/  ISETP.GE.AND P2, PT, R5, R10.reuse, PT ;  /* 0x0000000a0500720c */ /* 0x080fe20003f46270 */
[----:B------:R-:W-:Y:S01]  /*0430*/  FADD R8, R3, -R8 ;  /* 0x8000000803087221 */ /* 0x000fe20000000000 */
[----:B-----5:R-:W-:Y:S01]  /*0440*/  ISETP.GE.AND P0, PT, R15, R10, PT ;  /* 0x0000000a0f00720c */ /* 0x020fe20003f06270 */
[----:B------:R-:W3:Y:S01]  /*0450*/  F2I.TRUNC.NTZ R20, R19 ;  /* 0x0000001300147305 */ /* 0x000ee2000020f100 */
[C---:B------:R-:W-:Y:S01]  /*0460*/  IMAD R3, R12.reuse, R13, RZ ;  /* 0x0000000d0c037224 */ /* 0x040fe200078e02ff */
[----:B------:R-:W-:Y:S02]  /*0470*/  ISETP.LT.OR P2, PT, R5, RZ, P2 ;  /* 0x000000ff0500720c */ /* 0x000fe40001741670 */
[----:B------:R-:W-:Y:S02]  /*0480*/  ISETP.LT.OR P0, PT, R15, RZ, P0 ;  /* 0x000000ff0f00720c */ /* 0x000fe40000701670 */
[----:B------:R-:W-:-:S02]  /*0490*/  ISETP.LT.OR P3, PT, R12, RZ, P3 ;  /* 0x000000ff0c00720c */ /* 0x000fc40001f61670 */
[----:B------:R-:W5:Y:S01]  /*04a0*/  F2I.TRUNC.NTZ R17, R18 ;  /* 0x0000001200117305 */ /* 0x000f62000020f100 */
[C---:B-1----:R-:W-:Y:S02]  /*04b0*/  ISETP.GE.AND P4, PT, R14.reuse, R11, PT ;  /* 0x0000000b0e00720c */ /* 0x042fe40003f86270 */
[----:B------:R-:W-:Y:S02]  /*04c0*/  ISETP.LT.OR P1, PT, R5, -0x1, P1 ;  /* 0xffffffff0500780c */ /* 0x000fe40000f21670 */
[----:B------:R-:W-:Y:S02]  /*04d0*/  ISETP.LT.OR P4, PT, R14, RZ, P4 ;  /* 0x000000ff0e00720c */ /* 0x000fe40002781670 */
[----:B--2---:R-:W-:Y:S02]  /*04e0*/  IADD3 R2, P6, PT, R3, R6, RZ ;  /* 0x0000000603027210 */ /* 0x004fe40007fde0ff */
[----:B------:R-:W-:Y:S02]  /*04f0*/  PLOP3.LUT P0, PT, P0, P4, PT, 0xf8, 0x8f ;  /* 0x00000000008f781c */ /* 0x000fe40000709f70 */
[----:B------:R-:W-:-:S02]  /*0500*/  PLOP3.LUT P4, PT, P2, P3, PT, 0xf8, 0x8f ;  /* 0x00000000008f781c */ /* 0x000fc40001787f70 */
[----:B---3--:R-:W-:Y:S02]  /*0510*/  VIADDMNMX.RELU R20, R11, 0xffffffff, R20, PT ;  /* 0xffffffff0b147846 */ /* 0x008fe40003801114 */
[----:B------:R-:W-:Y:S02]  /*0520*/  PLOP3.LUT P3, PT, P1, P3, PT, 0xf8, 0x8f ;  /* 0x00000000008f781c */ /* 0x000fe40000f67f70 */
[C---:B------:R-:W-:Y:S02]  /*0530*/  ISETP.LT.OR P2, PT, R12.reuse, -0x1, P2 ;  /* 0xffffffff0c00780c */ /* 0x040fe40001741670 */
[C---:B------:R-:W-:Y:S01]  /*0540*/  ISETP.LT.OR P1, PT, R12.reuse, -0x1, P1 ;  /* 0xffffffff0c00780c */ /* 0x040fe20000f21670 */
[----:B------:R-:W-:Y:S01]  /*0550*/  VIADD R12, R12, 0x1 ;  /* 0x000000010c0c7836 */ /* 0x000fe20000000000 */
[----:B------:R-:W-:Y:S02]  /*0560*/  LEA.HI.X.SX32 R3, R3, R7, 0x1, P6 ;  /* 0x0000000703037211 */ /* 0x000fe400030f0eff */
[----:B-----5:R-:W-:Y:S01]  /*0570*/  VIADDMNMX.RELU R21, R10, 0xffffffff, R17, PT ;  /* 0xffffffff0a157846 */ /* 0x020fe20003801111 */
[----:B------:R-:W-:Y:S01]  /*0580*/  IMAD R17, R5, 0x3, RZ ;  /* 0x0000000305117824 */ /* 0x000fe200078e02ff */
[----:B------:R-:W-:-:S02]  /*0590*/  ISETP.GE.AND P6, PT, R20, R11, PT ;  /* 0x0000000b1400720c */ /* 0x000fc40003fc6270 */
[----:B----4-:R-:W-:Y:S01]  /*05a0*/  IADD3 R4, P5, PT, R16, UR6, RZ ;  /* 0x0000000610047c10 */ /* 0x010fe2000ffbe0ff */
[----:B------:R-:W-:Y:S01]  /*05b0*/  VIADD R19, R17, 0x3 ;  /* 0x0000000311137836 */ /* 0x000fe20000000000 */
[CC--:B------:R-:W-:Y:S02]  /*05c0*/  ISETP.GE.OR P2, PT, R12.reuse, R11.reuse, P2 ;  /* 0x0000000b0c00720c */ /* 0x0c0fe40001746670 */
[----:B------:R-:W-:Y:S01]  /*05d0*/  ISETP.GE.OR P1, PT, R12, R11, P1 ;  /* 0x0000000b0c00720c */ /* 0x000fe20000f26670 */
[----:B------:R-:W-:Y:S01]  /*05e0*/  FADD R11, -R0, 1 ;  /* 0x3f800000000b7421 */ /* 0x000fe20000000100 */
[----:B------:R-:W-:Y:S01]  /*05f0*/  ISETP.LT.AND P6, PT, R21, R10, !P6 ;  /* 0x0000000a1500720c */ /* 0x000fe200077c1270 */
[----:B------:R-:W-:Y:S01]  /*0600*/  FADD R10, -R8, 1 ;  /* 0x3f800000080a7421 */ /* 0x000fe20000000100 */
[----:B------:R-:W-:Y:S01]  /*0610*/  LEA.HI.X.SX32 R5, R16, UR7, 0x1, P5 ;  /* 0x0000000710057c11 */ /* 0x000fe2000a8f0eff */
[----:B0-----:R-:W-:Y:S10]  /*0620*/  BRA.U !UP0, `(.L_x_17) ;  /* 0x0000000108b87547 */ /* 0x001ff4000b800000 */
[----:B------:R-:W-:-:S09]  /*0630*/  UISETP.NE.AND UP0, UPT, UR8, 0x1, UPT ;  /* 0x000000010800788c */ /* 0x000fd2000bf05270 */
[----:B------:R-:W-:Y:S05]  /*0640*/  BRA.U UP0, `(.L_x_18) ;  /* 0x0000000100547547 */ /* 0x000fea000b800000 */
[----:B------:R-:W-:Y:S01]  /*0650*/  IMAD R13, R14, R13, RZ ;  /* 0x0000000d0e0d7224 */ /* 0x000fe200078e02ff */
[----:B------:R-:W-:Y:S01]  /*0660*/  BSSY.RECONVERGENT B0, `(.L_x_19) ;  /* 0x0000009000007945 */ /* 0x000fe20003800200 */
[----:B------:R-:W-:Y:S02]  /*0670*/  IMAD R15, R15, 0x3, RZ ;  /* 0x000000030f0f7824 */ /* 0x000fe400078e02ff */
[----:B------:R-:W-:Y:S01]  /*0680*/  IMAD.WIDE R4, R9, 0x4, R4 ;  /* 0x0000000409047825 */ /* 0x000fe200078e0204 */
[----:B------:R-:W-:-:S04]  /*0690*/  IADD3 R2, P1, PT, R13, R6, RZ ;  /* 0x000000060d027210 */ /* 0x000fc80007f3e0ff */
[----:B------:R-:W-:Y:S01]  /*06a0*/  LEA.HI.X.SX32 R3, R13, R7, 0x1, P1 ;  /* 0x000000070d037211 */ /* 0x000fe200008f0eff */
[----:B------:R-:W-:Y:S02]  /*06b0*/  IMAD.MOV.U32 R7, RZ, RZ, RZ ;  /* 0x000000ffff077224 */ /* 0x000fe400078e00ff */
[----:B------:R-:W-:Y:S01]  /*06c0*/  IMAD.WIDE.U32 R2, R15, 0x4, R2 ;  /* 0x000000040f027825 */ /* 0x000fe200078e0002 */
[----:B------:R-:W-:Y:S06]  /*06d0*/  @P0 BRA `(.L_x_20) ;  /* 0x0000000000040947 */ /* 0x000fec0003800000 */
[----:B------:R0:W5:Y:S02]  /*06e0*/  LDG.E R7, desc[UR4][R2.64] ;  /* 0x0000000402077981 */ /* 0x000164000c1e1900 */
.L_x_20:
[----:B------:R-:W-:Y:S05]  /*06f0*/  BSYNC.RECONVERGENT B0 ;  /* 0x0000000000007941 */ /* 0x000fea0003800200 */
.L_x_19:
[----:B-----5:R1:W-:Y:S01]  /*0700*/  STG.E desc[UR4][R4.64], R7 ;  /* 0x0000000704007986 */ /* 0x0203e2000c101904 */
[----:B------:R-:W-:Y:S05]  /*0710*/  @P0 BRA `(.L_x_21) ;  /* 0x0000000000140947 */ /* 0x000fea0003800000 */
[----:B-1----:R-:W2:Y:S04]  /*0720*/  LDG.E R7, desc[UR4][R2.64+0x4] ;  /* 0x0000040402077981 */ /* 0x002ea8000c1e1900 */
[----:B--2---:R-:W-:Y:S04]  /*0730*/  STG.E desc[UR4][R4.64+0x4], R7 ;  /* 0x0000040704007986 */ /* 0x004fe8000c101904 */
[----:B------:R-:W2:Y:S04]  /*0740*/  LDG.E R9, desc[UR4][R2.64+0x8] ;  /* 0x0000080402097981 */ /* 0x000ea8000c1e1900 */
[----:B--2---:R-:W-:Y:S01]  /*0750*/  STG.E desc[UR4][R4.64+0x8], R9 ;  /* 0x0000080904007986 */ /* 0x004fe2000c101904 */
[----:B------:R-:W-:Y:S05]  /*0760*/  EXIT ;  /* 0x000000000000794d */ /* 0x000fea0003800000 */
.L_x_21:
[----:B------:R-:W-:Y:S04]  /*0770*/  STG.E desc[UR4][R4.64+0x4], RZ ;  /* 0x000004ff04007986 */ /* 0x000fe8000c101904 */
[----:B------:R-:W-:Y:S01]  /*0780*/  STG.E desc[UR4][R4.64+0x8], RZ ;  /* 0x000008ff04007986 */ /* 0x000fe2000c101904 */
[----:B------:R-:W-:Y:S05]  /*0790*/  EXIT ;  /* 0x000000000000794d */ /* 0x000fea0003800000 */
.L_x_18:
[----:B------:R-:W-:Y:S01]  /*07a0*/  IMAD R13, R20, R13, RZ ;  /* 0x0000000d140d7224 */ /* 0x000fe200078e02ff */
[----:B------:R-:W-:Y:S01]  /*07b0*/  BSSY.RECONVERGENT B0, `(.L_x_22) ;  /* 0x0000009000007945 */ /* 0x000fe20003800200 */
[----:B------:R-:W-:Y:S02]  /*07c0*/  IMAD R21, R21, 0x3, RZ ;  /* 0x0000000315157824 */ /* 0x000fe400078e02ff */
[----:B------:R-:W-:Y:S01]  /*07d0*/  IMAD.WIDE R4, R9, 0x4, R4 ;  /* 0x0000000409047825 */ /* 0x000fe200078e0204 */
[----:B------:R-:W-:-:S04]  /*07e0*/  IADD3 R2, P0, PT, R13, R6, RZ ;  /* 0x000000060d027210 */ /* 0x000fc80007f1e0ff */
[----:B------:R-:W-:Y:S02]  /*07f0*/  LEA.HI.X.SX32 R3, R13, R7, 0x1, P0 ;  /* 0x000000070d037211 */ /* 0x000fe400000f0eff */
[----:B------:R-:W-:Y:S01]  /*0800*/  MOV R7, RZ ;  /* 0x000000ff00077202 */ /* 0x000fe20000000f00 */
[----:B------:R-:W-:Y:S01]  /*0810*/  IMAD.WIDE.U32 R2, R21, 0x4, R2 ;  /* 0x0000000415027825 */ /* 0x000fe200078e0002 */
[----:B------:R-:W-:Y:S06]  /*0820*/  @!P6 BRA `(.L_x_23) ;  /* 0x000000000004e947 */ /* 0x000fec0003800000 */
[----:B------:R0:W5:Y:S02]  /*0830*/  LDG.E R7, desc[UR4][R2.64] ;  /* 0x0000000402077981 */ /* 0x000164000c1e1900 */
.L_x_23:
[----:B------:R-:W-:Y:S05]  /*0840*/  BSYNC.RECONVERGENT B0 ;  /* 0x0000000000007941 */ /* 0x000fea0003800200 */
.L_x_22:
[----:B-----5:R1:W-:Y:S01]  /*0850*/  STG.E desc[UR4][R4.64], R7 ;  /* 0x0000000704007986 */ /* 0x0203e2000c101904 */
[----:B------:R-:W-:Y:S04]  /*0860*/  BSSY.RECONVERGENT B0, `(.L_x_24) ;  /* 0x0000008000007945 */ /* 0x000fe80003800200 */
[----:B------:R-:W-:Y:S05]  /*0870*/  @!P6 BRA `(.L_x_25) ;  /* 0x000000000010e947 */ /* 0x000fea0003800000 */
[----:B-1----:R-:W2:Y:S04]  /*0880*/  LDG.E R7, desc[UR4][R2.64+0x4] ;  /* 0x0000040402077981 */ /* 0x002ea8000c1e1900 */
[----:B--2---:R3:W-:Y:S04]  /*0890*/  STG.E desc[UR4][R4.64+0x4], R7 ;  /* 0x0000040704007986 */ /* 0x0047e8000c101904 */
[----:B------:R3:W5:Y:S01]  /*08a0*/  LDG.E R9, desc[UR4][R2.64+0x8] ;  /* 0x0000080402097981 */ /* 0x000762000c1e1900 */
[----:B------:R-:W-:Y:S05]  /*08b0*/  BRA `(.L_x_26) ;  /* 0x0000000000087947 */ /* 0x000fea0003800000 */
.L_x_25:
[----:B------:R2:W-:Y:S01]  /*08c0*/  STG.E desc[UR4][R4.64+0x4], RZ ;  /* 0x000004ff04007986 */ /* 0x0005e2000c101904 */
[----:B------:R-:W-:-:S07]  /*08d0*/  IMAD.MOV.U32 R9, RZ, RZ, RZ ;  /* 0x000000ffff097224 */ /* 0x000fce00078e00ff */
.L_x_26:
[----:B------:R-:W-:Y:S05]  /*08e0*/  BSYNC.RECONVERGENT B0 ;  /* 0x0000000000007941 */ /* 0x000fea0003800200 */
.L_x_24:
[----:B-----5:R-:W-:Y:S01]  /*08f0*/  STG.E desc[UR4][R4.64+0x8], R9 ;  /* 0x0000080904007986 */ /* 0x020fe2000c101904 */
[----:B------:R-:W-:Y:S05]  /*0900*/  EXIT ;  /* 0x000000000000794d */ /* 0x000fea0003800000 */
.L_x_17:
[----:B------:R-:W-:-:S04]  /*0910*/  IADD3 R14, P0, PT, R2, R13, RZ ;  /* 0x0000000d020e7210 */ /* 0x000fc80007f1e0ff */
[----:B------:R-:W-:Y:S01]  /*0920*/  LEA.HI.X.SX32 R15, R13, R3, 0x1, P0 ;  /* 0x000000030d0f7211 */ /* 0x000fe200000f0eff */
[----:B------:R-:W-:-:S04]  /*0930*/  IMAD.WIDE.U32 R12, R19, 0x4, R2 ;  /* 0x00000004130c7825 */ /* 0x000fc800078e0002 */
        /* <DEDUP_REMOVED lines=42> */
[----:B------:R-:W1:Y:S02]  /*0be0*/  F2I.TRUNC.NTZ R9, R16 ;  /* 0x0000001000097305 */ /* 0x000e64000020f100 */
[----:B-1----:R-:W-:Y:S04]  /*0bf0*/  STG.E desc[UR4][R4.64+0x4], R9 ;  /* 0x0000040904007986 */ /* 0x002fe8000c101904 */
[----:B------:R-:W2:Y:S04]  /*0c00*/  @!P1 LDG.E R6, desc[UR4][R6.64+0x8] ;  /* 0x0000080406069981 */ /* 0x000ea8000c1e1900 */
[----:B------:R-:W3:Y:S04]  /*0c10*/  @!P3 LDG.E R12, desc[UR4][R12.64+0x8] ;  /* 0x000008040c0cb981 */ /* 0x000ee8000c1e1900 */
[----:B------:R-:W4:Y:S04]  /*0c20*/  @!P2 LDG.E R14, desc[UR4][R14.64+0x8] ;  /* 0x000008040e0ea981 */ /* 0x000f28000c1e1900 */
[----:B------:R-:W5:Y:S01]  /*0c30*/  @!P4 LDG.E R2, desc[UR4][R2.64+0x8] ;  /* 0x000008040202c981 */ /* 0x000f62000c1e1900 */
[----:B------:R-:W-:Y:S01]  /*0c40*/  IMAD.MOV.U32 R23, RZ, RZ, RZ ;  /* 0x000000ffff177224 */ /* 0x000fe200078e00ff */
[----:B------:R-:W-:Y:S01]  /*0c50*/  MOV R21, RZ ;  /* 0x000000ff00157202 */ /* 0x000fe20000000f00 */
[----:B------:R-:W-:-:S02]  /*0c60*/  IMAD.MOV.U32 R19, RZ, RZ, RZ ;  /* 0x000000ffff137224 */ /* 0x000fc400078e00ff */
[----:B0-----:R-:W-:Y:S01]  /*0c70*/  IMAD.MOV.U32 R17, RZ, RZ, RZ ;  /* 0x000000ffff117224 */ /* 0x001fe200078e00ff */
        /* <DEDUP_REMOVED lines=13> */
.L_x_27:
        /* <DEDUP_REMOVED lines=11> */
.L_x_418:


//--------------------- .text._Z33nppiWarpAffineBack_32s_C1R_kernelPKi8NppiSizei8NppiRectPiiS2_ddddddi --------------------------
	.section	.text._Z33nppiWarpAffineBack_32s_C1R_kernelPKi8NppiSizei8NppiRectPiiS2_ddddddi,"ax",@progbits
	.align	128
        .global         _Z33nppiWarpAffineBack_32s_C1R_kernelPKi8NppiSizei8NppiRectPiiS2_ddddddi
        .type           _Z33nppiWarpAffineBack_32s_C1R_kernelPKi8NppiSizei8NppiRectPiiS2_ddddddi,@function
        .size           _Z33nppiWarpAffineBack_32s_C1R_kernelPKi8NppiSizei8NppiRectPiiS2_ddddddi,(.L_x_408 - _Z33nppiWarpAffineBack_32s_C1R_kernelPKi8NppiSizei8NppiRectPiiS2_ddddddi)
        .other          _Z33nppiWarpAffineBack_32s_C1R_kernelPKi8NppiSizei8NppiRectPiiS2_ddddddi,@"STO_CUDA_ENTRY STV_DEFAULT"
_Z33nppiWarpAffineBack_32s_C1R_kernelPKi8NppiSizei8NppiRectPiiS2_ddddddi:
.text._Z33nppiWarpAffineBack_32s_C1R_kernelPKi8NppiSizei8NppiRectPiiS2_ddddddi:
        /* <DEDUP_REMOVED lines=15> */
[----:B------:R-:W1:Y:S01]  /*00f0*/  LDCU UR4, c[0x0][0x3b4] ;  /* 0x00007680ff0477ac */ /* 0x000e620008000800 */
[----:B------:R-:W2:Y:S01]  /*0100*/  LDCU.128 UR8, c[0x0][0x3d0] ;  /* 0x00007a00ff0877ac */ /* 0x000ea20008000c00 */
[----:B------:R-:W3:Y:S01]  /*0110*/  LDCU.128 UR12, c[0x0][0x3e0] ;  /* 0x00007c00ff0c77ac */ /* 0x000ee20008000c00 */
[----:B------:R-:W4:Y:S01]  /*0120*/  LDCU.64 UR6, c[0x0][0x3f0] ;  /* 0x00007e00ff0677ac */ /* 0x000f220008000a00 */
[----:B0-----:R-:W-:-:S04]  /*0130*/  VIADD R0, R2, UR5 ;  /* 0x0000000502007c36 */ /* 0x001fc80008000000 */
[----:B------:R-:W2:Y:S01]  /*0140*/  I2F.F64 R8, R0 ;  /* 0x0000000000087312 */ /* 0x000ea20000201c00 */
[----:B-1----:R-:W-:Y:S01]  /*0150*/  VIADD R6, R4, UR4 ;  /* 0x0000000404067c36 */ /* 0x002fe20008000000 */
[----:B------:R-:W0:Y:S06]  /*0160*/  LDCU.64 UR4, c[0x0][0x3c8] ;  /* 0x00007900ff0477ac */ /* 0x000e2c0008000a00 */
[----:B------:R-:W0:Y:S01]  /*0170*/  I2F.F64 R6, R6 ;  /* 0x0000000600067312 */ /* 0x000e220000201c00 */
[C---:B--2---:R-:W-:Y:S01]  /*0180*/  DMUL R10, R8.reuse, UR8 ;  /* 0x00000008080a7c28 */ /* 0x044fe20008000000 */
[----:B------:R-:W1:Y:S01]  /*0190*/  LDCU UR8, c[0x0][0x3f8] ;  /* 0x00007f00ff0877ac */ /* 0x000e620008000800 */
[----:B---3--:R-:W-:-:S06]  /*01a0*/  DMUL R8, R8, UR14 ;  /* 0x0000000e08087c28 */ /* 0x008fcc0008000000 */
[C---:B0-----:R-:W-:Y:S01]  /*01b0*/  DFMA R10, R6.reuse, UR4, R10 ;  /* 0x00000004060a7c2b */ /* 0x041fe2000800000a */
[----:B------:R-:W0:Y:S01]  /*01c0*/  LDCU.64 UR4, c[0x0][0x358] ;  /* 0x00006b00ff0477ac */ /* 0x000e220008000a00 */
[----:B------:R-:W-:-:S06]  /*01d0*/  DFMA R8, R6, UR12, R8 ;  /* 0x0000000c06087c2b */ /* 0x000fcc0008000008 */
[----:B------:R-:W-:Y:S02]  /*01e0*/  DADD R10, R10, UR10 ;  /* 0x0000000a0a0a7e29 */ /* 0x000fe40008000000 */
[----:B----4-:R-:W-:Y:S01]  /*01f0*/  DADD R8, R8, UR6 ;  /* 0x0000000608087e29 */ /* 0x010fe20008000000 */
[----:B-1----:R-:W-:-:S03]  /*0200*/  UISETP.NE.AND UP0, UPT, UR8, 0x4, UPT ;  /* 0x000000040800788c */ /* 0x002fc6000bf05270 */
[----:B------:R1:W2:Y:S08]  /*0210*/  F2F.F32.F64 R0, R10 ;  /* 0x0000000a00007310 */ /* 0x0002b00000301000 */
[----:B------:R1:W3:Y:S01]  /*0220*/  F2F.F32.F64 R3, R8 ;  /* 0x0000000800037310 */ /* 0x0002e20000301000 */
[----:B0-----:R-:W-:Y:S05]  /*0230*/  BRA.U !UP0, `(.L_x_28) ;  /* 0x00000005083c7547 */ /* 0x001fea000b800000 */
[----:B------:R-:W-:-:S09]  /*0240*/  UISETP.NE.AND UP0, UPT, UR8, 0x2, UPT ;  /* 0x000000020800788c */ /* 0x000fd2000bf05270 */
[----:B------:R-:W-:Y:S05]  /*0250*/  BRA.U !UP0, `(.L_x_29) ;  /* 0x0000000108607547 */ /* 0x000fea000b800000 */
[----:B------:R-:W-:Y:S01]  /*0260*/  UISETP.NE.AND UP0, UPT, UR8, 0x1, UPT ;  /* 0x000000010800788c */ /* 0x000fe2000bf05270 */
[----:B------:R-:W-:-:S08]  /*0270*/  IMAD.MOV.U32 R7, RZ, RZ, RZ ;  /* 0x000000ffff077224 */ /* 0x000fd000078e00ff */
[----:B------:R-:W-:Y:S05]  /*0280*/  BRA.U UP0, `(.L_x_30) ;  /* 0x0000000900907547 */ /* 0x000fea000b800000 */
[----:B---3--:R-:W-:Y:S01]  /*0290*/  FADD R3, R3, 0.5 ;  /* 0x3f00000003037421 */ /* 0x008fe20000000000 */
[----:B--2---:R-:W-:Y:S01]  /*02a0*/  FADD R0, R0, 0.5 ;  /* 0x3f00000000007421 */ /* 0x004fe20000000000 */
[----:B------:R-:W0:Y:S01]  /*02b0*/  LDCU.64 UR6, c[0x0][0x388] ;  /* 0x00007100ff0677ac */ /* 0x000e220008000a00 */
[----:B------:R-:W-:Y:S02]  /*02c0*/  BSSY.RECONVERGENT B0, `(.L_x_31) ;  /* 0x0000010000007945 */ /* 0x000fe40003800200 */
[----:B------:R-:W0:Y:S08]  /*02d0*/  F2I.TRUNC.NTZ R5, R0 ;  /* 0x0000000000057305 */ /* 0x000e30000020f100 */
[----:B------:R-:W2:Y:S01]  /*02e0*/  F2I.TRUNC.NTZ R3, R3 ;  /* 0x0000000300037305 */ /* 0x000ea2000020f100 */
[----:B0-----:R-:W-:-:S04]  /*02f0*/  ISETP.GE.AND P0, PT, R5, UR6, PT ;  /* 0x0000000605007c0c */ /* 0x001fc8000bf06270 */
[----:B------:R-:W-:Y:S02]  /*0300*/  ISETP.LT.OR P0, PT, R5, RZ, P0 ;  /* 0x000000ff0500720c */ /* 0x000fe40000701670 */
[----:B--2---:R-:W-:-:S04]  /*0310*/  ISETP.GE.AND P1, PT, R3, UR7, PT ;  /* 0x0000000703007c0c */ /* 0x004fc8000bf26270 */
[----:B------:R-:W-:-:S04]  /*0320*/  ISETP.LT.OR P1, PT, R3, RZ, P1 ;  /* 0x000000ff0300720c */ /* 0x000fc80000f21670 */
[----:B------:R-:W-:-:S13]  /*0330*/  PLOP3.LUT P0, PT, P0, P1, PT, 0xf8, 0x8f ;  /* 0x00000000008f781c */ /* 0x000fda0000703f70 */
[----:B------:R-:W-:Y:S05]  /*0340*/  @P0 BRA `(.L_x_32) ;  /* 0x00000000001c0947 */ /* 0x000fea0003800000 */
[----:B------:R-:W0:Y:S01]  /*0350*/  LDCU UR6, c[0x0][0x390] ;  /* 0x00007200ff0677ac */ /* 0x000e220008000800 */
[----:B------:R-:W2:Y:S01]  /*0360*/  LDCU.64 UR8, c[0x0][0x380] ;  /* 0x00007000ff0877ac */ /* 0x000ea20008000a00 */
[----:B0-----:R-:W-:-:S05]  /*0370*/  IMAD R3, R3, UR6, RZ ;  /* 0x0000000603037c24 */ /* 0x001fca000f8e02ff */
[----:B--2---:R-:W-:-:S04]  /*0380*/  IADD3 R6, P0, PT, R3, UR8, RZ ;  /* 0x0000000803067c10 */ /* 0x004fc8000ff1e0ff */
[----:B------:R-:W-:-:S03]  /*0390*/  LEA.HI.X.SX32 R7, R3, UR9, 0x1, P0 ;  /* 0x0000000903077c11 */ /* 0x000fc600080f0eff */
[----:B------:R-:W-:-:S06]  /*03a0*/  IMAD.WIDE.U32 R6, R5, 0x4, R6 ;  /* 0x0000000405067825 */ /* 0x000fcc00078e0006 */
[----:B------:R0:W5:Y:S02]  /*03b0*/  LDG.E R7, desc[UR4][R6.64] ;  /* 0x0000000406077981 */ /* 0x000164000c1e1900 */
.L_x_32:
[----:B------:R-:W-:Y:S05]  /*03c0*/  BSYNC.RECONVERGENT B0 ;  /* 0x0000000000007941 */ /* 0x000fea0003800200 */
.L_x_31:
[----:B------:R-:W-:Y:S05]  /*03d0*/  BRA `(.L_x_30) ;  /* 0x00000008003c7947 */ /* 0x000fea0003800000 */
.L_x_29:
[----:B--2---:R-:W0:Y:S01]  /*03e0*/  F2I.FLOOR.NTZ R15, R0 ;  /* 0x00000000000f7305 */ /* 0x004e220000207100 */
[----:B------:R-:W2:Y:S01]  /*03f0*/  LDCU.128 UR8, c[0x0][0x380] ;  /* 0x00007000ff0877ac */ /* 0x000ea20008000c00 */
[----:B------:R-:W4:Y:S06]  /*0400*/  LDCU UR6, c[0x0][0x390] ;  /* 0x00007200ff0677ac */ /* 0x000f2c0008000800 */
[----:B---3--:R-:W3:Y:S01]  /*0410*/  F2I.FLOOR.NTZ R5, R3 ;  /* 0x0000000300057305 */ /* 0x008ee20000207100 */
[C---:B0-----:R-:W-:Y:S01]  /*0420*/  VIADD R13, R15.reuse, 0x1 ;  /* 0x000000010f0d7836 */ /* 0x041fe20000000000 */
[----:B--2---:R-:W-:-:S04]  /*0430*/  ISETP.GE.AND P0, PT, R15, UR10, PT ;  /* 0x0000000a0f007c0c */ /* 0x004fc8000bf06270 */
[----:B------:R-:W-:Y:S02]  /*0440*/  ISETP.GE.AND P2, PT, R13, UR10, PT ;  /* 0x0000000a0d007c0c */ /* 0x000fe4000bf46270 */
[C---:B---3--:R-:W-:Y:S01]  /*0450*/  ISETP.GE.AND P1, PT, R5.reuse, UR11, PT ;  /* 0x0000000b05007c0c */ /* 0x048fe2000bf26270 */
[----:B------:R-:W-:Y:S01]  /*0460*/  VIADD R6, R5, 0x1 ;  /* 0x0000000105067836 */ /* 0x000fe20000000000 */
[----:B------:R-:W-:Y:S01]  /*0470*/  ISETP.LT.OR P2, PT, R15, -0x1, P2 ;  /* 0xffffffff0f00780c */ /* 0x000fe20001741670 */
[----:B----4-:R-:W-:Y:S01]  /*0480*/  IMAD R7, R5, UR6, RZ ;  /* 0x0000000605077c24 */ /* 0x010fe2000f8e02ff */
[----:B------:R-:W-:Y:S01]  /*0490*/  ISETP.LT.OR P0, PT, R15, RZ, P0 ;  /* 0x000000ff0f00720c */ /* 0x000fe20000701670 */
[----:B-1----:R-:W-:Y:S01]  /*04a0*/  IMAD R8, R6, UR6, RZ ;  /* 0x0000000606087c24 */ /* 0x002fe2000f8e02ff */
[C---:B------:R-:W-:Y:S02]  /*04b0*/  ISETP.LT.OR P1, PT, R5.reuse, RZ, P1 ;  /* 0x000000ff0500720c */ /* 0x040fe40000f21670 */
[----:B------:R-:W-:-:S02]  /*04c0*/  ISETP.LT.OR P4, PT, R5, -0x1, P2 ;  /* 0xffffffff0500780c */ /* 0x000fc40001781670 */
[----:B------:R-:W-:Y:S02]  /*04d0*/  ISETP.LT.OR P3, PT, R5, -0x1, P0 ;  /* 0xffffffff0500780c */ /* 0x000fe40000761670 */
[----:B------:R-:W-:Y:S02]  /*04e0*/  PLOP3.LUT P2, PT, P2, P1, PT, 0xf8, 0x8f ;  /* 0x00000000008f781c */ /* 0x000fe40001743f70 */
[C---:B------:R-:W-:Y:S02]  /*04f0*/  ISETP.GE.OR P4, PT, R6.reuse, UR11, P4 ;  /* 0x0000000b06007c0c */ /* 0x040fe4000a786670 */
[----:B------:R-:W-:Y:S02]  /*0500*/  ISETP.GE.OR P3, PT, R6, UR11, P3 ;  /* 0x0000000b06007c0c */ /* 0x000fe40009f66670 */
[----:B------:R-:W-:Y:S02]  /*0510*/  IADD3 R6, P5, PT, R7, UR8, RZ ;  /* 0x0000000807067c10 */ /* 0x000fe4000ffbe0ff */
[----:B------:R-:W-:-:S02]  /*0520*/  IADD3 R10, P6, PT, R8, UR8, RZ ;  /* 0x00000008080a7c10 */ /* 0x000fc4000ffde0ff */
[----:B------:R-:W-:Y:S02]  /*0530*/  LEA.HI.X.SX32 R7, R7, UR9, 0x1, P5 ;  /* 0x0000000907077c11 */ /* 0x000fe4000a8f0eff */
[----:B------:R-:W-:Y:S02]  /*0540*/  LEA.HI.X.SX32 R11, R8, UR9, 0x1, P6 ;  /* 0x00000009080b7c11 */ /* 0x000fe4000b0f0eff */
[----:B------:R-:W-:Y:S01]  /*0550*/  PLOP3.LUT P0, PT, P0, P1, PT, 0xf8, 0x8f ;  /* 0x00000000008f781c */ /* 0x000fe20000703f70 */
[----:B------:R-:W-:-:S04]  /*0560*/  @!P2 IMAD.WIDE.U32 R8, R13, 0x4, R6 ;  /* 0x000000040d08a825 */ /* 0x000fc800078e0006 */
[--C-:B------:R-:W-:Y:S02]  /*0570*/  @!P4 IMAD.WIDE.U32 R12, R13, 0x4, R10.reuse ;  /* 0x000000040d0cc825 */ /* 0x100fe400078e000a */
[----:B------:R-:W2:Y:S02]  /*0580*/  @!P2 LDG.E R8, desc[UR4][R8.64] ;  /* 0x000000040808a981 */ /* 0x000ea4000c1e1900 */
[C---:B------:R-:W-:Y:S02]  /*0590*/  @!P3 IMAD.WIDE.U32 R10, R15.reuse, 0x4, R10 ;  /* 0x000000040f0ab825 */ /* 0x040fe400078e000a */
[----:B------:R-:W3:Y:S02]  /*05a0*/  @!P4 LDG.E R12, desc[UR4][R12.64] ;  /* 0x000000040c0cc981 */ /* 0x000ee4000c1e1900 */
[----:B------:R-:W-:Y:S02]  /*05b0*/  @!P0 IMAD.WIDE.U32 R6, R15, 0x4, R6 ;  /* 0x000000040f068825 */ /* 0x000fe400078e0006 */
[----:B------:R-:W4:Y:S04]  /*05c0*/  @!P3 LDG.E R10, desc[UR4][R10.64] ;  /* 0x000000040a0ab981 */ /* 0x000f28000c1e1900 */
[----:B------:R-:W5:Y:S01]  /*05d0*/  @!P0 LDG.E R6, desc[UR4][R6.64] ;  /* 0x0000000406068981 */ /* 0x000f62000c1e1900 */
[----:B------:R-:W-:Y:S01]  /*05e0*/  I2FP.F32.S32 R15, R15 ;  /* 0x0000000f000f7245 */ /* 0x000fe20000201400 */
[----:B------:R-:W-:-:S04]  /*05f0*/  IMAD.MOV.U32 R16, RZ, RZ, RZ ;  /* 0x000000ffff107224 */ /* 0x000fc800078e00ff */
[----:B------:R-:W-:Y:S01]  /*0600*/  FADD R17, R0, -R15 ;  /* 0x8000000f00117221 */ /* 0x000fe20000000000 */
[----:B------:R-:W-:Y:S01]  /*0610*/  CS2R R14, SRZ ;  /* 0x00000000000e7805 */ /* 0x000fe2000001ff00 */
[----:B------:R-:W-:Y:S01]  /*0620*/  IMAD.MOV.U32 R0, RZ, RZ, RZ ;  /* 0x000000ffff007224 */ /* 0x000fe200078e00ff */
[----:B--2---:R-:W-:Y:S02]  /*0630*/  @!P2 I2FP.F32.S32 R14, R8 ;  /* 0x00000008000ea245 */ /* 0x004fe40000201400 */
[----:B---3--:R-:W-:Y:S02]  /*0640*/  @!P4 I2FP.F32.S32 R16, R12 ;  /* 0x0000000c0010c245 */ /* 0x008fe40000201400 */
[----:B------:R-:W-:Y:S01]  /*0650*/  I2FP.F32.S32 R8, R5 ;  /* 0x0000000500087245 */ /* 0x000fe20000201400 */
[C---:B------:R-:W-:Y:S01]  /*0660*/  FADD R5, -R17.reuse, 1 ;  /* 0x3f80000011057421 */ /* 0x040fe20000000100 */
[----:B----4-:R-:W-:Y:S01]  /*0670*/  @!P3 I2FP.F32.S32 R15, R10 ;  /* 0x0000000a000fb245 */ /* 0x010fe20000201400 */
[C---:B------:R-:W-:Y:S01]  /*0680*/  FMUL R16, R17.reuse, R16 ;  /* 0x0000001011107220 */ /* 0x040fe20000400000 */
[----:B------:R-:W-:Y:S01]  /*0690*/  FMUL R17, R17, R14 ;  /* 0x0000000e11117220 */ /* 0x000fe20000400000 */
[----:B------:R-:W-:Y:S01]  /*06a0*/  FADD R8, R3, -R8 ;  /* 0x8000000803087221 */ /* 0x000fe20000000000 */
[----:B-----5:R-:W-:Y:S01]  /*06b0*/  @!P0 I2FP.F32.S32 R0, R6 ;  /* 0x0000000600008245 */ /* 0x020fe20000201400 */
[----:B------:R-:W-:-:S02]  /*06c0*/  FFMA R15, R5, R15, R16 ;  /* 0x0000000f050f7223 */ /* 0x000fc40000000010 */
[C---:B------:R-:W-:Y:S02]  /*06d0*/  FADD R3, -R8.reuse, 1 ;  /* 0x3f80000008037421 */ /* 0x040fe40000000100 */
[----:B------:R-:W-:Y:S01]  /*06e0*/  FFMA R0, R5, R0, R17 ;  /* 0x0000000005007223 */ /* 0x000fe20000000011 */
[----:B------:R-:W-:-:S04]  /*06f0*/  FMUL R15, R8, R15 ;  /* 0x0000000f080f7220 */ /* 0x000fc80000400000 */
[----:B------:R-:W-:-:S04]  /*0700*/  FFMA R0, R0, R3, R15 ;  /* 0x0000000300007223 */ /* 0x000fc8000000000f */
[----:B------:R4:W0:Y:S01]  /*0710*/  F2I.TRUNC.NTZ R7, R0 ;  /* 0x0000000000077305 */ /* 0x000822000020f100 */
[----:B------:R-:W-:Y:S05]  /*0720*/  BRA `(.L_x_30) ;  /* 0x0000000400687947 */ /* 0x000fea0003800000 */
.L_x_28:
[C---:B---3--:R-:W-:Y:S01]  /*0730*/  FADD R5, R3.reuse, 2 ;  /* 0x4000000003057421 */ /* 0x048fe20000000000 */
[----:B------:R-:W-:Y:S01]  /*0740*/  FADD R6, R3, -2 ;  /* 0xc000000003067421 */ /* 0x000fe20000000000 */
[----:B------:R-:W0:Y:S01]  /*0750*/  LDCU UR10, c[0x0][0x388] ;  /* 0x00007100ff0a77ac */ /* 0x000e220008000800 */
[----:B------:R-:W-:Y:S01]  /*0760*/  BSSY.RECONVERGENT B0, `(.L_x_33) ;  /* 0x0000045000007945 */ /* 0x000fe20003800200 */
[----:B-1----:R-:W-:Y:S01]  /*0770*/  CS2R R8, SRZ ;  /* 0x0000000000087805 */ /* 0x002fe2000001ff00 */
[----:B------:R-:W-:Y:S08]  /*0780*/  FRND.CEIL R12, R6 ;  /* 0x00000006000c7307 */ /* 0x000ff00000209000 */
[----:B------:R-:W1:Y:S02]  /*0790*/  FRND.FLOOR R5, R5 ;  /* 0x0000000500057307 */ /* 0x000e640000205000 */
[----:B-1----:R-:W-:-:S13]  /*07a0*/  FSETP.GTU.AND P0, PT, R12, R5, PT ;  /* 0x000000050c00720b */ /* 0x002fda0003f0c000 */
[----:B0-----:R-:W-:Y:S05]  /*07b0*/  @P0 BRA `(.L_x_34) ;  /* 0x0000000000fc0947 */ /* 0x001fea0003800000 */
[C---:B--2---:R-:W-:Y:S01]  /*07c0*/  FADD R10, R0.reuse, -2 ;  /* 0xc0000000000a7421 */ /* 0x044fe20000000000 */
[----:B------:R-:W-:Y:S01]  /*07d0*/  FADD R11, R0, 2 ;  /* 0x40000000000b7421 */ /* 0x000fe20000000000 */
[----:B------:R-:W-:-:S04]  /*07e0*/  CS2R R8, SRZ ;  /* 0x0000000000087805 */ /* 0x000fc8000001ff00 */
[----:B------:R-:W0:Y:S08]  /*07f0*/  FRND.CEIL R10, R10 ;  /* 0x0000000a000a7307 */ /* 0x000e300000209000 */
[----:B------:R-:W1:Y:S02]  /*0800*/  FRND.FLOOR R11, R11 ;  /* 0x0000000b000b7307 */ /* 0x000e640000205000 */
.L_x_40:
[----:B01----:R-:W-:Y:S01]  /*0810*/  FSETP.GTU.AND P0, PT, R10, R11, PT ;  /* 0x0000000b0a00720b */ /* 0x003fe20003f0c000 */
[----:B------:R-:W-:-:S12]  /*0820*/  BSSY.RECONVERGENT B1, `(.L_x_35) ;  /* 0x0000035000017945 */ /* 0x000fd80003800200 */
[----:B------:R-:W-:Y:S05]  /*0830*/  @P0 BRA `(.L_x_36) ;  /* 0x0000000000cc0947 */ /* 0x000fea0003800000 */
[----:B------:R-:W0:Y:S01]  /*0840*/  LDCU UR7, c[0x0][0x390] ;  /* 0x00007200ff0777ac */ /* 0x000e220008000800 */
[----:B------:R-:W0:Y:S01]  /*0850*/  F2I.FLOOR.NTZ R16, R12 ;  /* 0x0000000c00107305 */ /* 0x000e220000207100 */
[----:B------:R-:W-:Y:S01]  /*0860*/  FADD R6, R3, -R12 ;  /* 0x8000000c03067221 */ /* 0x000fe20000000000 */
[----:B------:R-:W-:Y:S01]  /*0870*/  IMAD.MOV.U32 R7, RZ, RZ, 0x3fc00000 ;  /* 0x3fc00000ff077424 */ /* 0x000fe200078e00ff */
[----:B------:R-:W1:Y:S01]  /*0880*/  LDCU UR6, c[0x0][0x38c] ;  /* 0x00007180ff0677ac */ /* 0x000e620008000800 */
[----:B------:R-:W-:Y:S02]  /*0890*/  IMAD.MOV.U32 R13, RZ, RZ, 0x3f000000 ;  /* 0x3f000000ff0d7424 */ /* 0x000fe400078e00ff */
[C---:B------:R-:W-:Y:S01]  /*08a0*/  FFMA R14, |R6|.reuse, R7, -2.5 ;  /* 0xc0200000060e7423 */ /* 0x040fe20000000207 */
[----:B------:R-:W2:Y:S01]  /*08b0*/  LDCU.64 UR8, c[0x0][0x380] ;  /* 0x00007000ff0877ac */ /* 0x000ea20008000a00 */
[C---:B------:R-:W-:Y:S01]  /*08c0*/  FSETP.GTU.AND P2, PT, |R6|.reuse, 1, PT ;  /* 0x3f8000000600780b */ /* 0x040fe20003f4c200 */
[C---:B------:R-:W-:Y:S01]  /*08d0*/  FFMA R7, |R6|.reuse, -R13, 2.5 ;  /* 0x4020000006077423 */ /* 0x040fe20000000a0d */
[C---:B------:R-:W-:Y:S01]  /*08e0*/  FMUL R13, R6.reuse, R6 ;  /* 0x00000006060d7220 */ /* 0x040fe20000400000 */
[----:B------:R-:W-:-:S02]  /*08f0*/  FSETP.GEU.AND P1, PT, |R6|, 2, PT ;  /* 0x400000000600780b */ /* 0x000fc40003f2e200 */
[----:B------:R-:W-:Y:S01]  /*0900*/  FFMA R7, |R6|, R7, -4 ;  /* 0xc080000006077423 */ /* 0x000fe20000000207 */
[----:B------:R-:W-:Y:S01]  /*0910*/  FFMA R13, R13, R14, 1 ;  /* 0x3f8000000d0d7423 */ /* 0x000fe2000000000e */
[----:B0-----:R-:W-:Y:S02]  /*0920*/  IMAD R15, R16, UR7, RZ ;  /* 0x00000007100f7c24 */ /* 0x001fe4000f8e02ff */
[----:B------:R-:W-:Y:S01]  /*0930*/  FFMA R14, |R6|, R7, 2 ;  /* 0x40000000060e7423 */ /* 0x000fe20000000207 */
[----:B-1----:R-:W-:-:S04]  /*0940*/  ISETP.GE.AND P0, PT, R16, UR6, PT ;  /* 0x0000000610007c0c */ /* 0x002fc8000bf06270 */
[----:B------:R-:W-:Y:S02]  /*0950*/  @P2 FSEL R13, R14, RZ, !P1 ;  /* 0x000000ff0e0d2208 */ /* 0x000fe40004800000 */
[C---:B--2---:R-:W-:Y:S02]  /*0960*/  IADD3 R6, P3, PT, R15.reuse, UR8, RZ ;  /* 0x000000080f067c10 */ /* 0x044fe4000ff7e0ff */
[----:B------:R-:W-:Y:S01]  /*0970*/  ISETP.LT.OR P0, PT, R16, RZ, P0 ;  /* 0x000000ff1000720c */ /* 0x000fe20000701670 */
[----:B------:R-:W-:Y:S01]  /*0980*/  IMAD.MOV.U32 R16, RZ, RZ, R10 ;  /* 0x000000ffff107224 */ /* 0x000fe200078e000a */
[----:B------:R-:W-:-:S11]  /*0990*/  LEA.HI.X.SX32 R7, R15, UR9, 0x1, P3 ;  /* 0x000000090f077c11 */ /* 0x000fd600098f0eff */
.L_x_39:
[----:B------:R-:W0:Y:S02]  /*09a0*/  F2I.FLOOR.NTZ R15, R16 ;  /* 0x00000010000f7305 */ /* 0x000e240000207100 */
[----:B0-----:R-:W-:-:S04]  /*09b0*/  ISETP.GE.AND P1, PT, R15, UR10, PT ;  /* 0x0000000a0f007c0c */ /* 0x001fc8000bf26270 */
[----:B------:R-:W-:-:S04]  /*09c0*/  ISETP.LT.OR P1, PT, R15, RZ, P1 ;  /* 0x000000ff0f00720c */ /* 0x000fc80000f21670 */
[----:B------:R-:W-:-:S13]  /*09d0*/  PLOP3.LUT P1, PT, P1, P0, PT, 0xf8, 0x8f ;  /* 0x00000000008f781c */ /* 0x000fda0000f21f70 */
[----:B------:R-:W-:-:S06]  /*09e0*/  @!P1 IMAD.WIDE.U32 R14, R15, 0x4, R6 ;  /* 0x000000040f0e9825 */ /* 0x000fcc00078e0006 */
[----:B------:R0:W5:Y:S01]  /*09f0*/  @!P1 LDG.E R15, desc[UR4][R14.64] ;  /* 0x000000040e0f9981 */ /* 0x000162000c1e1900 */
[----:B------:R-:W-:Y:S01]  /*0a00*/  FADD R19, R0, -R16 ;  /* 0x8000001000137221 */ /* 0x000fe20000000000 */
[----:B------:R-:W-:Y:S01]  /*0a10*/  BSSY.RECONVERGENT B2, `(.L_x_37) ;  /* 0x000000f000027945 */ /* 0x000fe20003800200 */
[----:B------:R-:W-:Y:S02]  /*0a20*/  IMAD.MOV.U32 R20, RZ, RZ, RZ ;  /* 0x000000ffff147224 */ /* 0x000fe400078e00ff */
[----:B------:R-:W-:Y:S01]  /*0a30*/  FADD R16, R16, 1 ;  /* 0x3f80000010107421 */ /* 0x000fe20000000000 */
[----:B------:R-:W-:-:S13]  /*0a40*/  FSETP.GTU.AND P2, PT, |R19|, 1, PT ;  /* 0x3f8000001300780b */ /* 0x000fda0003f4c200 */
[----:B------:R-:W-:Y:S02]  /*0a50*/  @!P2 IMAD.MOV.U32 R18, RZ, RZ, 0x3fc00000 ;  /* 0x3fc00000ff12a424 */ /* 0x000fe400078e00ff */
[C---:B------:R-:W-:Y:S02]  /*0a60*/  @!P2 FMUL R17, R19.reuse, R19 ;  /* 0x000000131311a220 */ /* 0x040fe40000400000 */
[----:B------:R-:W-:-:S04]  /*0a70*/  @!P2 FFMA R18, |R19|, R18, -2.5 ;  /* 0xc02000001312a423 */ /* 0x000fc80000000212 */
[----:B------:R-:W-:Y:S01]  /*0a80*/  @!P2 FFMA R18, R17, R18, 1 ;  /* 0x3f8000001112a423 */ /* 0x000fe20000000012 */
[----:B0-----:R-:W-:Y:S06]  /*0a90*/  @!P2 BRA `(.L_x_38) ;  /* 0x000000000018a947 */ /* 0x001fec0003800000 */
[----:B------:R-:W-:Y:S01]  /*0aa0*/  FSETP.GEU.AND P2, PT, |R19|, 2, PT ;  /* 0x400000001300780b */ /* 0x000fe20003f4e200 */
[----:B------:R-:W-:-:S12]  /*0ab0*/  IMAD.MOV.U32 R18, RZ, RZ, RZ ;  /* 0x000000ffff127224 */ /* 0x000fd800078e00ff */
[----:B------:R-:W-:-:S04]  /*0ac0*/  @!P2 IMAD.MOV.U32 R14, RZ, RZ, 0x3f000000 ;  /* 0x3f000000ff0ea424 */ /* 0x000fc800078e00ff */
[----:B------:R-:W-:-:S04]  /*0ad0*/  @!P2 FFMA R14, |R19|, -R14, 2.5 ;  /* 0x40200000130ea423 */ /* 0x000fc80000000a0e */
[----:B------:R-:W-:-:S04]  /*0ae0*/  @!P2 FFMA R14, |R19|, R14, -4 ;  /* 0xc0800000130ea423 */ /* 0x000fc8000000020e */
[----:B------:R-:W-:-:S07]  /*0af0*/  @!P2 FFMA R18, |R19|, R14, 2 ;  /* 0x400000001312a423 */ /* 0x000fce000000020e */
.L_x_38:
[----:B------:R-:W-:Y:S05]  /*0b00*/  BSYNC.RECONVERGENT B2 ;  /* 0x0000000000027941 */ /* 0x000fea0003800200 */
.L_x_37:
[----:B------:R-:W-:Y:S01]  /*0b10*/  FSETP.GTU.AND P2, PT, R16, R11, PT ;  /* 0x0000000b1000720b */ /* 0x000fe20003f4c000 */
[----:B------:R-:W-:Y:S01]  /*0b20*/  FMUL R18, R13, R18 ;  /* 0x000000120d127220 */ /* 0x000fe20000400000 */
[----:B-----5:R-:W-:-:S03]  /*0b30*/  @!P1 I2FP.F32.S32 R20, R15 ;  /* 0x0000000f00149245 */ /* 0x020fc60000201400 */
[C---:B------:R-:W-:Y:S02]  /*0b40*/  FADD R8, R18.reuse, R8 ;  /* 0x0000000812087221 */ /* 0x040fe40000000000 */
[----:B------:R-:W-:-:S06]  /*0b50*/  FFMA R9, R18, R20, R9 ;  /* 0x0000001412097223 */ /* 0x000fcc0000000009 */
[----:B------:R-:W-:Y:S05]  /*0b60*/  @!P2 BRA `(.L_x_39) ;  /* 0xfffffffc008ca947 */ /* 0x000fea000383ffff */
.L_x_36:
[----:B------:R-:W-:Y:S05]  /*0b70*/  BSYNC.RECONVERGENT B1 ;  /* 0x0000000000017941 */ /* 0x000fea0003800200 */
.L_x_35:
[----:B------:R-:W-:-:S05]  /*0b80*/  FADD R12, R12, 1 ;  /* 0x3f8000000c0c7421 */ /* 0x000fca0000000000 */
[----:B------:R-:W-:-:S13]  /*0b90*/  FSETP.GTU.AND P0, PT, R12, R5, PT ;  /* 0x000000050c00720b */ /* 0x000fda0003f0c000 */
[----:B------:R-:W-:Y:S05]  /*0ba0*/  @!P0 BRA `(.L_x_40) ;  /* 0xfffffffc00188947 */ /* 0x000fea000383ffff */
.L_x_34:
[----:B------:R-:W-:Y:S05]  /*0bb0*/  BSYNC.RECONVERGENT B0 ;  /* 0x0000000000007941 */ /* 0x000fea0003800200 */
.L_x_33:
[----:B------:R-:W2:Y:S01]  /*0bc0*/  MUFU.RCP R3, R8 ;  /* 0x0000000800037308 */ /* 0x000ea20000001000 */
[----:B------:R-:W-:Y:S01]  /*0bd0*/  BSSY.RECONVERGENT B0, `(.L_x_41) ;  /* 0x000000d000007945 */ /* 0x000fe20003800200 */
[----:B------:R-:W-:-:S06]  /*0be0*/  FSETP.NEU.AND P2, PT, R8, RZ, PT ;  /* 0x000000ff0800720b */ /* 0x000fcc0003f4d000 */
[----:B------:R-:W0:Y:S01]  /*0bf0*/  FCHK P0, R9, R8 ;  /* 0x0000000809007302 */ /* 0x000e220000000000 */
[----:B--2---:R-:W-:-:S04]  /*0c00*/  FFMA R0, R3, -R8, 1 ;  /* 0x3f80000003007423 */ /* 0x004fc80000000808 */
[----:B------:R-:W-:-:S04]  /*0c10*/  FFMA R0, R3, R0, R3 ;  /* 0x0000000003007223 */ /* 0x000fc80000000003 */
[----:B------:R-:W-:-:S04]  /*0c20*/  FFMA R6, R0, R9, RZ ;  /* 0x0000000900067223 */ /* 0x000fc800000000ff */
[----:B------:R-:W-:-:S04]  /*0c30*/  FFMA R3, R6, -R8, R9 ;  /* 0x8000000806037223 */ /* 0x000fc80000000009 */
[----:B------:R-:W-:Y:S01]  /*0c40*/  FFMA R0, R0, R3, R6 ;  /* 0x0000000300007223 */ /* 0x000fe20000000006 */
[----:B0-----:R-:W-:Y:S06]  /*0c50*/  @!P0 BRA `(.L_x_42) ;  /* 0x0000000000108947 */ /* 0x001fec0003800000 */
[----:B------:R-:W-:Y:S01]  /*0c60*/  IMAD.MOV.U32 R0, RZ, RZ, R9 ;  /* 0x000000ffff007224 */ /* 0x000fe200078e0009 */
[----:B------:R-:W-:Y:S01]  /*0c70*/  MOV R6, 0xca0 ;  /* 0x00000ca000067802 */ /* 0x000fe20000000f00 */
[----:B------:R-:W-:-:S07]  /*0c80*/  IMAD.MOV.U32 R3, RZ, RZ, R8 ;  /* 0x000000ffff037224 */ /* 0x000fce00078e0008 */
[----:B------:R-:W-:Y:S05]  /*0c90*/  CALL.REL.NOINC `($__internal_0_$__cuda_sm3x_div_rn_noftz_f32_slowpath) ;  /* 0x00000000002c7944 */ /* 0x000fea0003c00000 */
.L_x_42:
[----:B------:R-:W-:Y:S05]  /*0ca0*/  BSYNC.RECONVERGENT B0 ;  /* 0x0000000000007941 */ /* 0x000fea0003800200 */
.L_x_41:
[----:B------:R-:W-:-:S04]  /*0cb0*/  FSEL R0, R0, RZ, P2 ;  /* 0x000000ff00007208 */ /* 0x000fc80001000000 */
[----:B------:R0:W1:Y:S03]  /*0cc0*/  F2I.TRUNC.NTZ R7, R0 ;  /* 0x0000000000077305 */ /* 0x000066000020f100 */
.L_x_30:
[----:B------:R-:W0:Y:S01]  /*0cd0*/  LDCU UR6, c[0x0][0x3b0] ;  /* 0x00007600ff0677ac */ /* 0x000e220008000800 */
[----:B------:R-:W3:Y:S01]  /*0ce0*/  LDCU.64 UR8, c[0x0][0x3a8] ;  /* 0x00007500ff0877ac */ /* 0x000ee20008000a00 */
[----:B0-2-4-:R-:W-:-:S05]  /*0cf0*/  IMAD R0, R2, UR6, RZ ;  /* 0x0000000602007c24 */ /* 0x015fca000f8e02ff */
[----:B---3--:R-:W-:-:S04]  /*0d00*/  IADD3 R2, P0, PT, R0, UR8, RZ ;  /* 0x0000000800027c10 */ /* 0x008fc8000ff1e0ff */
[----:B------:R-:W-:-:S03]  /*0d10*/  LEA.HI.X.SX32 R3, R0, UR9, 0x1, P0 ;  /* 0x0000000900037c11 */ /* 0x000fc600080f0eff */
[----:B------:R-:W-:-:S05]  /*0d20*/  IMAD.WIDE R4, R4, 0x4, R2 ;  /* 0x0000000404047825 */ /* 0x000fca00078e0202 */
[----:B-1---5:R-:W-:Y:S01]  /*0d30*/  STG.E desc[UR4][R4.64], R7 ;  /* 0x0000000704007986 */ /* 0x022fe2000c101904 */
[----:B------:R-:W-:Y:S05]  /*0d40*/  EXIT ;  /* 0x000000000000794d */ /* 0x000fea0003800000 */
        .weak           $__internal_0_$__cuda_sm3x_div_rn_noftz_f32_slowpath
        .type           $__internal_0_$__cuda_sm3x_div_rn_noftz_f32_slowpath,@function
        .size           $__internal_0_$__cuda_sm3x_div_rn_noftz_f32_slowpath,(.L_x_408 - $__internal_0_$__cuda_sm3x_div_rn_noftz_f32_slowpath)
$__internal_0_$__cuda_sm3x_div_rn_noftz_f32_slowpath:
[----:B------:R-:W-:Y:S01]  /*0d50*/  SHF.R.U32.HI R7, RZ, 0x17, R3 ;  /* 0x00000017ff077819 */ /* 0x000fe20000011603 */
[----:B------:R-:W-:Y:S01]  /*0d60*/  BSSY.RECONVERGENT B1, `(.L_x_43) ;  /* 0x0000062000017945 */ /* 0x000fe20003800200 */
[----:B------:R-:W-:Y:S02]  /*0d70*/  SHF.R.U32.HI R5, RZ, 0x17, R0 ;  /* 0x00000017ff057819 */ /* 0x000fe40000011600 */
[----:B------:R-:W-:Y:S02]  /*0d80*/  LOP3.LUT R12, R7, 0xff, RZ, 0xc0, !PT ;  /* 0x000000ff070c7812 */ /* 0x000fe400078ec0ff */
[----:B------:R-:W-:-:S03]  /*0d90*/  LOP3.LUT R10, R5, 0xff, RZ, 0xc0, !PT ;  /* 0x000000ff050a7812 */ /* 0x000fc600078ec0ff */
[----:B------:R-:W-:Y:S02]  /*0da0*/  VIADD R8, R12, 0xffffffff ;  /* 0xffffffff0c087836 */ /* 0x000fe40000000000 */
[----:B------:R-:W-:-:S03]  /*0db0*/  VIADD R7, R10, 0xffffffff ;  /* 0xffffffff0a077836 */ /* 0x000fc60000000000 */
[----:B------:R-:W-:-:S04]  /*0dc0*/  ISETP.GT.U32.AND P0, PT, R8, 0xfd, PT ;  /* 0x000000fd0800780c */ /* 0x000fc80003f04070 */
[----:B------:R-:W-:-:S13]  /*0dd0*/  ISETP.GT.U32.OR P0, PT, R7, 0xfd, P0 ;  /* 0x000000fd0700780c */ /* 0x000fda0000704470 */
[----:B------:R-:W-:Y:S01]  /*0de0*/  @!P0 IMAD.MOV.U32 R5, RZ, RZ, RZ ;  /* 0x000000ffff058224 */ /* 0x000fe200078e00ff */
[----:B------:R-:W-:Y:S06]  /*0df0*/  @!P0 BRA `(.L_x_44) ;  /* 0x00000000005c8947 */ /* 0x000fec0003800000 */
[----:B------:R-:W-:Y:S02]  /*0e00*/  FSETP.GTU.FTZ.AND P0, PT, |R0|, +INF , PT ;  /* 0x7f8000000000780b */ /* 0x000fe40003f1c200 */
[----:B------:R-:W-:-:S04]  /*0e10*/  FSETP.GTU.FTZ.AND P1, PT, |R3|, +INF , PT ;  /* 0x7f8000000300780b */ /* 0x000fc80003f3c200 */
[----:B------:R-:W-:-:S13]  /*0e20*/  PLOP3.LUT P0, PT, P0, P1, PT, 0xf8, 0x8f ;  /* 0x00000000008f781c */ /* 0x000fda0000703f70 */
[----:B------:R-:W-:Y:S05]  /*0e30*/  @P0 BRA `(.L_x_45) ;  /* 0x00000004004c0947 */ /* 0x000fea0003800000 */
[----:B------:R-:W-:-:S13]  /*0e40*/  LOP3.LUT P0, RZ, R3, 0x7fffffff, R0, 0xc8, !PT ;  /* 0x7fffffff03ff7812 */ /* 0x000fda000780c800 */
[----:B------:R-:W-:Y:S05]  /*0e50*/  @!P0 BRA `(.L_x_46) ;  /* 0x00000004003c8947 */ /* 0x000fea0003800000 */
[C---:B------:R-:W-:Y:S02]  /*0e60*/  FSETP.NEU.FTZ.AND P0, PT, |R0|.reuse, +INF , PT ;  /* 0x7f8000000000780b */ /* 0x040fe40003f1d200 */
[----:B------:R-:W-:Y:S02]  /*0e70*/  FSETP.NEU.FTZ.AND P3, PT, |R3|, +INF , PT ;  /* 0x7f8000000300780b */ /* 0x000fe40003f7d200 */
[----:B------:R-:W-:-:S11]  /*0e80*/  FSETP.NEU.FTZ.AND P1, PT, |R0|, +INF , PT ;  /* 0x7f8000000000780b */ /* 0x000fd60003f3d200 */
[----:B------:R-:W-:Y:S05]  /*0e90*/  @!P3 BRA !P0, `(.L_x_46) ;  /* 0x00000004002cb947 */ /* 0x000fea0004000000 */
[----:B------:R-:W-:-:S04]  /*0ea0*/  LOP3.LUT P0, RZ, R0, 0x7fffffff, RZ, 0xc0, !PT ;  /* 0x7fffffff00ff7812 */ /* 0x000fc8000780c0ff */
[----:B------:R-:W-:-:S13]  /*0eb0*/  PLOP3.LUT P0, PT, P3, P0, PT, 0x2f, 0xf2 ;  /* 0x0000000000f2781c */ /* 0x000fda0001f00577 */
[----:B------:R-:W-:Y:S05]  /*0ec0*/  @P0 BRA `(.L_x_47) ;  /* 0x0000000400180947 */ /* 0x000fea0003800000 */
[----:B------:R-:W-:-:S04]  /*0ed0*/  LOP3.LUT P0, RZ, R3, 0x7fffffff, RZ, 0xc0, !PT ;  /* 0x7fffffff03ff7812 */ /* 0x000fc8000780c0ff */
[----:B------:R-:W-:-:S13]  /*0ee0*/  PLOP3.LUT P0, PT, P1, P0, PT, 0x2f, 0xf2 ;  /* 0x0000000000f2781c */ /* 0x000fda0000f00577 */
[----:B------:R-:W-:Y:S05]  /*0ef0*/  @P0 BRA `(.L_x_48) ;  /* 0x0000000400000947 */ /* 0x000fea0003800000 */
[----:B------:R-:W-:Y:S02]  /*0f00*/  ISETP.GE.AND P0, PT, R7, RZ, PT ;  /* 0x000000ff0700720c */ /* 0x000fe40003f06270 */
[----:B------:R-:W-:-:S11]  /*0f10*/  ISETP.GE.AND P1, PT, R8, RZ, PT ;  /* 0x000000ff0800720c */ /* 0x000fd60003f26270 */
[----:B------:R-:W-:Y:S02]  /*0f20*/  @P0 IMAD.MOV.U32 R5, RZ, RZ, RZ ;  /* 0x000000ffff050224 */ /* 0x000fe400078e00ff */
[----:B------:R-:W-:Y:S01]  /*0f30*/  @!P0 FFMA R0, R0, 1.84467440737095516160e+19, RZ ;  /* 0x5f80000000008823 */ /* 0x000fe200000000ff */
[----:B------:R-:W-:Y:S02]  /*0f40*/  @!P0 IMAD.MOV.U32 R5, RZ, RZ, -0x40 ;  /* 0xffffffc0ff058424 */ /* 0x000fe400078e00ff */
[----:B------:R-:W-:Y:S02]  /*0f50*/  @!P1 FFMA R3, R3, 1.84467440737095516160e+19, RZ ;  /* 0x5f80000003039823 */ /* 0x000fe400000000ff */
[----:B------:R-:W-:-:S07]  /*0f60*/  @!P1 VIADD R5, R5, 0x40 ;  /* 0x0000004005059836 */ /* 0x000fce0000000000 */
.L_x_44:
[----:B------:R-:W-:Y:S01]  /*0f70*/  LEA R8, R12, 0xc0800000, 0x17 ;  /* 0xc08000000c087811 */ /* 0x000fe200078eb8ff */
[----:B------:R-:W-:Y:S04]  /*0f80*/  BSSY.RECONVERGENT B2, `(.L_x_49) ;  /* 0x0000036000027945 */ /* 0x000fe80003800200 */
[----:B------:R-:W-:Y:S02]  /*0f90*/  IMAD.IADD R8, R3, 0x1, -R8 ;  /* 0x0000000103087824 */ /* 0x000fe400078e0a08 */
[----:B------:R-:W-:Y:S02]  /*0fa0*/  VIADD R3, R10, 0xffffff81 ;  /* 0xffffff810a037836 */ /* 0x000fe40000000000 */
[----:B------:R0:W1:Y:S01]  /*0fb0*/  MUFU.RCP R7, R8 ;  /* 0x0000000800077308 */ /* 0x0000620000001000 */
[----:B------:R-:W-:Y:S01]  /*0fc0*/  FADD.FTZ R9, -R8, -RZ ;  /* 0x800000ff08097221 */ /* 0x000fe20000010100 */
[C---:B------:R-:W-:Y:S01]  /*0fd0*/  IMAD R0, R3.reuse, -0x800000, R0 ;  /* 0xff80000003007824 */ /* 0x040fe200078e0200 */
[----:B0-----:R-:W-:-:S05]  /*0fe0*/  IADD3 R8, PT, PT, R3, 0x7f, -R12 ;  /* 0x0000007f03087810 */ /* 0x001fca0007ffe80c */
[----:B------:R-:W-:Y:S02]  /*0ff0*/  IMAD.IADD R8, R8, 0x1, R5 ;  /* 0x0000000108087824 */ /* 0x000fe400078e0205 */
[----:B-1----:R-:W-:-:S04]  /*1000*/  FFMA R10, R7, R9, 1 ;  /* 0x3f800000070a7423 */ /* 0x002fc80000000009 */
[----:B------:R-:W-:-:S04]  /*1010*/  FFMA R14, R7, R10, R7 ;  /* 0x0000000a070e7223 */ /* 0x000fc80000000007 */
[----:B------:R-:W-:-:S04]  /*1020*/  FFMA R7, R0, R14, RZ ;  /* 0x0000000e00077223 */ /* 0x000fc800000000ff */
[----:B------:R-:W-:-:S04]  /*1030*/  FFMA R10, R9, R7, R0 ;  /* 0x00000007090a7223 */ /* 0x000fc80000000000 */
[----:B------:R-:W-:-:S04]  /*1040*/  FFMA R7, R14, R10, R7 ;  /* 0x0000000a0e077223 */ /* 0x000fc80000000007 */
[----:B------:R-:W-:-:S04]  /*1050*/  FFMA R10, R9, R7, R0 ;  /* 0x00000007090a7223 */ /* 0x000fc80000000000 */
[----:B------:R-:W-:-:S05]  /*1060*/  FFMA R0, R14, R10, R7 ;  /* 0x0000000a0e007223 */ /* 0x000fca0000000007 */
[----:B------:R-:W-:-:S04]  /*1070*/  SHF.R.U32.HI R3, RZ, 0x17, R0 ;  /* 0x00000017ff037819 */ /* 0x000fc80000011600 */
[----:B------:R-:W-:-:S05]  /*1080*/  LOP3.LUT R3, R3, 0xff, RZ, 0xc0, !PT ;  /* 0x000000ff03037812 */ /* 0x000fca00078ec0ff */
[----:B------:R-:W-:-:S04]  /*1090*/  IMAD.IADD R9, R3, 0x1, R8 ;  /* 0x0000000103097824 */ /* 0x000fc800078e0208 */
[----:B------:R-:W-:-:S05]  /*10a0*/  VIADD R3, R9, 0xffffffff ;  /* 0xffffffff09037836 */ /* 0x000fca0000000000 */
[----:B------:R-:W-:-:S13]  /*10b0*/  ISETP.GE.U32.AND P0, PT, R3, 0xfe, PT ;  /* 0x000000fe0300780c */ /* 0x000fda0003f06070 */
[----:B------:R-:W-:Y:S05]  /*10c0*/  @!P0 BRA `(.L_x_50) ;  /* 0x0000000000808947 */ /* 0x000fea0003800000 */
[----:B------:R-:W-:-:S13]  /*10d0*/  ISETP.GT.AND P0, PT, R9, 0xfe, PT ;  /* 0x000000fe0900780c */ /* 0x000fda0003f04270 */
[----:B------:R-:W-:Y:S05]  /*10e0*/  @P0 BRA `(.L_x_51) ;  /* 0x00000000006c0947 */ /* 0x000fea0003800000 */
[----:B------:R-:W-:-:S13]  /*10f0*/  ISETP.GE.AND P0, PT, R9, 0x1, PT ;  /* 0x000000010900780c */ /* 0x000fda0003f06270 */
[----:B------:R-:W-:Y:S05]  /*1100*/  @P0 BRA `(.L_x_52) ;  /* 0x0000000000740947 */ /* 0x000fea0003800000 */
[----:B------:R-:W-:Y:S02]  /*1110*/  ISETP.GE.AND P0, PT, R9, -0x18, PT ;  /* 0xffffffe80900780c */ /* 0x000fe40003f06270 */
[----:B------:R-:W-:-:S11]  /*1120*/  LOP3.LUT R0, R0, 0x80000000, RZ, 0xc0, !PT ;  /* 0x8000000000007812 */ /* 0x000fd600078ec0ff */
[----:B------:R-:W-:Y:S05]  /*1130*/  @!P0 BRA `(.L_x_52) ;  /* 0x0000000000688947 */ /* 0x000fea0003800000 */
[CCC-:B------:R-:W-:Y:S01]  /*1140*/  FFMA.RZ R3, R14.reuse, R10.reuse, R7.reuse ;  /* 0x0000000a0e037223 */ /* 0x1c0fe2000000c007 */
[CCC-:B------:R-:W-:Y:S01]  /*1150*/  FFMA.RM R8, R14.reuse, R10.reuse, R7.reuse ;  /* 0x0000000a0e087223 */ /* 0x1c0fe20000004007 */
[C---:B------:R-:W-:Y:S02]  /*1160*/  ISETP.NE.AND P3, PT, R9.reuse, RZ, PT ;  /* 0x000000ff0900720c */ /* 0x040fe40003f65270 */
[----:B------:R-:W-:Y:S02]  /*1170*/  ISETP.NE.AND P1, PT, R9, RZ, PT ;  /* 0x000000ff0900720c */ /* 0x000fe40003f25270 */
[----:B------:R-:W-:Y:S01]  /*1180*/  LOP3.LUT R5, R3, 0x7fffff, RZ, 0xc0, !PT ;  /* 0x007fffff03057812 */ /* 0x000fe200078ec0ff */
[----:B------:R-:W-:Y:S01]  /*1190*/  FFMA.RP R3, R14, R10, R7 ;  /* 0x0000000a0e037223 */ /* 0x000fe20000008007 */
[----:B------:R-:W-:Y:S02]  /*11a0*/  VIADD R10, R9, 0x20 ;  /* 0x00000020090a7836 */ /* 0x000fe40000000000 */
[----:B------:R-:W-:Y:S01]  /*11b0*/  LOP3.LUT R5, R5, 0x800000, RZ, 0xfc, !PT ;  /* 0x0080000005057812 */ /* 0x000fe200078efcff */
[----:B------:R-:W-:Y:S01]  /*11c0*/  IMAD.MOV R7, RZ, RZ, -R9 ;  /* 0x000000ffff077224 */ /* 0x000fe200078e0a09 */
[----:B------:R-:W-:-:S02]  /*11d0*/  FSETP.NEU.FTZ.AND P0, PT, R3, R8, PT ;  /* 0x000000080300720b */ /* 0x000fc40003f1d000 */
[----:B------:R-:W-:Y:S02]  /*11e0*/  SHF.L.U32 R10, R5, R10, RZ ;  /* 0x0000000a050a7219 */ /* 0x000fe400000006ff */
[----:B------:R-:W-:Y:S02]  /*11f0*/  SEL R8, R7, RZ, P3 ;  /* 0x000000ff07087207 */ /* 0x000fe40001800000 */
[----:B------:R-:W-:Y:S02]  /*1200*/  ISETP.NE.AND P1, PT, R10, RZ, P1 ;  /* 0x000000ff0a00720c */ /* 0x000fe40000f25270 */
[----:B------:R-:W-:Y:S02]  /*1210*/  SHF.R.U32.HI R8, RZ, R8, R5 ;  /* 0x00000008ff087219 */ /* 0x000fe40000011605 */
[----:B------:R-:W-:Y:S02]  /*1220*/  PLOP3.LUT P0, PT, P0, P1, PT, 0xf8, 0x8f ;  /* 0x00000000008f781c */ /* 0x000fe40000703f70 */
[----:B------:R-:W-:-:S02]  /*1230*/  SHF.R.U32.HI R10, RZ, 0x1, R8 ;  /* 0x00000001ff0a7819 */ /* 0x000fc40000011608 */
[----:B------:R-:W-:-:S04]  /*1240*/  SEL R3, RZ, 0x1, !P0 ;  /* 0x00000001ff037807 */ /* 0x000fc80004000000 */
[----:B------:R-:W-:-:S04]  /*1250*/  LOP3.LUT R3, R3, 0x1, R10, 0xf8, !PT ;  /* 0x0000000103037812 */ /* 0x000fc800078ef80a */
[----:B------:R-:W-:-:S05]  /*1260*/  LOP3.LUT R3, R3, R8, RZ, 0xc0, !PT ;  /* 0x0000000803037212 */ /* 0x000fca00078ec0ff */
[----:B------:R-:W-:-:S05]  /*1270*/  IMAD.IADD R3, R10, 0x1, R3 ;  /* 0x000000010a037824 */ /* 0x000fca00078e0203 */
[----:B------:R-:W-:Y:S01]  /*1280*/  LOP3.LUT R0, R3, R0, RZ, 0xfc, !PT ;  /* 0x0000000003007212 */ /* 0x000fe200078efcff */
[----:B------:R-:W-:Y:S06]  /*1290*/  BRA `(.L_x_52) ;  /* 0x0000000000107947 */ /* 0x000fec0003800000 */
.L_x_51:
[----:B------:R-:W-:-:S04]  /*12a0*/  LOP3.LUT R0, R0, 0x80000000, RZ, 0xc0, !PT ;  /* 0x8000000000007812 */ /* 0x000fc800078ec0ff */
[----:B------:R-:W-:Y:S01]  /*12b0*/  LOP3.LUT R0, R0, 0x7f800000, RZ, 0xfc, !PT ;  /* 0x7f80000000007812 */ /* 0x000fe200078efcff */
[----:B------:R-:W-:Y:S06]  /*12c0*/  BRA `(.L_x_52) ;  /* 0x0000000000047947 */ /* 0x000fec0003800000 */
.L_x_50:
[----:B------:R-:W-:-:S07]  /*12d0*/  IMAD R0, R8, 0x800000, R0 ;  /* 0x0080000008007824 */ /* 0x000fce00078e0200 */
.L_x_52:
[----:B------:R-:W-:Y:S05]  /*12e0*/  BSYNC.RECONVERGENT B2 ;  /* 0x0000000000027941 */ /* 0x000fea0003800200 */
.L_x_49:
[----:B------:R-:W-:Y:S05]  /*12f0*/  BRA `(.L_x_53) ;  /* 0x0000000000207947 */ /* 0x000fea0003800000 */
.L_x_48:
[----:B------:R-:W-:-:S04]  /*1300*/  LOP3.LUT R0, R3, 0x80000000, R0, 0x48, !PT ;  /* 0x8000000003007812 */ /* 0x000fc800078e4800 */
[----:B------:R-:W-:Y:S01]  /*1310*/  LOP3.LUT R0, R0, 0x7f800000, RZ, 0xfc, !PT ;  /* 0x7f80000000007812 */ /* 0x000fe200078efcff */
[----:B------:R-:W-:Y:S06]  /*1320*/  BRA `(.L_x_53) ;  /* 0x0000000000147947 */ /* 0x000fec0003800000 */
.L_x_47:
[----:B------:R-:W-:Y:S01]  /*1330*/  LOP3.LUT R0, R3, 0x80000000, R0, 0x48, !PT ;  /* 0x8000000003007812 */ /* 0x000fe200078e4800 */
[----:B------:R-:W-:Y:S06]  /*1340*/  BRA `(.L_x_53) ;  /* 0x00000000000c7947 */ /* 0x000fec0003800000 */
.L_x_46:
[----:B------:R-:W0:Y:S01]  /*1350*/  MUFU.RSQ R0, -QNAN ;  /* 0xffc0000000007908 */ /* 0x000e220000001400 */
[----:B------:R-:W-:Y:S05]  /*1360*/  BRA `(.L_x_53) ;  /* 0x0000000000047947 */ /* 0x000fea0003800000 */
.L_x_45:
[----:B------:R-:W-:-:S07]  /*1370*/  FADD.FTZ R0, R0, R3 ;  /* 0x0000000300007221 */ /* 0x000fce0000010000 */
.L_x_53:
[----:B------:R-:W-:Y:S05]  /*1380*/  BSYNC.RECONVERGENT B1 ;  /* 0x0000000000017941 */ /* 0x000fea0003800200 */
.L_x_43:
[----:B------:R-:W-:-:S04]  /*1390*/  IMAD.MOV.U32 R7, RZ, RZ, 0x0 ;  /* 0x00000000ff077424 */ /* 0x000fc800078e00ff */
[----:B0-----:R-:W-:Y:S05]  /*13a0*/  RET.REL.NODEC R6 `(_Z33nppiWarpAffineBack_32s_C1R_kernelPKi8NppiSizei8NppiRectPiiS2_ddddddi) ;  /* 0xffffffec06147950 */ /* 0x001fea0003c3ffff */
.L_x_54:
        /* <DEDUP_REMOVED lines=13> */
.L_x_408:


//--------------------- .text._Z33nppiWarpAffineBack_32f_C4R_kernelPKf8NppiSizei8NppiRectPfiS2_ddddddi --------------------------
	.section	.text._Z33nppiWarpAffineBack_32f_C4R_kernelPKf8NppiSizei8NppiRectPfiS2_ddddddi,"ax",@progbits
	.align	128
        .global         _Z33nppiWarpAffineBack_32f_C4R_kernelPKf8NppiSizei8NppiRectPfiS2_ddddddi
        .type           _Z33nppiWarpAffineBack_32f_C4R_kernelPKf8NppiSizei8NppiRectPfiS2_ddddddi,@function
        .size           _Z33nppiWarpAffineBack_32f_C4R_kernelPKf8NppiSizei8NppiRectPfiS2_ddddddi,(.L_x_420 - _Z33nppiWarpAffineBack_32f_C4R_kernelPKf8NppiSizei8NppiRectPfiS2_ddddddi)
        .other          _Z33nppiWarpAffineBack_32f_C4R_kernelPKf8NppiSizei8NppiRectPfiS2_ddddddi,@"STO_CUDA_ENTRY STV_DEFAULT"
_Z33nppiWarpAffineBack_32f_C4R_kernelPKf8NppiSizei8NppiRectPfiS2_ddddddi:
.text._Z33nppiWarpAffineBack_32f_C4R_kernelPKf8NppiSizei8NppiRectPfiS2_ddddddi:
        /* <DEDUP_REMOVED lines=15> */
[----:B------:R-:W-:Y:S01]  /*00f0*/  MOV R14, 0x3f000000 ;  /* 0x3f000000000e7802 */ /* 0x000fe20000000f00 */
[----:B------:R-:W1:Y:S01]  /*0100*/  LDCU.64 UR16, c[0x0][0x3b0] ;  /* 0x00007600ff1077ac */ /* 0x000e620008000a00 */
[----:B------:R-:W2:Y:S01]  /*0110*/  LDCU.128 UR12, c[0x0][0x3e0] ;  /* 0x00007c00ff0c77ac */ /* 0x000ea20008000c00 */
[----:B------:R-:W3:Y:S01]  /*0120*/  LDCU.64 UR8, c[0x0][0x3c8] ;  /* 0x00007900ff0877ac */ /* 0x000ee20008000a00 */
[----:B------:R-:W4:Y:S01]  /*0130*/  LDCU.64 UR10, c[0x0][0x3f0] ;  /* 0x00007e00ff0a77ac */ /* 0x000f220008000a00 */
[----:B0-----:R-:W-:Y:S01]  /*0140*/  IADD3 R3, PT, PT, R2, UR4, RZ ;  /* 0x0000000402037c10 */ /* 0x001fe2000fffe0ff */
[----:B------:R-:W0:Y:S03]  /*0150*/  LDCU.128 UR4, c[0x0][0x3d0] ;  /* 0x00007a00ff0477ac */ /* 0x000e260008000c00 */
[----:B------:R-:W2:Y:S01]  /*0160*/  I2F.F64 R6, R3 ;  /* 0x0000000300067312 */ /* 0x000ea20000201c00 */
[----:B-1----:R-:W-:-:S02]  /*0170*/  VIADD R0, R9, UR17 ;  /* 0x0000001109007c36 */ /* 0x002fc40008000000 */
[----:B------:R-:W-:Y:S02]  /*0180*/  IMAD R18, R2, UR16, RZ ;  /* 0x0000001002127c24 */ /* 0x000fe4000f8e02ff */
[----:B------:R-:W-:-:S03]  /*0190*/  IMAD.SHL.U32 R9, R9, 0x4, RZ ;  /* 0x0000000409097824 */ /* 0x000fc600078e00ff */
[----:B------:R-:W1:Y:S01]  /*01a0*/  I2F.F64 R4, R0 ;  /* 0x0000000000047312 */ /* 0x000e620000201c00 */
[C---:B--2---:R-:W-:Y:S02]  /*01b0*/  DMUL R10, R6.reuse, UR14 ;  /* 0x0000000e060a7c28 */ /* 0x044fe40008000000 */
[----:B0-----:R-:W-:Y:S01]  /*01c0*/  DMUL R6, R6, UR4 ;  /* 0x0000000406067c28 */ /* 0x001fe20008000000 */
[----:B------:R-:W0:Y:S05]  /*01d0*/  LDCU.64 UR4, c[0x0][0x358] ;  /* 0x00006b00ff0477ac */ /* 0x000e2a0008000a00 */
[C---:B-1----:R-:W-:Y:S02]  /*01e0*/  DFMA R10, R4.reuse, UR12, R10 ;  /* 0x0000000c040a7c2b */ /* 0x042fe4000800000a */
[----:B---3--:R-:W-:Y:S01]  /*01f0*/  DFMA R4, R4, UR8, R6 ;  /* 0x0000000804047c2b */ /* 0x008fe20008000006 */
[----:B------:R-:W1:Y:S05]  /*0200*/  LDCU UR8, c[0x0][0x3f8] ;  /* 0x00007f00ff0877ac */ /* 0x000e6a0008000800 */
[----:B----4-:R-:W-:-:S02]  /*0210*/  DADD R12, R10, UR10 ;  /* 0x0000000a0a0c7e29 */ /* 0x010fc40008000000 */
[----:B------:R-:W-:Y:S01]  /*0220*/  DADD R4, R4, UR6 ;  /* 0x0000000604047e29 */ /* 0x000fe20008000000 */
[----:B------:R-:W2:Y:S01]  /*0230*/  LDC.64 R10, c[0x0][0x388] ;  /* 0x0000e200ff0a7b82 */ /* 0x000ea20000000a00 */
[----:B------:R-:W3:Y:S02]  /*0240*/  LDCU.64 UR6, c[0x0][0x3a8] ;  /* 0x00007500ff0677ac */ /* 0x000ee40008000a00 */
[----:B------:R4:W5:Y:S04]  /*0250*/  F2F.F32.F64 R7, R12 ;  /* 0x0000000c00077310 */ /* 0x0009680000301000 */
[----:B------:R-:W-:Y:S02]  /*0260*/  SHF.R.U32.HI R0, RZ, 0x1f, R13 ;  /* 0x0000001fff007819 */ /* 0x000fe4000001160d */
[----:B------:R-:W-:Y:S01]  /*0270*/  SHF.R.U32.HI R8, RZ, 0x1f, R5 ;  /* 0x0000001fff087819 */ /* 0x000fe20000011605 */
[----:B-1----:R-:W-:Y:S01]  /*0280*/  UISETP.NE.AND UP0, UPT, UR8, 0x2, UPT ;  /* 0x000000020800788c */ /* 0x002fe2000bf05270 */
[----:B------:R1:W0:Y:S01]  /*0290*/  F2F.F32.F64 R3, R4 ;  /* 0x0000000400037310 */ /* 0x0002220000301000 */
[----:B------:R-:W-:Y:S01]  /*02a0*/  LOP3.LUT R0, R0, 0x1, RZ, 0xc0, !PT ;  /* 0x0000000100007812 */ /* 0x000fe200078ec0ff */
[----:B----4-:R-:W4:Y:S01]  /*02b0*/  LDC R13, c[0x0][0x390] ;  /* 0x0000e400ff0d7b82 */ /* 0x010f220000000800 */
[----:B------:R-:W-:-:S02]  /*02c0*/  LOP3.LUT R8, R8, 0x1, RZ, 0xc0, !PT ;  /* 0x0000000108087812 */ /* 0x000fc400078ec0ff */
[----:B------:R-:W-:Y:S02]  /*02d0*/  ISETP.NE.U32.AND P1, PT, R0, 0x1, PT ;  /* 0x000000010000780c */ /* 0x000fe40003f25070 */
[----:B------:R-:W-:Y:S01]  /*02e0*/  ISETP.NE.U32.AND P0, PT, R8, 0x1, PT ;  /* 0x000000010800780c */ /* 0x000fe20003f05070 */
[----:B-----5:R-:W5:Y:S01]  /*02f0*/  F2I.FLOOR.NTZ R6, R7 ;  /* 0x0000000700067305 */ /* 0x020f620000207100 */
[----:B------:R-:W-:Y:S01]  /*0300*/  ISETP.NE.U32.AND.EX P1, PT, RZ, RZ, PT, P1 ;  /* 0x000000ffff00720c */ /* 0x000fe20003f25110 */
[----:B------:R-:W-:Y:S01]  /*0310*/  FADD R12, R7, 0.5 ;  /* 0x3f000000070c7421 */ /* 0x000fe20000000000 */
[----:B-1----:R-:W1:Y:S01]  /*0320*/  LDC.64 R4, c[0x0][0x380] ;  /* 0x0000e000ff047b82 */ /* 0x002e620000000a00 */
[----:B------:R-:W-:Y:S02]  /*0330*/  ISETP.NE.U32.AND.EX P0, PT, RZ, RZ, PT, P0 ;  /* 0x000000ffff00720c */ /* 0x000fe40003f05100 */
[C---:B------:R-:W-:Y:S01]  /*0340*/  FSEL R16, -R14.reuse, 0.5, !P1 ;  /* 0x3f0000000e107808 */ /* 0x040fe20004800100 */
[----:B0-----:R-:W-:Y:S01]  /*0350*/  FADD R15, R3, 0.5 ;  /* 0x3f000000030f7421 */ /* 0x001fe20000000000 */
[----:B------:R-:W0:Y:S01]  /*0360*/  F2I.FLOOR.NTZ R17, R3 ;  /* 0x0000000300117305 */ /* 0x000e220000207100 */
[----:B------:R-:W-:-:S02]  /*0370*/  FSEL R14, -R14, 0.5, !P0 ;  /* 0x3f0000000e0e7808 */ /* 0x000fc40004000100 */
[----:B------:R-:W-:-:S03]  /*0380*/  FADD.RZ R16, R7, R16 ;  /* 0x0000001007107221 */ /* 0x000fc6000000c000 */
[----:B------:R-:W-:Y:S01]  /*0390*/  FADD.RZ R14, R3, R14 ;  /* 0x0000000e030e7221 */ /* 0x000fe2000000c000 */
[----:B-----5:R-:W-:Y:S01]  /*03a0*/  I2FP.F32.S32 R0, R6 ;  /* 0x0000000600007245 */ /* 0x020fe20000201400 */
[----:B------:R-:W5:Y:S01]  /*03b0*/  F2I.TRUNC.NTZ R15, R15 ;  /* 0x0000000f000f7305 */ /* 0x000f62000020f100 */
[----:B--2---:R-:W-:-:S03]  /*03c0*/  ISETP.GE.AND P0, PT, R6, R11, PT ;  /* 0x0000000b0600720c */ /* 0x004fc60003f06270 */
[----:B------:R-:W-:Y:S01]  /*03d0*/  FADD R0, R7, -R0 ;  /* 0x8000000007007221 */ /* 0x000fe20000000000 */
[C---:B------:R-:W-:Y:S02]  /*03e0*/  ISETP.LT.OR P0, PT, R6.reuse, RZ, P0 ;  /* 0x000000ff0600720c */ /* 0x040fe40000701670 */
[----:B0-----:R-:W-:Y:S01]  /*03f0*/  I2FP.F32.S32 R8, R17 ;  /* 0x0000001100087245 */ /* 0x001fe20000201400 */
[----:B------:R-:W0:Y:S01]  /*0400*/  F2I.TRUNC.NTZ R12, R12 ;  /* 0x0000000c000c7305 */ /* 0x000e22000020f100 */
[C---:B------:R-:W-:Y:S01]  /*0410*/  VIADD R19, R17.reuse, 0x1 ;  /* 0x0000000111137836 */ /* 0x040fe20000000000 */
[-C--:B------:R-:W-:Y:S02]  /*0420*/  ISETP.GE.AND P1, PT, R17, R10.reuse, PT ;  /* 0x0000000a1100720c */ /* 0x080fe40003f26270 */
[----:B------:R-:W-:Y:S01]  /*0430*/  FADD R8, R3, -R8 ;  /* 0x8000000803087221 */ /* 0x000fe20000000000 */
[----:B----4-:R-:W-:Y:S01]  /*0440*/  IMAD R3, R6, R13, RZ ;  /* 0x0000000d06037224 */ /* 0x010fe200078e02ff */
[CC--:B------:R-:W-:Y:S01]  /*0450*/  ISETP.GE.AND P4, PT, R19.reuse, R10.reuse, PT ;  /* 0x0000000a1300720c */ /* 0x0c0fe20003f86270 */
[----:B------:R-:W-:Y:S01]  /*0460*/  IMAD.SHL.U32 R19, R19, 0x4, RZ ;  /* 0x0000000413137824 */ /* 0x000fe200078e00ff */
[----:B------:R-:W2:Y:S01]  /*0470*/  F2I.TRUNC.NTZ R16, R16 ;  /* 0x0000001000107305 */ /* 0x000ea2000020f100 */
[----:B-----5:R-:W-:-:S02]  /*0480*/  ISETP.GE.AND P2, PT, R15, R10, PT ;  /* 0x0000000a0f00720c */ /* 0x020fc40003f46270 */
[C---:B------:R-:W-:Y:S02]  /*0490*/  ISETP.LT.OR P1, PT, R17.reuse, RZ, P1 ;  /* 0x000000ff1100720c */ /* 0x040fe40000f21670 */
[----:B------:R-:W-:Y:S02]  /*04a0*/  ISETP.LT.OR P4, PT, R17, -0x1, P4 ;  /* 0xffffffff1100780c */ /* 0x000fe40002781670 */
[C---:B0-----:R-:W-:Y:S01]  /*04b0*/  ISETP.GE.AND P3, PT, R12.reuse, R11, PT ;  /* 0x0000000b0c00720c */ /* 0x041fe20003f66270 */
[----:B------:R0:W4:Y:S01]  /*04c0*/  F2I.TRUNC.NTZ R7, R14 ;  /* 0x0000000e00077305 */ /* 0x000122000020f100 */
[----:B------:R-:W-:Y:S02]  /*04d0*/  ISETP.LT.OR P2, PT, R15, RZ, P2 ;  /* 0x000000ff0f00720c */ /* 0x000fe40001741670 */
[----:B------:R-:W-:Y:S02]  /*04e0*/  ISETP.LT.OR P3, PT, R12, RZ, P3 ;  /* 0x000000ff0c00720c */ /* 0x000fe40001f61670 */
[----:B-1----:R-:W-:-:S02]  /*04f0*/  IADD3 R2, P6, PT, R3, R4, RZ ;  /* 0x0000000403027210 */ /* 0x002fc40007fde0ff */
[----:B--2---:R-:W-:Y:S02]  /*0500*/  VIADDMNMX.RELU R16, R11, 0xffffffff, R16, PT ;  /* 0xffffffff0b107846 */ /* 0x004fe40003801110 */
[----:B------:R-:W-:Y:S02]  /*0510*/  PLOP3.LUT P5, PT, P1, P0, PT, 0xf8, 0x8f ;  /* 0x00000000008f781c */ /* 0x000fe40000fa1f70 */
[----:B------:R-:W-:Y:S02]  /*0520*/  PLOP3.LUT P0, PT, P4, P0, PT, 0xf8, 0x8f ;  /* 0x00000000008f781c */ /* 0x000fe40002701f70 */
[----:B------:R-:W-:Y:S02]  /*0530*/  PLOP3.LUT P2, PT, P2, P3, PT, 0xf8, 0x8f ;  /* 0x00000000008f781c */ /* 0x000fe40001747f70 */
[C---:B------:R-:W-:Y:S02]  /*0540*/  ISETP.LT.OR P1, PT, R6.reuse, -0x1, P1 ;  /* 0xffffffff0600780c */ /* 0x040fe40000f21670 */
[----:B------:R-:W-:-:S02]  /*0550*/  ISETP.LT.OR P4, PT, R6, -0x1, P4 ;  /* 0xffffffff0600780c */ /* 0x000fc40002781670 */
[----:B0-----:R-:W-:Y:S02]  /*0560*/  IADD3 R14, PT, PT, R6, 0x1, RZ ;  /* 0x00000001060e7810 */ /* 0x001fe40007ffe0ff */
[----:B------:R-:W-:Y:S02]  /*0570*/  LEA.HI.X.SX32 R3, R3, R5, 0x1, P6 ;  /* 0x0000000503037211 */ /* 0x000fe400030f0eff */
[----:B----4-:R-:W-:Y:S02]  /*0580*/  VIADDMNMX.RELU R21, R10, 0xffffffff, R7, PT ;  /* 0xffffffff0a157846 */ /* 0x010fe40003801107 */
[-C--:B------:R-:W-:Y:S02]  /*0590*/  ISETP.GE.AND P3, PT, R16, R11.reuse, PT ;  /* 0x0000000b1000720c */ /* 0x080fe40003f66270 */
[----:B---3--:R-:W-:Y:S02]  /*05a0*/  IADD3 R6, P6, PT, R18, UR6, RZ ;  /* 0x0000000612067c10 */ /* 0x008fe4000ffde0ff */
[----:B------:R-:W-:-:S02]  /*05b0*/  ISETP.GE.OR P1, PT, R14, R11, P1 ;  /* 0x0000000b0e00720c */ /* 0x000fc40000f26670 */
[----:B------:R-:W-:Y:S01]  /*05c0*/  ISETP.GE.OR P4, PT, R14, R11, P4 ;  /* 0x0000000b0e00720c */ /* 0x000fe20002786670 */
[----:B------:R-:W-:Y:S01]  /*05d0*/  FADD R11, -R0, 1 ;  /* 0x3f800000000b7421 */ /* 0x000fe20000000100 */
[----:B------:R-:W-:Y:S01]  /*05e0*/  ISETP.LT.AND P3, PT, R21, R10, !P3 ;  /* 0x0000000a1500720c */ /* 0x000fe20005f61270 */
[----:B------:R-:W-:Y:S01]  /*05f0*/  FADD R10, -R8, 1 ;  /* 0x3f800000080a7421 */ /* 0x000fe20000000100 */
[----:B------:R-:W-:Y:S02]  /*0600*/  LEA.HI.X.SX32 R7, R18, UR7, 0x1, P6 ;  /* 0x0000000712077c11 */ /* 0x000fe4000b0f0eff */
[----:B------:R-:W-:Y:S01]  /*0610*/  SHF.L.U32 R17, R17, 0x2, RZ ;  /* 0x0000000211117819 */ /* 0x000fe200000006ff */
[----:B------:R-:W-:Y:S08]  /*0620*/  BRA.U !UP0, `(.L_x_55) ;  /* 0x0000000108f07547 */ /* 0x000ff0000b800000 */
[----:B------:R-:W-:-:S09]  /*0630*/  UISETP.NE.AND UP0, UPT, UR8, 0x1, UPT ;  /* 0x000000010800788c */ /* 0x000fd2000bf05270 */
[----:B------:R-:W-:Y:S05]  /*0640*/  BRA.U UP0, `(.L_x_56) ;  /* 0x0000000100747547 */ /* 0x000fea000b800000 */
        /* <DEDUP_REMOVED lines=8> */
[----:B------:R-:W-:Y:S06]  /*06d0*/  @P2 BRA `(.L_x_58) ;  /* 0x0000000000042947 */ /* 0x000fec0003800000 */
[----:B------:R0:W5:Y:S02]  /*06e0*/  LDG.E R5, desc[UR4][R2.64] ;  /* 0x0000000402057981 */ /* 0x000164000c1e1900 */
.L_x_58:
[----:B------:R-:W-:Y:S05]  /*06f0*/  BSYNC.RECONVERGENT B0 ;  /* 0x0000000000007941 */ /* 0x000fea0003800200 */
.L_x_57:
[----:B-----5:R1:W-:Y:S01]  /*0700*/  STG.E desc[UR4][R6.64], R5 ;  /* 0x0000000506007986 */ /* 0x0203e2000c101904 */
[----:B------:R-:W-:Y:S04]  /*0710*/  BSSY.RECONVERGENT B0, `(.L_x_59) ;  /* 0x0000008000007945 */ /* 0x000fe80003800200 */
[----:B------:R-:W-:Y:S05]  /*0720*/  @P2 BRA `(.L_x_60) ;  /* 0x0000000000102947 */ /* 0x000fea0003800000 */
[----:B-1----:R-:W2:Y:S04]  /*0730*/  LDG.E R5, desc[UR4][R2.64+0x4] ;  /* 0x0000040402057981 */ /* 0x002ea8000c1e1900 */
[----:B--2---:R3:W-:Y:S04]  /*0740*/  STG.E desc[UR4][R6.64+0x4], R5 ;  /* 0x0000040506007986 */ /* 0x0047e8000c101904 */
[----:B------:R3:W5:Y:S01]  /*0750*/  LDG.E R9, desc[UR4][R2.64+0x8] ;  /* 0x0000080402097981 */ /* 0x000762000c1e1900 */
[----:B------:R-:W-:Y:S05]  /*0760*/  BRA `(.L_x_61) ;  /* 0x0000000000087947 */ /* 0x000fea0003800000 */
.L_x_60:
[----:B------:R2:W-:Y:S01]  /*0770*/  STG.E desc[UR4][R6.64+0x4], RZ ;  /* 0x000004ff06007986 */ /* 0x0005e2000c101904 */
[----:B------:R-:W-:-:S07]  /*0780*/  HFMA2 R9, -RZ, RZ, 0, 0 ;  /* 0x00000000ff097431 */ /* 0x000fce00000001ff */
.L_x_61:
[----:B------:R-:W-:Y:S05]  /*0790*/  BSYNC.RECONVERGENT B0 ;  /* 0x0000000000007941 */ /* 0x000fea0003800200 */
.L_x_59:
[----:B-----5:R4:W-:Y:S01]  /*07a0*/  STG.E desc[UR4][R6.64+0x8], R9 ;  /* 0x0000080906007986 */ /* 0x0209e2000c101904 */
[----:B------:R-:W-:Y:S01]  /*07b0*/  BSSY.RECONVERGENT B0, `(.L_x_62) ;  /* 0x0000004000007945 */ /* 0x000fe20003800200 */
[----:B-1-3--:R-:W-:-:S03]  /*07c0*/  IMAD.MOV.U32 R5, RZ, RZ, RZ ;  /* 0x000000ffff057224 */ /* 0x00afc600078e00ff */
[----:B------:R-:W-:Y:S05]  /*07d0*/  @P2 BRA `(.L_x_63) ;  /* 0x0000000000042947 */ /* 0x000fea0003800000 */
[----:B------:R1:W5:Y:S02]  /*07e0*/  LDG.E R5, desc[UR4][R2.64+0xc] ;  /* 0x00000c0402057981 */ /* 0x000364000c1e1900 */
.L_x_63:
[----:B------:R-:W-:Y:S05]  /*07f0*/  BSYNC.RECONVERGENT B0 ;  /* 0x0000000000007941 */ /* 0x000fea0003800200 */
.L_x_62:
[----:B-----5:R-:W-:Y:S01]  /*0800*/  STG.E desc[UR4][R6.64+0xc], R5 ;  /* 0x00000c0506007986 */ /* 0x020fe2000c101904 */
[----:B------:R-:W-:Y:S05]  /*0810*/  EXIT ;  /* 0x000000000000794d */ /* 0x000fea0003800000 */
.L_x_56:
        /* <DEDUP_REMOVED lines=10> */
.L_x_65:
[----:B------:R-:W-:Y:S05]  /*08c0*/  BSYNC.RECONVERGENT B0 ;  /* 0x0000000000007941 */ /* 0x000fea0003800200 */
.L_x_64:
[----:B-----5:R1:W-:Y:S01]  /*08d0*/  STG.E desc[UR4][R6.64], R5 ;  /* 0x0000000506007986 */ /* 0x0203e2000c101904 */
[----:B------:R-:W-:Y:S04]  /*08e0*/  BSSY.RECONVERGENT B0, `(.L_x_66) ;  /* 0x0000008000007945 */ /* 0x000fe80003800200 */
[----:B------:R-:W-:Y:S05]  /*08f0*/  @!P3 BRA `(.L_x_67) ;  /* 0x000000000010b947 */ /* 0x000fea0003800000 */
[----:B-1----:R-:W2:Y:S04]  /*0900*/  LDG.E R5, desc[UR4][R2.64+0x4] ;  /* 0x0000040402057981 */ /* 0x002ea8000c1e1900 */
[----:B--2---:R1:W-:Y:S04]  /*0910*/  STG.E desc[UR4][R6.64+0x4], R5 ;  /* 0x0000040506007986 */ /* 0x0043e8000c101904 */
[----:B------:R1:W5:Y:S01]  /*0920*/  LDG.E R9, desc[UR4][R2.64+0x8] ;  /* 0x0000080402097981 */ /* 0x000362000c1e1900 */
[----:B------:R-:W-:Y:S05]  /*0930*/  BRA `(.L_x_68) ;  /* 0x0000000000087947 */ /* 0x000fea0003800000 */
.L_x_67:
[----:B------:R2:W-:Y:S01]  /*0940*/  STG.E desc[UR4][R6.64+0x4], RZ ;  /* 0x000004ff06007986 */ /* 0x0005e2000c101904 */
[----:B------:R-:W-:-:S07]  /*0950*/  MOV R9, RZ ;  /* 0x000000ff00097202 */ /* 0x000fce0000000f00 */
.L_x_68:
[----:B------:R-:W-:Y:S05]  /*0960*/  BSYNC.RECONVERGENT B0 ;  /* 0x0000000000007941 */ /* 0x000fea0003800200 */
.L_x_66:
[----:B-----5:R3:W-:Y:S01]  /*0970*/  STG.E desc[UR4][R6.64+0x8], R9 ;  /* 0x0000080906007986 */ /* 0x0207e2000c101904 */
[----:B------:R-:W-:Y:S01]  /*0980*/  BSSY.RECONVERGENT B0, `(.L_x_69) ;  /* 0x0000004000007945 */ /* 0x000fe20003800200 */
[----:B-1----:R-:W-:-:S03]  /*0990*/  IMAD.MOV.U32 R5, RZ, RZ, RZ ;  /* 0x000000ffff057224 */ /* 0x002fc600078e00ff */
[----:B------:R-:W-:Y:S05]  /*09a0*/  @!P3 BRA `(.L_x_70) ;  /* 0x000000000004b947 */ /* 0x000fea0003800000 */
[----:B------:R1:W5:Y:S02]  /*09b0*/  LDG.E R5, desc[UR4][R2.64+0xc] ;  /* 0x00000c0402057981 */ /* 0x000364000c1e1900 */
.L_x_70:
[----:B------:R-:W-:Y:S05]  /*09c0*/  BSYNC.RECONVERGENT B0 ;  /* 0x0000000000007941 */ /* 0x000fea0003800200 */
.L_x_69:
[----:B-----5:R-:W-:Y:S01]  /*09d0*/  STG.E desc[UR4][R6.64+0xc], R5 ;  /* 0x00000c0506007986 */ /* 0x020fe2000c101904 */
[----:B------:R-:W-:Y:S05]  /*09e0*/  EXIT ;  /* 0x000000000000794d */ /* 0x000fea0003800000 */
.L_x_55:
[----:B------:R-:W-:Y:S01]  /*09f0*/  IADD3 R14, P2, PT, R2, R13, RZ ;  /* 0x0000000d020e7210 */ /* 0x000fe20007f5e0ff */
[----:B------:R-:W-:Y:S01]  /*0a00*/  IMAD.MOV.U32 R21, RZ, RZ, RZ ;  /* 0x000000ffff157224 */ /* 0x000fe200078e00ff */
[----:B------:R-:W-:Y:S02]  /*0a10*/  MOV R25, RZ ;  /* 0x000000ff00197202 */ /* 0x000fe40000000f00 */
[----:B------:R-:W-:Y:S01]  /*0a20*/  LEA.HI.X.SX32 R15, R13, R3, 0x1, P2 ;  /* 0x000000030d0f7211 */ /* 0x000fe200010f0eff */
[----:B------:R-:W-:Y:S01]  /*0a30*/  IMAD.WIDE.U32 R12, R19, 0x4, R2 ;  /* 0x00000004130c7825 */ /* 0x000fe200078e0002 */
[----:B------:R-:W-:-:S03]  /*0a40*/  MOV R23, RZ ;  /* 0x000000ff00177202 */ /* 0x000fc60000000f00 */
[--C-:B------:R-:W-:Y:S01]  /*0a50*/  IMAD.WIDE.U32 R4, R19, 0x4, R14.reuse ;  /* 0x0000000413047825 */ /* 0x100fe200078e000e */
[----:B------:R-:W2:Y:S03]  /*0a60*/  @!P0 LDG.E R21, desc[UR4][R12.64] ;  /* 0x000000040c158981 */ /* 0x000ea6000c1e1900 */
[C---:B------:R-:W-:Y:S01]  /*0a70*/  IMAD.WIDE.U32 R14, R17.reuse, 0x4, R14 ;  /* 0x00000004110e7825 */ /* 0x040fe200078e000e */
[----:B------:R-:W3:Y:S03]  /*0a80*/  @!P4 LDG.E R25, desc[UR4][R4.64] ;  /* 0x000000040419c981 */ /* 0x000ee6000c1e1900 */
[----:B------:R-:W-:Y:S01]  /*0a90*/  IMAD.WIDE.U32 R2, R17, 0x4, R2 ;  /* 0x0000000411027825 */ /* 0x000fe200078e0002 */
[----:B------:R-:W4:Y:S03]  /*0aa0*/  @!P1 LDG.E R23, desc[UR4][R14.64] ;  /* 0x000000040e179981 */ /* 0x000f26000c1e1900 */
[----:B------:R-:W-:-:S06]  /*0ab0*/  IMAD.MOV.U32 R17, RZ, RZ, RZ ;  /* 0x000000ffff117224 */ /* 0x000fcc00078e00ff */
[----:B------:R-:W5:Y:S01]  /*0ac0*/  @!P5 LDG.E R17, desc[UR4][R2.64] ;  /* 0x000000040211d981 */ /* 0x000f62000c1e1900 */
[----:B------:R-:W-:-:S04]  /*0ad0*/  IMAD.WIDE R6, R9, 0x4, R6 ;  /* 0x0000000409067825 */ /* 0x000fc800078e0206 */
[----:B------:R-:W-:Y:S02]  /*0ae0*/  IMAD.MOV.U32 R19, RZ, RZ, RZ ;  /* 0x000000ffff137224 */ /* 0x000fe400078e00ff */
[C---:B--2---:R-:W-:Y:S01]  /*0af0*/  FMUL R16, R8.reuse, R21 ;  /* 0x0000001508107220 */ /* 0x044fe20000400000 */
[----:B---3--:R-:W-:-:S04]  /*0b00*/  FMUL R25, R8, R25 ;  /* 0x0000001908197220 */ /* 0x008fc80000400000 */
[----:B----4-:R-:W-:-:S04]  /*0b10*/  FFMA R23, R10, R23, R25 ;  /* 0x000000170a177223 */ /* 0x010fc80000000019 */
[----:B------:R-:W-:Y:S01]  /*0b20*/  FMUL R18, R0, R23 ;  /* 0x0000001700127220 */ /* 0x000fe20000400000 */
[----:B------:R-:W-:Y:S01]  /*0b30*/  MOV R23, RZ ;  /* 0x000000ff00177202 */ /* 0x000fe20000000f00 */
[----:B-----5:R-:W-:-:S04]  /*0b40*/  FFMA R16, R10, R17, R16 ;  /* 0x000000110a107223 */ /* 0x020fc80000000010 */
[----:B------:R-:W-:Y:S01]  /*0b50*/  FFMA R9, R11, R16, R18 ;  /* 0x000000100b097223 */ /* 0x000fe20000000012 */
[----:B------:R-:W-:Y:S01]  /*0b60*/  MOV R21, RZ ;  /* 0x000000ff00157202 */ /* 0x000fe20000000f00 */
[----:B------:R-:W-:-:S03]  /*0b70*/  IMAD.MOV.U32 R17, RZ, RZ, RZ ;  /* 0x000000ffff117224 */ /* 0x000fc600078e00ff */
[----:B------:R0:W-:Y:S04]  /*0b80*/  STG.E desc[UR4][R6.64], R9 ;  /* 0x0000000906007986 */ /* 0x0001e8000c101904 */
[----:B------:R-:W2:Y:S04]  /*0b90*/  @!P4 LDG.E R23, desc[UR4][R4.64+0x4] ;  /* 0x000004040417c981 */ /* 0x000ea8000c1e1900 */
[----:B------:R-:W3:Y:S04]  /*0ba0*/  @!P0 LDG.E R19, desc[UR4][R12.64+0x4] ;  /* 0x000004040c138981 */ /* 0x000ee8000c1e1900 */
[----:B------:R-:W4:Y:S04]  /*0bb0*/  @!P1 LDG.E R21, desc[UR4][R14.64+0x4] ;  /* 0x000004040e159981 */ /* 0x000f28000c1e1900 */
[----:B------:R-:W5:Y:S01]  /*0bc0*/  @!P5 LDG.E R17, desc[UR4][R2.64+0x4] ;  /* 0x000004040211d981 */ /* 0x000f62000c1e1900 */
[C---:B--2---:R-:W-:Y:S01]  /*0bd0*/  FMUL R23, R8.reuse, R23 ;  /* 0x0000001708177220 */ /* 0x044fe20000400000 */
[----:B---3--:R-:W-:-:S03]  /*0be0*/  FMUL R16, R8, R19 ;  /* 0x0000001308107220 */ /* 0x008fc60000400000 */
[C---:B----4-:R-:W-:Y:S01]  /*0bf0*/  FFMA R21, R10.reuse, R21, R23 ;  /* 0x000000150a157223 */ /* 0x050fe20000000017 */
[----:B-----5:R-:W-:-:S03]  /*0c00*/  FFMA R16, R10, R17, R16 ;  /* 0x000000110a107223 */ /* 0x020fc60000000010 */
[----:B------:R-:W-:Y:S01]  /*0c10*/  FMUL R18, R0, R21 ;  /* 0x0000001500127220 */ /* 0x000fe20000400000 */
[----:B------:R-:W-:-:S03]  /*0c20*/  MOV R23, RZ ;  /* 0x000000ff00177202 */ /* 0x000fc60000000f00 */
[----:B0-----:R-:W-:Y:S01]  /*0c30*/  FFMA R9, R11, R16, R18 ;  /* 0x000000100b097223 */ /* 0x001fe20000000012 */
[----:B------:R-:W-:Y:S01]  /*0c40*/  IMAD.MOV.U32 R19, RZ, RZ, RZ ;  /* 0x000000ffff137224 */ /* 0x000fe200078e00ff */
[----:B------:R-:W-:-:S03]  /*0c50*/  MOV R21, RZ ;  /* 0x000000ff00157202 */ /* 0x000fc60000000f00 */
[----:B------:R0:W-:Y:S01]  /*0c60*/  STG.E desc[UR4][R6.64+0x4], R9 ;  /* 0x0000040906007986 */ /* 0x0001e2000c101904 */
[----:B------:R-:W-:-:S03]  /*0c70*/  IMAD.MOV.U32 R17, RZ, RZ, RZ ;  /* 0x000000ffff117224 */ /* 0x000fc600078e00ff */
        /* <DEDUP_REMOVED lines=13> */
[----:B------:R-:W-:Y:S01]  /*0d50*/  STG.E desc[UR4][R6.64+0x8], R9 ;  /* 0x0000080906007986 */ /* 0x000fe2000c101904 */
[----:B------:R-:W-:-:S03]  /*0d60*/  MOV R17, RZ ;  /* 0x000000ff00117202 */ /* 0x000fc60000000f00 */
        /* <DEDUP_REMOVED lines=8> */
[----:B------:R-:W-:-:S04]  /*0df0*/  FMUL R0, R0, R21 ;  /* 0x0000001500007220 */ /* 0x000fc80000400000 */
[----:B------:R-:W-:-:S05]  /*0e00*/  FFMA R11, R11, R8, R0 ;  /* 0x000000080b0b7223 */ /* 0x000fca0000000000 */
[----:B------:R-:W-:Y:S01]  /*0e10*/  STG.E desc[UR4][R6.64+0xc], R11 ;  /* 0x00000c0b06007986 */ /* 0x000fe2000c101904 */
[----:B------:R-:W-:Y:S05]  /*0e20*/  EXIT ;  /* 0x000000000000794d */ /* 0x000fea0003800000 */
.L_x_71:
        /* <DEDUP_REMOVED lines=13> */
.L_x_420:


//--------------------- .text._Z33nppiWarpAffineBack_32f_C3R_kernelPKf8NppiSizei8NppiRectPfiS2_ddddddi --------------------------
	.section	.text._Z33nppiWarpAffineBack_32f_C3R_kernelPKf8NppiSizei8NppiRectPfiS2_ddddddi,"ax",@progbits
	.align	128
        .global         _Z33nppiWarpAffineBack_32f_C3R_kernelPKf8NppiSizei8NppiRectPfiS2_ddddddi
        .type           _Z33nppiWarpAffineBack_32f_C3R_kernelPKf8NppiSizei8NppiRectPfiS2_ddddddi,@function
        .size           _Z33nppiWarpAffineBack_32f_C3R_kernelPKf8NppiSizei8NppiRectPfiS2_ddddddi,(.L_x_421 - _Z33nppiWarpAffineBack_32f_C3R_kernelPKf8NppiSizei8NppiRectPfiS2_ddddddi)
        .other          _Z33nppiWarpAffineBack_32f_C3R_kernelPKf8NppiSizei8NppiRectPfiS2_ddddddi,@"STO_CUDA_ENTRY STV_DEFAULT"
_Z33nppiWarpAffineBack_32f_C3R_kernelPKf8NppiSizei8NppiRectPfiS2_ddddddi:
.text._Z33nppiWarpAffineBack_32f_C3R_kernelPKf8NppiSizei8NppiRectPfiS2_ddddddi:
        /* <DEDUP_REMOVED lines=20> */
[C---:B0-----:R-:W-:Y:S01]  /*0140*/  IADD3 R0, PT, PT, R2.reuse, UR4, RZ ;  /* 0x0000000402007c10 */ /* 0x041fe2000fffe0ff */
[----:B------:R-:W0:Y:S03]  /*0150*/  LDCU.128 UR4, c[0x0][0x3d0] ;  /* 0x00007a00ff0477ac */ /* 0x000e260008000c00 */
[----:B------:R-:W3:Y:S01]  /*0160*/  I2F.F64 R6, R0 ;  /* 0x0000000000067312 */ /* 0x000ee20000201c00 */
[----:B--2---:R-:W-:Y:S01]  /*0170*/  IADD3 R4, PT, PT, R11, UR17, RZ ;  /* 0x000000110b047c10 */ /* 0x004fe2000fffe0ff */
[----:B------:R-:W-:-:S02]  /*0180*/  IMAD R16, R2, UR16, RZ ;  /* 0x0000001002107c24 */ /* 0x000fc4000f8e02ff */
[----:B------:R-:W-:-:S04]  /*0190*/  IMAD R11, R11, 0x3, RZ ;  /* 0x000000030b0b7824 */ /* 0x000fc800078e02ff */
        /* <DEDUP_REMOVED lines=21> */
[----:B------:R-:W-:Y:S01]  /*02f0*/  IMAD.MOV.U32 R4, RZ, RZ, 0x3f000000 ;  /* 0x3f000000ff047424 */ /* 0x000fe200078e00ff */
[----:B------:R-:W-:Y:S01]  /*0300*/  ISETP.NE.U32.AND.EX P0, PT, RZ, RZ, PT, P0 ;  /* 0x000000ffff00720c */ /* 0x000fe20003f05100 */
[----:B------:R-:W-:Y:S01]  /*0310*/  FADD R14, R10, 0.5 ;  /* 0x3f0000000a0e7421 */ /* 0x000fe20000000000 */
[----:B--2---:R-:W2:Y:S02]  /*0320*/  LDC.64 R6, c[0x0][0x380] ;  /* 0x0000e000ff067b82 */ /* 0x004ea40000000a00 */
[----:B------:R-:W-:Y:S01]  /*0330*/  FSEL R19, -R4, 0.5, !P0 ;  /* 0x3f00000004137808 */ /* 0x000fe20004000100 */
[----:B-1----:R-:W-:Y:S01]  /*0340*/  FADD R15, R3, 0.5 ;  /* 0x3f000000030f7421 */ /* 0x002fe20000000000 */
[----:B------:R-:W1:Y:S01]  /*0350*/  F2I.FLOOR.NTZ R5, R3 ;  /* 0x0000000300057305 */ /* 0x000e620000207100 */
[----:B------:R-:W-:-:S02]  /*0360*/  ISETP.NE.U32.AND.EX P0, PT, RZ, RZ, PT, P1 ;  /* 0x000000ffff00720c */ /* 0x000fc40003f05110 */
[----:B------:R-:W-:Y:S02]  /*0370*/  FADD.RZ R19, R10, R19 ;  /* 0x000000130a137221 */ /* 0x000fe4000000c000 */
[----:B------:R-:W-:Y:S02]  /*0380*/  FSEL R4, -R4, 0.5, !P0 ;  /* 0x3f00000004047808 */ /* 0x000fe40004000100 */
[----:B-----5:R-:W-:Y:S01]  /*0390*/  I2FP.F32.S32 R17, R12 ;  /* 0x0000000c00117245 */ /* 0x020fe20000201400 */
[----:B------:R-:W5:Y:S01]  /*03a0*/  F2I.TRUNC.NTZ R15, R15 ;  /* 0x0000000f000f7305 */ /* 0x000f62000020f100 */
[----:B---3--:R-:W-:Y:S01]  /*03b0*/  ISETP.GE.AND P3, PT, R12, R9, PT ;  /* 0x000000090c00720c */ /* 0x008fe20003f66270 */
[----:B------:R-:W-:Y:S01]  /*03c0*/  FADD.RZ R18, R3, R4 ;  /* 0x0000000403127221 */ /* 0x000fe2000000c000 */
[----:B----4-:R-:W-:Y:S01]  /*03d0*/  IADD3 R4, P5, PT, R16, UR6, RZ ;  /* 0x0000000610047c10 */ /* 0x010fe2000ffbe0ff */
[----:B------:R-:W-:Y:S01]  /*03e0*/  FADD R0, R10, -R17 ;  /* 0x800000110a007221 */ /* 0x000fe20000000000 */
[----:B------:R-:W-:-:S02]  /*03f0*/  ISETP.LT.OR P3, PT, R12, RZ, P3 ;  /* 0x000000ff0c00720c */ /* 0x000fc40001f61670 */
[----:B-1----:R-:W-:Y:S01]  /*0400*/  IADD3 R17, PT, PT, R5, 0x1, RZ ;  /* 0x0000000105117810 */ /* 0x002fe20007ffe0ff */
[----:B------:R-:W1:Y:S01]  /*0410*/  F2I.TRUNC.NTZ R14, R14 ;  /* 0x0000000e000e7305 */ /* 0x000e62000020f100 */
[----:B------:R-:W-:Y:S02]  /*0420*/  I2FP.F32.S32 R10, R5 ;  /* 0x00000005000a7245 */ /* 0x000fe40000201400 */
[-C--:B------:R-:W-:Y:S02]  /*0430*/  ISETP.GE.AND P1, PT, R17, R8.reuse, PT ;  /* 0x000000081100720c */ /* 0x080fe40003f26270 */
[-C--:B------:R-:W-:Y:S01]  /*0440*/  ISETP.GE.AND P2, PT, R5, R8.reuse, PT ;  /* 0x000000080500720c */ /* 0x080fe20003f46270 */
[----:B------:R-:W-:Y:S01]  /*0450*/  FADD R10, R3, -R10 ;  /* 0x8000000a030a7221 */ /* 0x000fe20000000000 */
[----:B-----5:R-:W-:Y:S01]  /*0460*/  ISETP.GE.AND P0, PT, R15, R8, PT ;  /* 0x000000080f00720c */ /* 0x020fe20003f06270 */
[----:B------:R-:W3:Y:S01]  /*0470*/  F2I.TRUNC.NTZ R20, R19 ;  /* 0x0000001300147305 */ /* 0x000ee2000020f100 */
[----:B------:R-:W-:Y:S01]  /*0480*/  IMAD R3, R12, R13, RZ ;  /* 0x0000000d0c037224 */ /* 0x000fe200078e02ff */
[----:B------:R-:W-:-:S02]  /*0490*/  ISETP.LT.OR P2, PT, R5, RZ, P2 ;  /* 0x000000ff0500720c */ /* 0x000fc40001741670 */
[----:B------:R-:W-:Y:S02]  /*04a0*/  ISETP.LT.OR P0, PT, R15, RZ, P0 ;  /* 0x000000ff0f00720c */ /* 0x000fe40000701670 */
[----:B------:R-:W-:Y:S02]  /*04b0*/  ISETP.LT.OR P1, PT, R5, -0x1, P1 ;  /* 0xffffffff0500780c */ /* 0x000fe40000f21670 */
[----:B------:R-:W4:Y:S01]  /*04c0*/  F2I.TRUNC.NTZ R17, R18 ;  /* 0x0000001200117305 */ /* 0x000f22000020f100 */
[C---:B-1----:R-:W-:Y:S02]  /*04d0*/  ISETP.GE.AND P4, PT, R14.reuse, R9, PT ;  /* 0x000000090e00720c */ /* 0x042fe40003f86270 */
[----:B--2---:R-:W-:Y:S02]  /*04e0*/  IADD3 R2, P6, PT, R3, R6, RZ ;  /* 0x0000000603027210 */ /* 0x004fe40007fde0ff */
[----:B------:R-:W-:Y:S02]  /*04f0*/  ISETP.LT.OR P4, PT, R14, RZ, P4 ;  /* 0x000000ff0e00720c */ /* 0x000fe40002781670 */
[----:B---3--:R-:W-:-:S02]  /*0500*/  VIADDMNMX.RELU R20, R9, 0xffffffff, R20, PT ;  /* 0xffffffff09147846 */ /* 0x008fc40003801114 */
[----:B------:R-:W-:Y:S02]  /*0510*/  PLOP3.LUT P0, PT, P0, P4, PT, 0xf8, 0x8f ;  /* 0x00000000008f781c */ /* 0x000fe40000709f70 */
[----:B------:R-:W-:Y:S02]  /*0520*/  PLOP3.LUT P4, PT, P2, P3, PT, 0xf8, 0x8f ;  /* 0x00000000008f781c */ /* 0x000fe40001787f70 */
[----:B------:R-:W-:Y:S02]  /*0530*/  PLOP3.LUT P3, PT, P1, P3, PT, 0xf8, 0x8f ;  /* 0x00000000008f781c */ /* 0x000fe40000f67f70 */
[C---:B------:R-:W-:Y:S02]  /*0540*/  ISETP.LT.OR P2, PT, R12.reuse, -0x1, P2 ;  /* 0xffffffff0c00780c */ /* 0x040fe40001741670 */
[C---:B------:R-:W-:Y:S01]  /*0550*/  ISETP.LT.OR P1, PT, R12.reuse, -0x1, P1 ;  /* 0xffffffff0c00780c */ /* 0x040fe20000f21670 */
[----:B------:R-:W-:Y:S01]  /*0560*/  VIADD R12, R12, 0x1 ;  /* 0x000000010c0c7836 */ /* 0x000fe20000000000 */
[----:B------:R-:W-:-:S02]  /*0570*/  LEA.HI.X.SX32 R3, R3, R7, 0x1, P6 ;  /* 0x0000000703037211 */ /* 0x000fc400030f0eff */
[----:B----4-:R-:W-:Y:S01]  /*0580*/  VIADDMNMX.RELU R21, R8, 0xffffffff, R17, PT ;  /* 0xffffffff08157846 */ /* 0x010fe20003801111 */
[----:B------:R-:W-:Y:S01]  /*0590*/  IMAD R17, R5, 0x3, RZ ;  /* 0x0000000305117824 */ /* 0x000fe200078e02ff */
[-C--:B------:R-:W-:Y:S02]  /*05a0*/  ISETP.GE.AND P6, PT, R20, R9.reuse, PT ;  /* 0x000000091400720c */ /* 0x080fe40003fc6270 */
[CC--:B------:R-:W-:Y:S02]  /*05b0*/  ISETP.GE.OR P2, PT, R12.reuse, R9.reuse, P2 ;  /* 0x000000090c00720c */ /* 0x0c0fe40001746670 */
[----:B------:R-:W-:Y:S01]  /*05c0*/  ISETP.GE.OR P1, PT, R12, R9, P1 ;  /* 0x000000090c00720c */ /* 0x000fe20000f26670 */
[----:B------:R-:W-:Y:S01]  /*05d0*/  FADD R9, -R0, 1 ;  /* 0x3f80000000097421 */ /* 0x000fe20000000100 */
[----:B------:R-:W-:Y:S01]  /*05e0*/  ISETP.LT.AND P6, PT, R21, R8, !P6 ;  /* 0x000000081500720c */ /* 0x000fe200077c1270 */
[----:B------:R-:W-:Y:S01]  /*05f0*/  FADD R8, -R10, 1 ;  /* 0x3f8000000a087421 */ /* 0x000fe20000000100 */
[----:B------:R-:W-:-:S02]  /*0600*/  LEA.HI.X.SX32 R5, R16, UR7, 0x1, P5 ;  /* 0x0000000710057c11 */ /* 0x000fc4000a8f0eff */
[----:B------:R-:W-:Y:S01]  /*0610*/  IADD3 R19, PT, PT, R17, 0x3, RZ ;  /* 0x0000000311137810 */ /* 0x000fe20007ffe0ff */
[----:B0-----:R-:W-:Y:S08]  /*0620*/  BRA.U !UP0, `(.L_x_72) ;  /* 0x0000000108b87547 */ /* 0x001ff0000b800000 */
        /* <DEDUP_REMOVED lines=12> */
.L_x_75:
[----:B------:R-:W-:Y:S05]  /*06f0*/  BSYNC.RECONVERGENT B0 ;  /* 0x0000000000007941 */ /* 0x000fea0003800200 */
.L_x_74:
[----:B-----5:R1:W-:Y:S01]  /*0700*/  STG.E desc[UR4][R4.64], R7 ;  /* 0x0000000704007986 */ /* 0x0203e2000c101904 */
[----:B------:R-:W-:Y:S05]  /*0710*/  @P0 BRA `(.L_x_76) ;  /* 0x0000000000140947 */ /* 0x000fea0003800000 */
[----:B-1----:R-:W2:Y:S04]  /*0720*/  LDG.E R7, desc[UR4][R2.64+0x4] ;  /* 0x0000040402077981 */ /* 0x002ea8000c1e1900 */
[----:B--2---:R-:W-:Y:S04]  /*0730*/  STG.E desc[UR4][R4.64+0x4], R7 ;  /* 0x0000040704007986 */ /* 0x004fe8000c101904 */
[----:B------:R-:W2:Y:S04]  /*0740*/  LDG.E R9, desc[UR4][R2.64+0x8] ;  /* 0x0000080402097981 */ /* 0x000ea8000c1e1900 */
[----:B--2---:R-:W-:Y:S01]  /*0750*/  STG.E desc[UR4][R4.64+0x8], R9 ;  /* 0x0000080904007986 */ /* 0x004fe2000c101904 */
[----:B------:R-:W-:Y:S05]  /*0760*/  EXIT ;  /* 0x000000000000794d */ /* 0x000fea0003800000 */
.L_x_76:
[----:B------:R-:W-:Y:S04]  /*0770*/  STG.E desc[UR4][R4.64+0x4], RZ ;  /* 0x000004ff04007986 */ /* 0x000fe8000c101904 */
[----:B------:R-:W-:Y:S01]  /*0780*/  STG.E desc[UR4][R4.64+0x8], RZ ;  /* 0x000008ff04007986 */ /* 0x000fe2000c101904 */
[----:B------:R-:W-:Y:S05]  /*0790*/  EXIT ;  /* 0x000000000000794d */ /* 0x000fea0003800000 */
.L_x_73:
        /* <DEDUP_REMOVED lines=10> */
.L_x_78:
[----:B------:R-:W-:Y:S05]  /*0840*/  BSYNC.RECONVERGENT B0 ;  /* 0x0000000000007941 */ /* 0x000fea0003800200 */
.L_x_77:
[----:B-----5:R1:W-:Y:S01]  /*0850*/  STG.E desc[UR4][R4.64], R7 ;  /* 0x0000000704007986 */ /* 0x0203e2000c101904 */
[----:B------:R-:W-:Y:S04]  /*0860*/  BSSY.RECONVERGENT B0, `(.L_x_79) ;  /* 0x0000008000007945 */ /* 0x000fe80003800200 */
[----:B------:R-:W-:Y:S05]  /*0870*/  @!P6 BRA `(.L_x_80) ;  /* 0x000000000010e947 */ /* 0x000fea0003800000 */
[----:B-1----:R-:W2:Y:S04]  /*0880*/  LDG.E R7, desc[UR4][R2.64+0x4] ;  /* 0x0000040402077981 */ /* 0x002ea8000c1e1900 */
[----:B--2---:R3:W-:Y:S04]  /*0890*/  STG.E desc[UR4][R4.64+0x4], R7 ;  /* 0x0000040704007986 */ /* 0x0047e8000c101904 */
[----:B------:R3:W5:Y:S01]  /*08a0*/  LDG.E R9, desc[UR4][R2.64+0x8] ;  /* 0x0000080402097981 */ /* 0x000762000c1e1900 */
[----:B------:R-:W-:Y:S05]  /*08b0*/  BRA `(.L_x_81) ;  /* 0x0000000000087947 */ /* 0x000fea0003800000 */
.L_x_80:
[----:B------:R2:W-:Y:S01]  /*08c0*/  STG.E desc[UR4][R4.64+0x4], RZ ;  /* 0x000004ff04007986 */ /* 0x0005e2000c101904 */
[----:B------:R-:W-:-:S07]  /*08d0*/  IMAD.MOV.U32 R9, RZ, RZ, RZ ;  /* 0x000000ffff097224 */ /* 0x000fce00078e00ff */
.L_x_81:
[----:B------:R-:W-:Y:S05]  /*08e0*/  BSYNC.RECONVERGENT B0 ;  /* 0x0000000000007941 */ /* 0x000fea0003800200 */
.L_x_79:
[----:B-----5:R-:W-:Y:S01]  /*08f0*/  STG.E desc[UR4][R4.64+0x8], R9 ;  /* 0x0000080904007986 */ /* 0x020fe2000c101904 */
[----:B------:R-:W-:Y:S05]  /*0900*/  EXIT ;  /* 0x000000000000794d */ /* 0x000fea0003800000 */
.L_x_72:
        /* <DEDUP_REMOVED lines=53> */
.L_x_82:
        /* <DEDUP_REMOVED lines=10> */
.L_x_421:


//--------------------- .text._Z33nppiWarpAffineBack_32f_C1R_kernelPKf8NppiSizei8NppiRectPfiS2_ddddddi --------------------------
	.section	.text._Z33nppiWarpAffineBack_32f_C1R_kernelPKf8NppiSizei8NppiRectPfiS2_ddddddi,"ax",@progbits
	.align	128
        .global         _Z33nppiWarpAffineBack_32f_C1R_kernelPKf8NppiSizei8NppiRectPfiS2_ddddddi
        .type           _Z33nppiWarpAffineBack_32f_C1R_kernelPKf8NppiSizei8NppiRectPfiS2_ddddddi,@function
        .size           _Z33nppiWarpAffineBack_32f_C1R_kernelPKf8NppiSizei8NppiRectPfiS2_ddddddi,(.L_x_409 - _Z33nppiWarpAffineBack_32f_C1R_kernelPKf8NppiSizei8NppiRectPfiS2_ddddddi)
        .other          _Z33nppiWarpAffineBack_32f_C1R_kernelPKf8NppiSizei8NppiRectPfiS2_ddddddi,@"STO_CUDA_ENTRY STV_DEFAULT"
_Z33nppiWarpAffineBack_32f_C1R_kernelPKf8NppiSizei8NppiRectPfiS2_ddddddi:
.text._Z33nppiWarpAffineBack_32f_C1R_kernelPKf8NppiSizei8NppiRectPfiS2_ddddddi:
        /* <DEDUP_REMOVED lines=60> */
.L_x_87:
[----:B------:R-:W-:Y:S05]  /*03c0*/  BSYNC.RECONVERGENT B0 ;  /* 0x0000000000007941 */ /* 0x000fea0003800200 */
.L_x_86:
[----:B------:R-:W-:Y:S05]  /*03d0*/  BRA `(.L_x_85) ;  /* 0x00000008002c7947 */ /* 0x000fea0003800000 */
.L_x_84:
[----:B--2---:R-:W1:Y:S01]  /*03e0*/  F2I.FLOOR.NTZ R15, R0 ;  /* 0x00000000000f7305 */ /* 0x004e620000207100 */
[----:B------:R-:W0:Y:S01]  /*03f0*/  LDCU.128 UR8, c[0x0][0x380] ;  /* 0x00007000ff0877ac */ /* 0x000e220008000c00 */
[----:B------:R-:W-:Y:S01]  /*0400*/  IMAD.MOV.U32 R18, RZ, RZ, RZ ;  /* 0x000000ffff127224 */ /* 0x000fe200078e00ff */
[----:B------:R-:W-:Y:S01]  /*0410*/  CS2R R16, SRZ ;  /* 0x0000000000107805 */ /* 0x000fe2000001ff00 */
[----:B------:R-:W2:Y:S04]  /*0420*/  LDCU UR6, c[0x0][0x390] ;  /* 0x00007200ff0677ac */ /* 0x000ea80008000800 */
[----:B---3--:R-:W3:Y:S01]  /*0430*/  F2I.FLOOR.NTZ R14, R3 ;  /* 0x00000003000e7305 */ /* 0x008ee20000207100 */
[C---:B-1----:R-:W-:Y:S01]  /*0440*/  VIADD R9, R15.reuse, 0x1 ;  /* 0x000000010f097836 */ /* 0x042fe20000000000 */
[----:B0-----:R-:W-:-:S04]  /*0450*/  ISETP.GE.AND P2, PT, R15, UR10, PT ;  /* 0x0000000a0f007c0c */ /* 0x001fc8000bf46270 */
[----:B------:R-:W-:Y:S01]  /*0460*/  ISETP.GE.AND P4, PT, R9, UR10, PT ;  /* 0x0000000a09007c0c */ /* 0x000fe2000bf86270 */
[C---:B---3--:R-:W-:Y:S01]  /*0470*/  VIADD R5, R14.reuse, 0x1 ;  /* 0x000000010e057836 */ /* 0x048fe20000000000 */
[C---:B------:R-:W-:Y:S01]  /*0480*/  ISETP.LT.OR P2, PT, R15.reuse, RZ, P2 ;  /* 0x000000ff0f00720c */ /* 0x040fe20001741670 */
[C---:B--2---:R-:W-:Y:S01]  /*0490*/  IMAD R8, R14.reuse, UR6, RZ ;  /* 0x000000060e087c24 */ /* 0x044fe2000f8e02ff */
[----:B------:R-:W-:Y:S01]  /*04a0*/  ISETP.LT.OR P4, PT, R15, -0x1, P4 ;  /* 0xffffffff0f00780c */ /* 0x000fe20002781670 */
[----:B------:R-:W-:Y:S01]  /*04b0*/  IMAD R7, R5, UR6, RZ ;  /* 0x0000000605077c24 */ /* 0x000fe2000f8e02ff */
[C---:B------:R-:W-:Y:S02]  /*04c0*/  ISETP.GE.AND P3, PT, R14.reuse, UR11, PT ;  /* 0x0000000b0e007c0c */ /* 0x040fe4000bf66270 */
[C---:B------:R-:W-:Y:S02]  /*04d0*/  ISETP.LT.OR P1, PT, R14.reuse, -0x1, P4 ;  /* 0xffffffff0e00780c */ /* 0x040fe40002721670 */
[----:B------:R-:W-:-:S02]  /*04e0*/  ISETP.LT.OR P0, PT, R14, -0x1, P2 ;  /* 0xffffffff0e00780c */ /* 0x000fc40001701670 */
[----:B------:R-:W-:Y:S02]  /*04f0*/  ISETP.LT.OR P3, PT, R14, RZ, P3 ;  /* 0x000000ff0e00720c */ /* 0x000fe40001f61670 */
[C---:B------:R-:W-:Y:S02]  /*0500*/  ISETP.GE.OR P1, PT, R5.reuse, UR11, P1 ;  /* 0x0000000b05007c0c */ /* 0x040fe40008f26670 */
[----:B------:R-:W-:Y:S01]  /*0510*/  ISETP.GE.OR P0, PT, R5, UR11, P0 ;  /* 0x0000000b05007c0c */ /* 0x000fe20008706670 */
[----:B------:R-:W-:Y:S01]  /*0520*/  IMAD.MOV.U32 R5, RZ, RZ, RZ ;  /* 0x000000ffff057224 */ /* 0x000fe200078e00ff */
[----:B------:R-:W-:Y:S02]  /*0530*/  IADD3 R10, P5, PT, R7, UR8, RZ ;  /* 0x00000008070a7c10 */ /* 0x000fe4000ffbe0ff */
[----:B------:R-:W-:Y:S02]  /*0540*/  PLOP3.LUT P4, PT, P4, P3, PT, 0xf8, 0x8f ;  /* 0x00000000008f781c */ /* 0x000fe40002787f70 */
[----:B------:R-:W-:-:S02]  /*0550*/  PLOP3.LUT P2, PT, P2, P3, PT, 0xf8, 0x8f ;  /* 0x00000000008f781c */ /* 0x000fc40001747f70 */
[C---:B------:R-:W-:Y:S02]  /*0560*/  IADD3 R6, P3, PT, R8.reuse, UR8, RZ ;  /* 0x0000000808067c10 */ /* 0x040fe4000ff7e0ff */
[----:B------:R-:W-:Y:S02]  /*0570*/  LEA.HI.X.SX32 R11, R7, UR9, 0x1, P5 ;  /* 0x00000009070b7c11 */ /* 0x000fe4000a8f0eff */
[----:B------:R-:W-:Y:S01]  /*0580*/  LEA.HI.X.SX32 R7, R8, UR9, 0x1, P3 ;  /* 0x0000000908077c11 */ /* 0x000fe200098f0eff */
[----:B------:R-:W-:-:S04]  /*0590*/  @!P1 IMAD.WIDE.U32 R12, R9, 0x4, R10 ;  /* 0x00000004090c9825 */ /* 0x000fc800078e000a */
[----:B------:R-:W-:Y:S01]  /*05a0*/  @!P4 IMAD.WIDE.U32 R8, R9, 0x4, R6 ;  /* 0x000000040908c825 */ /* 0x000fe200078e0006 */
[----:B------:R-:W2:Y:S03]  /*05b0*/  @!P1 LDG.E R18, desc[UR4][R12.64] ;  /* 0x000000040c129981 */ /* 0x000ea6000c1e1900 */
[C---:B------:R-:W-:Y:S01]  /*05c0*/  @!P0 IMAD.WIDE.U32 R10, R15.reuse, 0x4, R10 ;  /* 0x000000040f0a8825 */ /* 0x040fe200078e000a */
[----:B------:R-:W3:Y:S03]  /*05d0*/  @!P4 LDG.E R17, desc[UR4][R8.64] ;  /* 0x000000040811c981 */ /* 0x000ee6000c1e1900 */
[----:B------:R-:W-:Y:S01]  /*05e0*/  @!P2 IMAD.WIDE.U32 R6, R15, 0x4, R6 ;  /* 0x000000040f06a825 */ /* 0x000fe200078e0006 */
[----:B------:R-:W4:Y:S04]  /*05f0*/  @!P0 LDG.E R5, desc[UR4][R10.64] ;  /* 0x000000040a058981 */ /* 0x000f28000c1e1900 */
[----:B------:R-:W5:Y:S01]  /*0600*/  @!P2 LDG.E R16, desc[UR4][R6.64] ;  /* 0x000000040610a981 */ /* 0x000f62000c1e1900 */
[----:B------:R-:W-:-:S02]  /*0610*/  I2FP.F32.S32 R15, R15 ;  /* 0x0000000f000f7245 */ /* 0x000fc40000201400 */
[----:B------:R-:W-:-:S03]  /*0620*/  I2FP.F32.S32 R14, R14 ;  /* 0x0000000e000e7245 */ /* 0x000fc60000201400 */
[----:B------:R-:W-:-:S04]  /*0630*/  FADD R15, R0, -R15 ;  /* 0x8000000f000f7221 */ /* 0x000fc80000000000 */
[----:B------:R-:W-:Y:S01]  /*0640*/  FADD R0, -R15, 1 ;  /* 0x3f8000000f007421 */ /* 0x000fe20000000100 */
[----:B------:R-:W-:-:S04]  /*0650*/  FADD R14, R3, -R14 ;  /* 0x8000000e030e7221 */ /* 0x000fc80000000000 */
[----:B------:R-:W-:Y:S01]  /*0660*/  FADD R3, -R14, 1 ;  /* 0x3f8000000e037421 */ /* 0x000fe20000000100 */
[C---:B--2---:R-:W-:Y:S01]  /*0670*/  FMUL R19, R15.reuse, R18 ;  /* 0x000000120f137220 */ /* 0x044fe20000400000 */
[----:B---3--:R-:W-:-:S03]  /*0680*/  FMUL R17, R15, R17 ;  /* 0x000000110f117220 */ /* 0x008fc60000400000 */
[C---:B----4-:R-:W-:Y:S01]  /*0690*/  FFMA R5, R0.reuse, R5, R19 ;  /* 0x0000000500057223 */ /* 0x050fe20000000013 */
[----:B-----5:R-:W-:-:S03]  /*06a0*/  FFMA R16, R0, R16, R17 ;  /* 0x0000001000107223 */ /* 0x020fc60000000011 */
[----:B------:R-:W-:-:S04]  /*06b0*/  FMUL R5, R14, R5 ;  /* 0x000000050e057220 */ /* 0x000fc80000400000 */
[----:B------:R-:W-:Y:S01]  /*06c0*/  FFMA R7, R16, R3, R5 ;  /* 0x0000000310077223 */ /* 0x000fe20000000005 */
[----:B------:R-:W-:Y:S06]  /*06d0*/  BRA `(.L_x_85) ;  /* 0x00000004006c7947 */ /* 0x000fec0003800000 */
.L_x_83:
        /* <DEDUP_REMOVED lines=14> */
.L_x_97:
        /* <DEDUP_REMOVED lines=9> */
[C---:B------:R-:W-:Y:S01]  /*0850*/  FMUL R15, R6.reuse, R6 ;  /* 0x00000006060f7220 */ /* 0x040fe20000400000 */
[C---:B------:R-:W-:Y:S01]  /*0860*/  FFMA R8, |R6|.reuse, R7, -2.5 ;  /* 0xc020000006087423 */ /* 0x040fe20000000207 */
[----:B------:R-:W2:Y:S01]  /*0870*/  LDCU.64 UR8, c[0x0][0x380] ;  /* 0x00007000ff0877ac */ /* 0x000ea20008000a00 */
[C---:B------:R-:W-:Y:S01]  /*0880*/  FSETP.GTU.AND P2, PT, |R6|.reuse, 1, PT ;  /* 0x3f8000000600780b */ /* 0x040fe20003f4c200 */
[C---:B------:R-:W-:Y:S01]  /*0890*/  FFMA R7, |R6|.reuse, -R9, 2.5 ;  /* 0x4020000006077423 */ /* 0x040fe20000000a09 */
[----:B------:R-:W-:Y:S01]  /*08a0*/  FFMA R15, R15, R8, 1 ;  /* 0x3f8000000f0f7423 */ /* 0x000fe20000000008 */
[----:B------:R-:W-:-:S02]  /*08b0*/  FSETP.GEU.AND P1, PT, |R6|, 2, PT ;  /* 0x400000000600780b */ /* 0x000fc40003f2e200 */
[----:B------:R-:W-:Y:S01]  /*08c0*/  FFMA R7, |R6|, R7, -4 ;  /* 0xc080000006077423 */ /* 0x000fe20000000207 */
[----:B0-----:R-:W-:-:S03]  /*08d0*/  IMAD R9, R16, UR7, RZ ;  /* 0x0000000710097c24 */ /* 0x001fc6000f8e02ff */
[----:B------:R-:W-:Y:S01]  /*08e0*/  FFMA R8, |R6|, R7, 2 ;  /* 0x4000000006087423 */ /* 0x000fe20000000207 */
[----:B-1----:R-:W-:-:S04]  /*08f0*/  ISETP.GE.AND P0, PT, R16, UR6, PT ;  /* 0x0000000610007c0c */ /* 0x002fc8000bf06270 */
[----:B------:R-:W-:Y:S02]  /*0900*/  @P2 FSEL R15, R8, RZ, !P1 ;  /* 0x000000ff080f2208 */ /* 0x000fe40004800000 */
[C---:B--2---:R-:W-:Y:S02]  /*0910*/  IADD3 R6, P3, PT, R9.reuse, UR8, RZ ;  /* 0x0000000809067c10 */ /* 0x044fe4000ff7e0ff */
[----:B------:R-:W-:Y:S01]  /*0920*/  ISETP.LT.OR P0, PT, R16, RZ, P0 ;  /* 0x000000ff1000720c */ /* 0x000fe20000701670 */
[----:B------:R-:W-:Y:S01]  /*0930*/  IMAD.MOV.U32 R16, RZ, RZ, R12 ;  /* 0x000000ffff107224 */ /* 0x000fe200078e000c */
[----:B------:R-:W-:-:S11]  /*0940*/  LEA.HI.X.SX32 R7, R9, UR9, 0x1, P3 ;  /* 0x0000000909077c11 */ /* 0x000fd600098f0eff */
.L_x_96:
[----:B------:R-:W-:Y:S01]  /*0950*/  FADD R19, R0, -R16 ;  /* 0x8000001000137221 */ /* 0x000fe20000000000 */
[----:B0-----:R0:W1:Y:S01]  /*0960*/  F2I.FLOOR.NTZ R17, R16 ;  /* 0x0000001000117305 */ /* 0x0010620000207100 */
[----:B------:R-:W-:Y:S03]  /*0970*/  BSSY.RECONVERGENT B2, `(.L_x_92) ;  /* 0x0000012000027945 */ /* 0x000fe60003800200 */
[----:B------:R-:W-:Y:S01]  /*0980*/  FSETP.GTU.AND P2, PT, |R19|, 1, PT ;  /* 0x3f8000001300780b */ /* 0x000fe20003f4c200 */
[----:B0-----:R-:W-:-:S05]  /*0990*/  FADD R16, R16, 1 ;  /* 0x3f80000010107421 */ /* 0x001fca0000000000 */
[----:B------:R-:W-:Y:S02]  /*09a0*/  FSETP.GTU.AND P3, PT, R16, R13, PT ;  /* 0x0000000d1000720b */ /* 0x000fe40003f6c000 */
[----:B-1----:R-:W-:-:S05]  /*09b0*/  ISETP.GE.AND P1, PT, R17, UR10, PT ;  /* 0x0000000a11007c0c */ /* 0x002fca000bf26270 */
[----:B------:R-:W-:Y:S02]  /*09c0*/  @!P2 IMAD.MOV.U32 R18, RZ, RZ, 0x3fc00000 ;  /* 0x3fc00000ff12a424 */ /* 0x000fe400078e00ff */
[----:B------:R-:W-:Y:S01]  /*09d0*/  @!P2 FMUL R8, R19, R19 ;  /* 0x000000131308a220 */ /* 0x000fe20000400000 */
[----:B------:R-:W-:Y:S01]  /*09e0*/  ISETP.LT.OR P1, PT, R17, RZ, P1 ;  /* 0x000000ff1100720c */ /* 0x000fe20000f21670 */
[----:B------:R-:W-:-:S03]  /*09f0*/  @!P2 FFMA R9, |R19|, R18, -2.5 ;  /* 0xc02000001309a423 */ /* 0x000fc60000000212 */
[----:B------:R-:W-:Y:S01]  /*0a00*/  PLOP3.LUT P1, PT, P1, P0, PT, 0xf8, 0x8f ;  /* 0x00000000008f781c */ /* 0x000fe20000f21f70 */
[----:B------:R-:W-:Y:S01]  /*0a10*/  @!P2 FFMA R18, R8, R9, 1 ;  /* 0x3f8000000812a423 */ /* 0x000fe20000000009 */
[----:B------:R-:W-:Y:S11]  /*0a20*/  @!P2 BRA `(.L_x_93) ;  /* 0x000000000018a947 */ /* 0x000ff60003800000 */
[----:B------:R-:W-:Y:S01]  /*0a30*/  FSETP.GEU.AND P2, PT, |R19|, 2, PT ;  /* 0x400000001300780b */ /* 0x000fe20003f4e200 */
[----:B------:R-:W-:-:S12]  /*0a40*/  IMAD.MOV.U32 R18, RZ, RZ, RZ ;  /* 0x000000ffff127224 */ /* 0x000fd800078e00ff */
[----:B------:R-:W-:-:S04]  /*0a50*/  @!P2 IMAD.MOV.U32 R8, RZ, RZ, 0x3f000000 ;  /* 0x3f000000ff08a424 */ /* 0x000fc800078e00ff */
[----:B------:R-:W-:-:S04]  /*0a60*/  @!P2 FFMA R8, |R19|, -R8, 2.5 ;  /* 0x402000001308a423 */ /* 0x000fc80000000a08 */
[----:B------:R-:W-:-:S04]  /*0a70*/  @!P2 FFMA R8, |R19|, R8, -4 ;  /* 0xc08000001308a423 */ /* 0x000fc80000000208 */
[----:B------:R-:W-:-:S07]  /*0a80*/  @!P2 FFMA R18, |R19|, R8, 2 ;  /* 0x400000001312a423 */ /* 0x000fce0000000208 */
.L_x_93:
[----:B------:R-:W-:Y:S05]  /*0a90*/  BSYNC.RECONVERGENT B2 ;  /* 0x0000000000027941 */ /* 0x000fea0003800200 */
.L_x_92:
[----:B------:R-:W-:Y:S01]  /*0aa0*/  BSSY.RECONVERGENT B2, `(.L_x_94) ;  /* 0x0000005000027945 */ /* 0x000fe20003800200 */
[----:B------:R-:W-:-:S03]  /*0ab0*/  IMAD.MOV.U32 R8, RZ, RZ, RZ ;  /* 0x000000ffff087224 */ /* 0x000fc600078e00ff */
[----:B------:R-:W-:Y:S05]  /*0ac0*/  @P1 BRA `(.L_x_95) ;  /* 0x0000000000081947 */ /* 0x000fea0003800000 */
[----:B------:R-:W-:-:S06]  /*0ad0*/  IMAD.WIDE.U32 R8, R17, 0x4, R6 ;  /* 0x0000000411087825 */ /* 0x000fcc00078e0006 */
[----:B------:R0:W5:Y:S02]  /*0ae0*/  LDG.E R8, desc[UR4][R8.64] ;  /* 0x0000000408087981 */ /* 0x000164000c1e1900 */
.L_x_95:
[----:B------:R-:W-:Y:S05]  /*0af0*/  BSYNC.RECONVERGENT B2 ;  /* 0x0000000000027941 */ /* 0x000fea0003800200 */
.L_x_94:
[----:B------:R-:W-:-:S04]  /*0b00*/  FMUL R18, R15, R18 ;  /* 0x000000120f127220 */ /* 0x000fc80000400000 */
[C---:B-----5:R-:W-:Y:S01]  /*0b10*/  FFMA R11, R18.reuse, R8, R11 ;  /* 0x00000008120b7223 */ /* 0x060fe2000000000b */
[----:B------:R-:W-:Y:S01]  /*0b20*/  FADD R10, R18, R10 ;  /* 0x0000000a120a7221 */ /* 0x000fe20000000000 */
[----:B------:R-:W-:Y:S06]  /*0b30*/  @!P3 BRA `(.L_x_96) ;  /* 0xfffffffc0084b947 */ /* 0x000fec000383ffff */
.L_x_91:
[----:B------:R-:W-:Y:S05]  /*0b40*/  BSYNC.RECONVERGENT B0 ;  /* 0x0000000000007941 */ /* 0x000fea0003800200 */
.L_x_90:
[----:B------:R-:W-:-:S05]  /*0b50*/  FADD R14, R14, 1 ;  /* 0x3f8000000e0e7421 */ /* 0x000fca0000000000 */
[----:B------:R-:W-:-:S13]  /*0b60*/  FSETP.GTU.AND P0, PT, R14, R5, PT ;  /* 0x000000050e00720b */ /* 0x000fda0003f0c000 */
[----:B------:R-:W-:Y:S05]  /*0b70*/  @!P0 BRA `(.L_x_97) ;  /* 0xfffffffc00108947 */ /* 0x000fea000383ffff */
.L_x_89:
[----:B------:R-:W-:Y:S05]  /*0b80*/  BSYNC.RECONVERGENT B1 ;  /* 0x0000000000017941 */ /* 0x000fea0003800200 */
.L_x_88:
[----:B------:R-:W2:Y:S01]  /*0b90*/  MUFU.RCP R3, R10 ;  /* 0x0000000a00037308 */ /* 0x000ea20000001000 */
[----:B------:R-:W-:Y:S01]  /*0ba0*/  BSSY.RECONVERGENT B0, `(.L_x_98) ;  /* 0x000000d000007945 */ /* 0x000fe20003800200 */
[----:B------:R-:W-:-:S06]  /*0bb0*/  FSETP.NEU.AND P2, PT, R10, RZ, PT ;  /* 0x000000ff0a00720b */ /* 0x000fcc0003f4d000 */
[----:B------:R-:W1:Y:S01]  /*0bc0*/  FCHK P0, R11, R10 ;  /* 0x0000000a0b007302 */ /* 0x000e620000000000 */
[----:B--2---:R-:W-:-:S04]  /*0bd0*/  FFMA R0, R3, -R10, 1 ;  /* 0x3f80000003007423 */ /* 0x004fc8000000080a */
[----:B------:R-:W-:-:S04]  /*0be0*/  FFMA R0, R3, R0, R3 ;  /* 0x0000000003007223 */ /* 0x000fc80000000003 */
[----:B------:R-:W-:-:S04]  /*0bf0*/  FFMA R6, R0, R11, RZ ;  /* 0x0000000b00067223 */ /* 0x000fc800000000ff */
[----:B------:R-:W-:-:S04]  /*0c00*/  FFMA R3, R6, -R10, R11 ;  /* 0x8000000a06037223 */ /* 0x000fc8000000000b */
[----:B------:R-:W-:Y:S01]  /*0c10*/  FFMA R0, R0, R3, R6 ;  /* 0x0000000300007223 */ /* 0x000fe20000000006 */
[----:B-1----:R-:W-:Y:S06]  /*0c20*/  @!P0 BRA `(.L_x_99) ;  /* 0x0000000000108947 */ /* 0x002fec0003800000 */
[----:B------:R-:W-:Y:S01]  /*0c30*/  IMAD.MOV.U32 R0, RZ, RZ, R11 ;  /* 0x000000ffff007224 */ /* 0x000fe200078e000b */
[----:B------:R-:W-:Y:S01]  /*0c40*/  MOV R6, 0xc70 ;  /* 0x00000c7000067802 */ /* 0x000fe20000000f00 */
[----:B------:R-:W-:-:S07]  /*0c50*/  IMAD.MOV.U32 R3, RZ, RZ, R10 ;  /* 0x000000ffff037224 */ /* 0x000fce00078e000a */
[----:B0-----:R-:W-:Y:S05]  /*0c60*/  CALL.REL.NOINC `($__internal_1_$__cuda_sm3x_div_rn_noftz_f32_slowpath) ;  /* 0x0000000000287944 */ /* 0x001fea0003c00000 */
.L_x_99:
[----:B------:R-:W-:Y:S05]  /*0c70*/  BSYNC.RECONVERGENT B0 ;  /* 0x0000000000007941 */ /* 0x000fea0003800200 */
.L_x_98:
[----:B------:R-:W-:-:S07]  /*0c80*/  FSEL R7, R0, RZ, P2 ;  /* 0x000000ff00077208 */ /* 0x000fce0001000000 */
.L_x_85:
[----:B------:R-:W2:Y:S01]  /*0c90*/  LDCU UR6, c[0x0][0x3b0] ;  /* 0x00007600ff0677ac */ /* 0x000ea20008000800 */
[----:B------:R-:W4:Y:S01]  /*0ca0*/  LDCU.64 UR8, c[0x0][0x3a8] ;  /* 0x00007500ff0877ac */ /* 0x000f220008000a00 */
[----:B--2---:R-:W-:-:S05]  /*0cb0*/  IMAD R0, R2, UR6, RZ ;  /* 0x0000000602007c24 */ /* 0x004fca000f8e02ff */
[----:B----4-:R-:W-:-:S04]  /*0cc0*/  IADD3 R2, P0, PT, R0, UR8, RZ ;  /* 0x0000000800027c10 */ /* 0x010fc8000ff1e0ff */
[----:B---3--:R-:W-:-:S03]  /*0cd0*/  LEA.HI.X.SX32 R3, R0, UR9, 0x1, P0 ;  /* 0x0000000900037c11 */ /* 0x008fc600080f0eff */
[----:B------:R-:W-:-:S05]  /*0ce0*/  IMAD.WIDE R4, R4, 0x4, R2 ;  /* 0x0000000404047825 */ /* 0x000fca00078e0202 */
[----:B-----5:R-:W-:Y:S01]  /*0cf0*/  STG.E desc[UR4][R4.64], R7 ;  /* 0x0000000704007986 */ /* 0x020fe2000c101904 */
[----:B------:R-:W-:Y:S05]  /*0d00*/  EXIT ;  /* 0x000000000000794d */ /* 0x000fea0003800000 */
        .weak           $__internal_1_$__cuda_sm3x_div_rn_noftz_f32_slowpath
        .type           $__internal_1_$__cuda_sm3x_div_rn_noftz_f32_slowpath,@function
        .size           $__internal_1_$__cuda_sm3x_div_rn_noftz_f32_slowpath,(.L_x_409 - $__internal_1_$__cuda_sm3x_div_rn_noftz_f32_slowpath)
$__internal_1_$__cuda_sm3x_div_rn_noftz_f32_slowpath:
[----:B------:R-:W-:Y:S01]  /*0d10*/  SHF.R.U32.HI R7, RZ, 0x17, R3 ;  /* 0x00000017ff077819 */ /* 0x000fe20000011603 */
[----:B------:R-:W-:Y:S01]  /*0d20*/  BSSY.RECONVERGENT B1, `(.L_x_100) ;  /* 0x0000062000017945 */ /* 0x000fe20003800200 */
[----:B------:R-:W-:Y:S02]  /*0d30*/  SHF.R.U32.HI R5, RZ, 0x17, R0 ;  /* 0x00000017ff057819 */ /* 0x000fe40000011600 */
[----:B------:R-:W-:Y:S02]  /*0d40*/  LOP3.LUT R12, R7, 0xff, RZ, 0xc0, !PT ;  /* 0x000000ff070c7812 */ /* 0x000fe400078ec0ff */
[----:B------:R-:W-:Y:S02]  /*0d50*/  LOP3.LUT R10, R5, 0xff, RZ, 0xc0, !PT ;  /* 0x000000ff050a7812 */ /* 0x000fe400078ec0ff */
[----:B------:R-:W-:-:S03]  /*0d60*/  IADD3 R8, PT, PT, R12, -0x1, RZ ;  /* 0xffffffff0c087810 */ /* 0x000fc60007ffe0ff */
[----:B------:R-:W-:Y:S01]  /*0d70*/  VIADD R7, R10, 0xffffffff ;  /* 0xffffffff0a077836 */ /* 0x000fe20000000000 */
        /* <DEDUP_REMOVED lines=27> */
.L_x_101:
        /* <DEDUP_REMOVED lines=17> */
[----:B------:R-:W-:-:S04]  /*1040*/  LOP3.LUT R3, R3, 0xff, RZ, 0xc0, !PT ;  /* 0x000000ff03037812 */ /* 0x000fc800078ec0ff */
[----:B------:R-:W-:-:S05]  /*1050*/  IADD3 R9, PT, PT, R3, R8, RZ ;  /* 0x0000000803097210 */ /* 0x000fca0007ffe0ff */
        /* <DEDUP_REMOVED lines=32> */
.L_x_108:
[----:B------:R-:W-:-:S04]  /*1260*/  LOP3.LUT R0, R0, 0x80000000, RZ, 0xc0, !PT ;  /* 0x8000000000007812 */ /* 0x000fc800078ec0ff */
[----:B------:R-:W-:Y:S01]  /*1270*/  LOP3.LUT R0, R0, 0x7f800000, RZ, 0xfc, !PT ;  /* 0x7f80000000007812 */ /* 0x000fe200078efcff */
[----:B------:R-:W-:Y:S06]  /*1280*/  BRA `(.L_x_109) ;  /* 0x0000000000047947 */ /* 0x000fec0003800000 */
.L_x_107:
[----:B------:R-:W-:-:S07]  /*1290*/  IMAD R0, R8, 0x800000, R0 ;  /* 0x0080000008007824 */ /* 0x000fce00078e0200 */
.L_x_109:
[----:B------:R-:W-:Y:S05]  /*12a0*/  BSYNC.RECONVERGENT B2 ;  /* 0x0000000000027941 */ /* 0x000fea0003800200 */
.L_x_106:
[----:B------:R-:W-:Y:S05]  /*12b0*/  BRA `(.L_x_110) ;  /* 0x0000000000207947 */ /* 0x000fea0003800000 */
.L_x_105:
[----:B------:R-:W-:-:S04]  /*12c0*/  LOP3.LUT R0, R3, 0x80000000, R0, 0x48, !PT ;  /* 0x8000000003007812 */ /* 0x000fc800078e4800 */
[----:B------:R-:W-:Y:S01]  /*12d0*/  LOP3.LUT R0, R0, 0x7f800000, RZ, 0xfc, !PT ;  /* 0x7f80000000007812 */ /* 0x000fe200078efcff */
[----:B------:R-:W-:Y:S06]  /*12e0*/  BRA `(.L_x_110) ;  /* 0x0000000000147947 */ /* 0x000fec0003800000 */
.L_x_104:
[----:B------:R-:W-:Y:S01]  /*12f0*/  LOP3.LUT R0, R3, 0x80000000, R0, 0x48, !PT ;  /* 0x8000000003007812 */ /* 0x000fe200078e4800 */
[----:B------:R-:W-:Y:S06]  /*1300*/  BRA `(.L_x_110) ;  /* 0x00000000000c7947 */ /* 0x000fec0003800000 */
.L_x_103:
[----:B------:R-:W0:Y:S01]  /*1310*/  MUFU.RSQ R0, -QNAN ;  /* 0xffc0000000007908 */ /* 0x000e220000001400 */
[----:B------:R-:W-:Y:S05]  /*1320*/  BRA `(.L_x_110) ;  /* 0x0000000000047947 */ /* 0x000fea0003800000 */
.L_x_102:
[----:B------:R-:W-:-:S07]  /*1330*/  FADD.FTZ R0, R0, R3 ;  /* 0x0000000300007221 */ /* 0x000fce0000010000 */
.L_x_110:
[----:B------:R-:W-:Y:S05]  /*1340*/  BSYNC.RECONVERGENT B1 ;  /* 0x0000000000017941 */ /* 0x000fea0003800200 */
.L_x_100:
[----:B------:R-:W-:-:S04]  /*1350*/  IMAD.MOV.U32 R7, RZ, RZ, 0x0 ;  /* 0x00000000ff077424 */ /* 0x000fc800078e00ff */
[----:B0-----:R-:W-:Y:S05]  /*1360*/  RET.REL.NODEC R6 `(_Z33nppiWarpAffineBack_32f_C1R_kernelPKf8NppiSizei8NppiRectPfiS2_ddddddi) ;  /* 0xffffffec06247950 */ /* 0x001fea0003c3ffff */
.L_x_111:
        /* <DEDUP_REMOVED lines=9> */
.L_x_409:


//--------------------- .text._Z33nppiWarpAffineBack_16u_C4R_kernelPKt8NppiSizei8NppiRectPtiS2_ddddddi --------------------------
	.section	.text._Z33nppiWarpAffineBack_16u_C4R_kernelPKt8NppiSizei8NppiRectPtiS2_ddddddi,"ax",@progbits
	.align	128
        .global         _Z33nppiWarpAffineBack_16u_C4R_kernelPKt8NppiSizei8NppiRectPtiS2_ddddddi
        .type           _Z33nppiWarpAffineBack_16u_C4R_kernelPKt8NppiSizei8NppiRectPtiS2_ddddddi,@function
        .size           _Z33nppiWarpAffineBack_16u_C4R_kernelPKt8NppiSizei8NppiRectPtiS2_ddddddi,(.L_x_423 - _Z33nppiWarpAffineBack_16u_C4R_kernelPKt8NppiSizei8NppiRectPtiS2_ddddddi)
        .other          _Z33nppiWarpAffineBack_16u_C4R_kernelPKt8NppiSizei8NppiRectPtiS2_ddddddi,@"STO_CUDA_ENTRY STV_DEFAULT"
_Z33nppiWarpAffineBack_16u_C4R_kernelPKt8NppiSizei8NppiRectPtiS2_ddddddi:
.text._Z33nppiWarpAffineBack_16u_C4R_kernelPKt8NppiSizei8NppiRectPtiS2_ddddddi:
        /* <DEDUP_REMOVED lines=15> */
[----:B------:R-:W1:Y:S01]  /*00f0*/  LDC.64 R8, c[0x0][0x388] ;  /* 0x0000e200ff087b82 */ /* 0x000e620000000a00 */
        /* <DEDUP_REMOVED lines=8> */
[----:B------:R-:W-:-:S05]  /*0180*/  IMAD R14, R14, UR16, RZ ;  /* 0x000000100e0e7c24 */ /* 0x000fca000f8e02ff */
[----:B------:R-:W2:Y:S01]  /*0190*/  I2F.F64 R2, R2 ;  /* 0x0000000200027312 */ /* 0x000ea20000201c00 */
[C---:B---3--:R-:W-:Y:S02]  /*01a0*/  DMUL R6, R4.reuse, UR14 ;  /* 0x0000000e04067c28 */ /* 0x048fe40008000000 */
[----:B0-----:R-:W-:Y:S01]  /*01b0*/  DMUL R4, R4, UR4 ;  /* 0x0000000404047c28 */ /* 0x001fe20008000000 */
[----:B------:R-:W0:Y:S05]  /*01c0*/  LDCU.64 UR4, c[0x0][0x358] ;  /* 0x00006b00ff0477ac */ /* 0x000e2a0008000a00 */
[C---:B--2---:R-:W-:Y:S01]  /*01d0*/  DFMA R6, R2.reuse, UR12, R6 ;  /* 0x0000000c02067c2b */ /* 0x044fe20008000006 */
[----:B------:R-:W2:Y:S01]  /*01e0*/  LDCU.64 UR12, c[0x0][0x3a8] ;  /* 0x00007500ff0c77ac */ /* 0x000ea20008000a00 */
[----:B----4-:R-:W-:Y:S01]  /*01f0*/  DFMA R4, R2, UR8, R4 ;  /* 0x0000000802047c2b */ /* 0x010fe20008000004 */
[----:B------:R-:W3:Y:S05]  /*0200*/  LDCU UR8, c[0x0][0x3f8] ;  /* 0x00007f00ff0877ac */ /* 0x000eea0008000800 */
[----:B-----5:R-:W-:-:S02]  /*0210*/  DADD R12, R6, UR10 ;  /* 0x0000000a060c7e29 */ /* 0x020fc40008000000 */
[----:B------:R-:W-:Y:S01]  /*0220*/  DADD R10, R4, UR6 ;  /* 0x00000006040a7e29 */ /* 0x000fe20008000000 */
[----:B------:R-:W-:Y:S02]  /*0230*/  IMAD.SHL.U32 R7, R0, 0x4, RZ ;  /* 0x0000000400077824 */ /* 0x000fe400078e00ff */
[----:B-1----:R-:W-:Y:S02]  /*0240*/  VIADD R0, R8, 0xffffffff ;  /* 0xffffffff08007836 */ /* 0x002fe40000000000 */
[----:B------:R-:W-:-:S03]  /*0250*/  VIADD R4, R9, 0xffffffff ;  /* 0xffffffff09047836 */ /* 0x000fc60000000000 */
[----:B------:R1:W4:Y:S01]  /*0260*/  F2F.F32.F64 R13, R12 ;  /* 0x0000000c000d7310 */ /* 0x0003220000301000 */
[----:B--2---:R-:W-:Y:S01]  /*0270*/  IADD3 R2, P0, PT, R14, UR12, RZ ;  /* 0x0000000c0e027c10 */ /* 0x004fe2000ff1e0ff */
[----:B---3--:R-:W-:-:S03]  /*0280*/  UISETP.NE.AND UP0, UPT, UR8, 0x2, UPT ;  /* 0x000000020800788c */ /* 0x008fc6000bf05270 */
[----:B------:R-:W-:-:S03]  /*0290*/  LEA.HI.X.SX32 R3, R14, UR13, 0x1, P0 ;  /* 0x0000000d0e037c11 */ /* 0x000fc600080f0eff */
[----:B------:R1:W2:Y:S03]  /*02a0*/  F2F.F32.F64 R10, R10 ;  /* 0x0000000a000a7310 */ /* 0x0002a60000301000 */
[----:B0-----:R-:W-:Y:S05]  /*02b0*/  BRA.U !UP0, `(.L_x_112) ;  /* 0x0000000508687547 */ /* 0x001fea000b800000 */
[----:B------:R-:W-:-:S09]  /*02c0*/  UISETP.NE.AND UP0, UPT, UR8, 0x1, UPT ;  /* 0x000000010800788c */ /* 0x000fd2000bf05270 */
[----:B------:R-:W-:Y:S05]  /*02d0*/  BRA.U UP0, `(.L_x_113) ;  /* 0x0000000100b07547 */ /* 0x000fea000b800000 */
[----:B------:R-:W-:Y:S01]  /*02e0*/  IMAD.MOV.U32 R5, RZ, RZ, 0x3f000000 ;  /* 0x3f000000ff057424 */ /* 0x000fe200078e00ff */
[----:B------:R-:W1:Y:S01]  /*02f0*/  LDCU UR6, c[0x0][0x390] ;  /* 0x00007200ff0677ac */ /* 0x000e620008000800 */
[----:B------:R-:W-:Y:S03]  /*0300*/  BSSY.RECONVERGENT B0, `(.L_x_114) ;  /* 0x0000017000007945 */ /* 0x000fe60003800200 */
[C---:B----4-:R-:W-:Y:S01]  /*0310*/  LOP3.LUT R6, R5.reuse, 0x80000000, R13, 0xb8, !PT ;  /* 0x8000000005067812 */ /* 0x050fe200078eb80d */
[----:B------:R-:W0:Y:S01]  /*0320*/  LDCU.64 UR8, c[0x0][0x380] ;  /* 0x00007000ff0877ac */ /* 0x000e220008000a00 */
[----:B--2---:R-:W-:-:S03]  /*0330*/  LOP3.LUT R5, R5, 0x80000000, R10, 0xb8, !PT ;  /* 0x8000000005057812 */ /* 0x004fc600078eb80a */
[----:B------:R-:W-:Y:S02]  /*0340*/  FADD.RZ R13, R13, R6 ;  /* 0x000000060d0d7221 */ /* 0x000fe4000000c000 */
[----:B------:R-:W-:-:S04]  /*0350*/  FADD.RZ R6, R10, R5 ;  /* 0x000000050a067221 */ /* 0x000fc8000000c000 */
[----:B------:R-:W2:Y:S08]  /*0360*/  F2I.TRUNC.NTZ R13, R13 ;  /* 0x0000000d000d7305 */ /* 0x000eb0000020f100 */
[----:B------:R-:W3:Y:S01]  /*0370*/  F2I.TRUNC.NTZ R5, R6 ;  /* 0x0000000600057305 */ /* 0x000ee2000020f100 */
[----:B--2---:R-:W-:Y:S02]  /*0380*/  VIMNMX.RELU R4, PT, PT, R13, R4, PT ;  /* 0x000000040d047248 */ /* 0x004fe40003fe1100 */
[----:B------:R-:W-:-:S02]  /*0390*/  PRMT R13, RZ, 0x7610, R13 ;  /* 0x00007610ff0d7816 */ /* 0x000fc4000000000d */
[C---:B------:R-:W-:Y:S01]  /*03a0*/  ISETP.GE.AND P0, PT, R4.reuse, R9, PT ;  /* 0x000000090400720c */ /* 0x040fe20003f06270 */
[----:B-1----:R-:W-:Y:S01]  /*03b0*/  IMAD R11, R4, UR6, RZ ;  /* 0x00000006040b7c24 */ /* 0x002fe2000f8e02ff */
[----:B---3--:R-:W-:-:S04]  /*03c0*/  VIMNMX.RELU R5, PT, PT, R5, R0, PT ;  /* 0x0000000005057248 */ /* 0x008fc80003fe1100 */
[----:B0-----:R-:W-:Y:S02]  /*03d0*/  IADD3 R10, P1, PT, R11, UR8, RZ ;  /* 0x000000080b0a7c10 */ /* 0x001fe4000ff3e0ff */
[C---:B------:R-:W-:Y:S01]  /*03e0*/  ISETP.LT.AND P0, PT, R5.reuse, R8, !P0 ;  /* 0x000000080500720c */ /* 0x040fe20004701270 */
[----:B------:R-:W-:Y:S01]  /*03f0*/  IMAD.SHL.U32 R9, R5, 0x4, RZ ;  /* 0x0000000405097824 */ /* 0x000fe200078e00ff */
[----:B------:R-:W-:Y:S01]  /*0400*/  LEA.HI.X.SX32 R11, R11, UR9, 0x1, P1 ;  /* 0x000000090b0b7c11 */ /* 0x000fe200088f0eff */
[----:B------:R-:W-:Y:S01]  /*0410*/  IMAD.WIDE R4, R7, 0x2, R2 ;  /* 0x0000000207047825 */ /* 0x000fe200078e0202 */
[----:B------:R-:W-:-:S03]  /*0420*/  PRMT R7, RZ, 0x7610, R7 ;  /* 0x00007610ff077816 */ /* 0x000fc60000000007 */
[----:B------:R-:W-:Y:S01]  /*0430*/  IMAD.WIDE.U32 R2, R9, 0x2, R10 ;  /* 0x0000000209027825 */ /* 0x000fe200078e000a */
[----:B------:R-:W-:-:S05]  /*0440*/  PRMT R11, RZ, 0x7610, R11 ;  /* 0x00007610ff0b7816 */ /* 0x000fca000000000b */
[----:B------:R-:W-:Y:S05]  /*0450*/  @!P0 BRA `(.L_x_115) ;  /* 0x0000000000048947 */ /* 0x000fea0003800000 */
[----:B------:R0:W5:Y:S02]  /*0460*/  LDG.E.U16 R7, desc[UR4][R2.64] ;  /* 0x0000000402077981 */ /* 0x000164000c1e1500 */
.L_x_115:
[----:B------:R-:W-:Y:S05]  /*0470*/  BSYNC.RECONVERGENT B0 ;  /* 0x0000000000007941 */ /* 0x000fea0003800200 */
.L_x_114:
[----:B-----5:R1:W-:Y:S01]  /*0480*/  STG.E.U16 desc[UR4][R4.64], R7 ;  /* 0x0000000704007986 */ /* 0x0203e2000c101504 */
[----:B------:R-:W-:Y:S01]  /*0490*/  BSSY.RECONVERGENT B0, `(.L_x_116) ;  /* 0x0000004000007945 */ /* 0x000fe20003800200 */
[----:B------:R-:W-:-:S03]  /*04a0*/  PRMT R9, RZ, 0x7610, R9 ;  /* 0x00007610ff097816 */ /* 0x000fc60000000009 */
[----:B------:R-:W-:Y:S05]  /*04b0*/  @!P0 BRA `(.L_x_117) ;  /* 0x0000000000048947 */ /* 0x000fea0003800000 */
[----:B------:R2:W5:Y:S02]  /*04c0*/  LDG.E.U16 R9, desc[UR4][R2.64+0x2] ;  /* 0x0000020402097981 */ /* 0x000564000c1e1500 */
.L_x_117:
[----:B------:R-:W-:Y:S05]  /*04d0*/  BSYNC.RECONVERGENT B0 ;  /* 0x0000000000007941 */ /* 0x000fea0003800200 */
.L_x_116:
[----:B-----5:R3:W-:Y:S01]  /*04e0*/  STG.E.U16 desc[UR4][R4.64+0x2], R9 ;  /* 0x0000020904007986 */ /* 0x0207e2000c101504 */
[----:B------:R-:W-:Y:S04]  /*04f0*/  BSSY.RECONVERGENT B0, `(.L_x_118) ;  /* 0x0000003000007945 */ /* 0x000fe80003800200 */
[----:B------:R-:W-:Y:S05]  /*0500*/  @!P0 BRA `(.L_x_119) ;  /* 0x0000000000048947 */ /* 0x000fea0003800000 */
[----:B------:R4:W5:Y:S02]  /*0510*/  LDG.E.U16 R11, desc[UR4][R2.64+0x4] ;  /* 0x00000404020b7981 */ /* 0x000964000c1e1500 */
.L_x_119:
[----:B------:R-:W-:Y:S05]  /*0520*/  BSYNC.RECONVERGENT B0 ;  /* 0x0000000000007941 */ /* 0x000fea0003800200 */
.L_x_118:
[----:B-----5:R0:W-:Y:S01]  /*0530*/  STG.E.U16 desc[UR4][R4.64+0x4], R11 ;  /* 0x0000040b04007986 */ /* 0x0201e2000c101504 */
[----:B------:R-:W-:Y:S04]  /*0540*/  BSSY.RECONVERGENT B0, `(.L_x_120) ;  /* 0x0000003000007945 */ /* 0x000fe80003800200 */
[----:B------:R-:W-:Y:S05]  /*0550*/  @!P0 BRA `(.L_x_121) ;  /* 0x0000000000048947 */ /* 0x000fea0003800000 */
[----:B------:R0:W5:Y:S02]  /*0560*/  LDG.E.U16 R13, desc[UR4][R2.64+0x6] ;  /* 0x00000604020d7981 */ /* 0x000164000c1e1500 */
.L_x_121:
[----:B------:R-:W-:Y:S05]  /*0570*/  BSYNC.RECONVERGENT B0 ;  /* 0x0000000000007941 */ /* 0x000fea0003800200 */
.L_x_120:
[----:B-----5:R-:W-:Y:S01]  /*0580*/  STG.E.U16 desc[UR4][R4.64+0x6], R13 ;  /* 0x0000060d04007986 */ /* 0x020fe2000c101504 */
[----:B------:R-:W-:Y:S05]  /*0590*/  EXIT ;  /* 0x000000000000794d */ /* 0x000fea0003800000 */
.L_x_113:
[----:B------:R-:W-:Y:S01]  /*05a0*/  IMAD.MOV.U32 R5, RZ, RZ, 0x3f000000 ;  /* 0x3f000000ff057424 */ /* 0x000fe200078e00ff */
[----:B------:R-:W0:Y:S01]  /*05b0*/  LDCU UR6, c[0x0][0x390] ;  /* 0x00007200ff0677ac */ /* 0x000e220008000800 */
[----:B------:R-:W-:Y:S01]  /*05c0*/  BSSY.RECONVERGENT B0, `(.L_x_122) ;  /* 0x0000017000007945 */ /* 0x000fe20003800200 */
[----:B------:R-:W-:Y:S01]  /*05d0*/  IMAD.WIDE R2, R7, 0x2, R2 ;  /* 0x0000000207027825 */ /* 0x000fe200078e0202 */
[----:B------:R-:W-:Y:S01]  /*05e0*/  PRMT R7, RZ, 0x7610, R7 ;  /* 0x00007610ff077816 */ /* 0x000fe20000000007 */
[----:B------:R-:W3:Y:S01]  /*05f0*/  LDCU.64 UR8, c[0x0][0x380] ;  /* 0x00007000ff0877ac */ /* 0x000ee20008000a00 */
[C---:B----4-:R-:W-:Y:S02]  /*0600*/  LOP3.LUT R6, R5.reuse, 0x80000000, R13, 0xb8, !PT ;  /* 0x8000000005067812 */ /* 0x050fe400078eb80d */
[----:B--2---:R-:W-:-:S03]  /*0610*/  LOP3.LUT R5, R5, 0x80000000, R10, 0xb8, !PT ;  /* 0x8000000005057812 */ /* 0x004fc600078eb80a */
[----:B------:R-:W-:Y:S02]  /*0620*/  FADD.RZ R6, R13, R6 ;  /* 0x000000060d067221 */ /* 0x000fe4000000c000 */
[----:B------:R-:W-:Y:S02]  /*0630*/  FADD.RZ R10, R10, R5 ;  /* 0x000000050a0a7221 */ /* 0x000fe4000000c000 */
[----:B-1----:R-:W1:Y:S08]  /*0640*/  F2I.TRUNC.NTZ R11, R6 ;  /* 0x00000006000b7305 */ /* 0x002e70000020f100 */
[----:B------:R-:W2:Y:S01]  /*0650*/  F2I.TRUNC.NTZ R5, R10 ;  /* 0x0000000a00057305 */ /* 0x000ea2000020f100 */
[----:B-1----:R-:W-:-:S04]  /*0660*/  VIMNMX.RELU R12, PT, PT, R11, R4, PT ;  /* 0x000000040b0c7248 */ /* 0x002fc80003fe1100 */
[C---:B------:R-:W-:Y:S01]  /*0670*/  ISETP.GE.AND P0, PT, R12.reuse, R9, PT ;  /* 0x000000090c00720c */ /* 0x040fe20003f06270 */
[----:B0-----:R-:W-:Y:S01]  /*0680*/  IMAD R13, R12, UR6, RZ ;  /* 0x000000060c0d7c24 */ /* 0x001fe2000f8e02ff */
[----:B--2---:R-:W-:-:S04]  /*0690*/  VIMNMX.RELU R11, PT, PT, R5, R0, PT ;  /* 0x00000000050b7248 */ /* 0x004fc80003fe1100 */
[----:B---3--:R-:W-:Y:S02]  /*06a0*/  IADD3 R4, P1, PT, R13, UR8, RZ ;  /* 0x000000080d047c10 */ /* 0x008fe4000ff3e0ff */
[C---:B------:R-:W-:Y:S01]  /*06b0*/  ISETP.LT.AND P0, PT, R11.reuse, R8, !P0 ;  /* 0x000000080b00720c */ /* 0x040fe20004701270 */
[----:B------:R-:W-:Y:S01]  /*06c0*/  IMAD.SHL.U32 R9, R11, 0x4, RZ ;  /* 0x000000040b097824 */ /* 0x000fe200078e00ff */
[----:B------:R-:W-:Y:S02]  /*06d0*/  LEA.HI.X.SX32 R5, R13, UR9, 0x1, P1 ;  /* 0x000000090d057c11 */ /* 0x000fe400088f0eff */
[----:B------:R-:W-:Y:S02]  /*06e0*/  PRMT R11, RZ, 0x7610, R11 ;  /* 0x00007610ff0b7816 */ /* 0x000fe4000000000b */
[----:B------:R-:W-:Y:S01]  /*06f0*/  PRMT R13, RZ, 0x7610, R13 ;  /* 0x00007610ff0d7816 */ /* 0x000fe2000000000d */
[----:B------:R-:W-:-:S06]  /*0700*/  IMAD.WIDE.U32 R4, R9, 0x2, R4 ;  /* 0x0000000209047825 */ /* 0x000fcc00078e0004 */
[----:B------:R-:W-:Y:S05]  /*0710*/  @!P0 BRA `(.L_x_123) ;  /* 0x0000000000048947 */ /* 0x000fea0003800000 */
[----:B------:R0:W5:Y:S02]  /*0720*/  LDG.E.U16 R7, desc[UR4][R4.64] ;  /* 0x0000000404077981 */ /* 0x000164000c1e1500 */
.L_x_123:
[----:B------:R-:W-:Y:S05]  /*0730*/  BSYNC.RECONVERGENT B0 ;  /* 0x0000000000007941 */ /* 0x000fea0003800200 */
.L_x_122:
[----:B-----5:R1:W-:Y:S01]  /*0740*/  STG.E.U16 desc[UR4][R2.64], R7 ;  /* 0x0000000702007986 */ /* 0x0203e2000c101504 */
[----:B------:R-:W-:Y:S01]  /*0750*/  BSSY.RECONVERGENT B0, `(.L_x_124) ;  /* 0x0000004000007945 */ /* 0x000fe20003800200 */
[----:B------:R-:W-:-:S03]  /*0760*/  PRMT R9, RZ, 0x7610, R9 ;  /* 0x00007610ff097816 */ /* 0x000fc60000000009 */
[----:B------:R-:W-:Y:S05]  /*0770*/  @!P0 BRA `(.L_x_125) ;  /* 0x0000000000048947 */ /* 0x000fea0003800000 */
[----:B------:R2:W5:Y:S02]  /*0780*/  LDG.E.U16 R9, desc[UR4][R4.64+0x2] ;  /* 0x0000020404097981 */ /* 0x000564000c1e1500 */
.L_x_125:
[----:B------:R-:W-:Y:S05]  /*0790*/  BSYNC.RECONVERGENT B0 ;  /* 0x0000000000007941 */ /* 0x000fea0003800200 */
.L_x_124:
[----:B-----5:R3:W-:Y:S01]  /*07a0*/  STG.E.U16 desc[UR4][R2.64+0x2], R9 ;  /* 0x0000020902007986 */ /* 0x0207e2000c101504 */
[----:B------:R-:W-:Y:S04]  /*07b0*/  BSSY.RECONVERGENT B0, `(.L_x_126) ;  /* 0x0000003000007945 */ /* 0x000fe80003800200 */
[----:B------:R-:W-:Y:S05]  /*07c0*/  @!P0 BRA `(.L_x_127) ;  /* 0x0000000000048947 */ /* 0x000fea0003800000 */
[----:B------:R4:W5:Y:S02]  /*07d0*/  LDG.E.U16 R11, desc[UR4][R4.64+0x4] ;  /* 0x00000404040b7981 */ /* 0x000964000c1e1500 */
.L_x_127:
[----:B------:R-:W-:Y:S05]  /*07e0*/  BSYNC.RECONVERGENT B0 ;  /* 0x0000000000007941 */ /* 0x000fea0003800200 */
.L_x_126:
[----:B-----5:R0:W-:Y:S01]  /*07f0*/  STG.E.U16 desc[UR4][R2.64+0x4], R11 ;  /* 0x0000040b02007986 */ /* 0x0201e2000c101504 */
[----:B------:R-:W-:Y:S04]  /*0800*/  BSSY.RECONVERGENT B0, `(.L_x_128) ;  /* 0x0000003000007945 */ /* 0x000fe80003800200 */
[----:B------:R-:W-:Y:S05]  /*0810*/  @!P0 BRA `(.L_x_129) ;  /* 0x0000000000048947 */ /* 0x000fea0003800000 */
[----:B------:R0:W5:Y:S02]  /*0820*/  LDG.E.U16 R13, desc[UR4][R4.64+0x6] ;  /* 0x00000604040d7981 */ /* 0x000164000c1e1500 */
.L_x_129:
[----:B------:R-:W-:Y:S05]  /*0830*/  BSYNC.RECONVERGENT B0 ;  /* 0x0000000000007941 */ /* 0x000fea0003800200 */
.L_x_128:
[----:B-----5:R-:W-:Y:S01]  /*0840*/  STG.E.U16 desc[UR4][R2.64+0x6], R13 ;  /* 0x0000060d02007986 */ /* 0x020fe2000c101504 */
[----:B------:R-:W-:Y:S05]  /*0850*/  EXIT ;  /* 0x000000000000794d */ /* 0x000fea0003800000 */
.L_x_112:
[----:B------:R-:W-:Y:S01]  /*0860*/  I2FP.F32.S32 R6, R4 ;  /* 0x0000000400067245 */ /* 0x000fe20000201400 */
[----:B------:R-:W0:Y:S01]  /*0870*/  LDCU UR6, c[0x0][0x390] ;  /* 0x00007200ff0677ac */ /* 0x000e220008000800 */
[----:B------:R-:W-:Y:S02]  /*0880*/  I2FP.F32.S32 R5, R0 ;  /* 0x0000000000057245 */ /* 0x000fe40000201400 */
[----:B-1--4-:R-:W-:Y:S01]  /*0890*/  FMNMX R11, R13, R6, PT ;  /* 0x000000060d0b7209 */ /* 0x012fe20003800000 */
[----:B------:R-:W1:Y:S01]  /*08a0*/  LDCU.64 UR8, c[0x0][0x380] ;  /* 0x00007000ff0877ac */ /* 0x000e620008000a00 */
[----:B--2---:R-:W-:Y:S02]  /*08b0*/  FMNMX R10, R10, R5, PT ;  /* 0x000000050a0a7209 */ /* 0x004fe40003800000 */
[----:B------:R-:W-:Y:S02]  /*08c0*/  FMNMX R11, RZ, R11, !PT ;  /* 0x0000000bff0b7209 */ /* 0x000fe40007800000 */
[----:B------:R-:W-:-:S02]  /*08d0*/  FMNMX R10, RZ, R10, !PT ;  /* 0x0000000aff0a7209 */ /* 0x000fc40007800000 */
[----:B------:R-:W0:Y:S08]  /*08e0*/  F2I.FLOOR.NTZ R13, R11 ;  /* 0x0000000b000d7305 */ /* 0x000e300000207100 */
[----:B------:R-:W2:Y:S01]  /*08f0*/  F2I.FLOOR.NTZ R17, R10 ;  /* 0x0000000a00117305 */ /* 0x000ea20000207100 */
[C---:B0-----:R-:W-:Y:S01]  /*0900*/  IMAD R12, R13.reuse, UR6, RZ ;  /* 0x000000060d0c7c24 */ /* 0x041fe2000f8e02ff */
[----:B------:R-:W-:-:S04]  /*0910*/  VIADDMNMX R9, R13, 0x1, R4, PT ;  /* 0x000000010d097846 */ /* 0x000fc80003800104 */
[C---:B-1----:R-:W-:Y:S01]  /*0920*/  IADD3 R14, P0, PT, R12.reuse, UR8, RZ ;  /* 0x000000080c0e7c10 */ /* 0x042fe2000ff1e0ff */
[----:B------:R-:W-:Y:S01]  /*0930*/  IMAD R9, R9, UR6, RZ ;  /* 0x0000000609097c24 */ /* 0x000fe2000f8e02ff */
[C---:B--2---:R-:W-:Y:S01]  /*0940*/  VIADDMNMX R8, R17.reuse, 0x1, R0, PT ;  /* 0x0000000111087846 */ /* 0x044fe20003800100 */
[----:B------:R-:W-:Y:S01]  /*0950*/  IMAD.SHL.U32 R21, R17, 0x4, RZ ;  /* 0x0000000411157824 */ /* 0x000fe200078e00ff */
[----:B------:R-:W-:-:S03]  /*0960*/  LEA.HI.X.SX32 R15, R12, UR9, 0x1, P0 ;  /* 0x000000090c0f7c11 */ /* 0x000fc600080f0eff */
[----:B------:R-:W-:Y:S01]  /*0970*/  IMAD.SHL.U32 R23, R8, 0x4, RZ ;  /* 0x0000000408177824 */ /* 0x000fe200078e00ff */
[----:B------:R-:W-:-:S03]  /*0980*/  IADD3 R8, P0, PT, R9, UR8, RZ ;  /* 0x0000000809087c10 */ /* 0x000fc6000ff1e0ff */
[----:B------:R-:W-:Y:S01]  /*0990*/  IMAD.WIDE R18, R23, 0x2, R14 ;  /* 0x0000000217127825 */ /* 0x000fe200078e020e */
[----:B------:R-:W-:-:S03]  /*09a0*/  LEA.HI.X.SX32 R9, R9, UR9, 0x1, P0 ;  /* 0x0000000909097c11 */ /* 0x000fc600080f0eff */
[C---:B------:R-:W-:Y:S02]  /*09b0*/  IMAD.WIDE R14, R21.reuse, 0x2, R14 ;  /* 0x00000002150e7825 */ /* 0x040fe400078e020e */
[----:B------:R-:W2:Y:S02]  /*09c0*/  LDG.E.U16 R18, desc[UR4][R18.64] ;  /* 0x0000000412127981 */ /* 0x000ea4000c1e1500 */
[--C-:B------:R-:W-:Y:S02]  /*09d0*/  IMAD.WIDE R20, R21, 0x2, R8.reuse ;  /* 0x0000000215147825 */ /* 0x100fe400078e0208 */
[----:B------:R0:W3:Y:S02]  /*09e0*/  LDG.E.U16 R14, desc[UR4][R14.64] ;  /* 0x000000040e0e7981 */ /* 0x0000e4000c1e1500 */
[----:B------:R-:W-:Y:S02]  /*09f0*/  IMAD.WIDE R22, R23, 0x2, R8 ;  /* 0x0000000217167825 */ /* 0x000fe400078e0208 */
[----:B------:R-:W4:Y:S04]  /*0a00*/  LDG.E.U16 R20, desc[UR4][R20.64] ;  /* 0x0000000414147981 */ /* 0x000f28000c1e1500 */
[----:B------:R-:W5:Y:S01]  /*0a10*/  LDG.E.U16 R8, desc[UR4][R22.64] ;  /* 0x0000000416087981 */ /* 0x000f62000c1e1500 */
[----:B------:R-:W-:Y:S01]  /*0a20*/  I2FP.F32.S32 R9, R17 ;  /* 0x0000001100097245 */ /* 0x000fe20000201400 */
[----:B------:R-:W-:Y:S01]  /*0a30*/  IMAD.WIDE R2, R7, 0x2, R2 ;  /* 0x0000000207027825 */ /* 0x000fe200078e0202 */
[----:B------:R-:W-:-:S02]  /*0a40*/  I2FP.F32.S32 R12, R13 ;  /* 0x0000000d000c7245 */ /* 0x000fc40000201400 */
[----:B------:R-:W-:Y:S01]  /*0a50*/  ISETP.NE.AND P0, PT, R0, R17, PT ;  /* 0x000000110000720c */ /* 0x000fe20003f05270 */
[----:B------:R-:W-:Y:S01]  /*0a60*/  FADD R9, R10, -R9 ;  /* 0x800000090a097221 */ /* 0x000fe20000000000 */
[----:B------:R-:W-:Y:S01]  /*0a70*/  ISETP.NE.AND P1, PT, R4, R13, PT ;  /* 0x0000000d0400720c */ /* 0x000fe20003f25270 */
[----:B------:R-:W-:Y:S01]  /*0a80*/  FADD R12, R11, -R12 ;  /* 0x8000000c0b0c7221 */ /* 0x000fe20000000000 */
[----:B------:R-:W-:Y:S02]  /*0a90*/  FMNMX R13, R6, R11, PT ;  /* 0x0000000b060d7209 */ /* 0x000fe40003800000 */
[----:B------:R-:W-:Y:S02]  /*0aa0*/  FSEL R9, R9, RZ, P0 ;  /* 0x000000ff09097208 */ /* 0x000fe40000000000 */
[----:B------:R-:W-:Y:S02]  /*0ab0*/  FSEL R16, R12, RZ, P1 ;  /* 0x000000ff0c107208 */ /* 0x000fe40000800000 */
[----:B------:R-:W-:Y:S01]  /*0ac0*/  FMNMX R13, RZ, R13, !PT ;  /* 0x0000000dff0d7209 */ /* 0x000fe20007800000 */
[----:B------:R-:W-:Y:S01]  /*0ad0*/  FADD R11, -R9, 1 ;  /* 0x3f800000090b7421 */ /* 0x000fe20000000100 */
[----:B------:R-:W-:Y:S01]  /*0ae0*/  FMNMX R12, R5, R10, PT ;  /* 0x0000000a050c7209 */ /* 0x000fe20003800000 */
[----:B------:R-:W-:Y:S01]  /*0af0*/  FADD R17, -R16, 1 ;  /* 0x3f80000010117421 */ /* 0x000fe20000000100 */
[----:B0-----:R-:W0:Y:S02]  /*0b00*/  F2I.FLOOR.NTZ R15, R13 ;  /* 0x0000000d000f7305 */ /* 0x001e240000207100 */
[----:B------:R-:W-:-:S02]  /*0b10*/  FMNMX R12, RZ, R12, !PT ;  /* 0x0000000cff0c7209 */ /* 0x000fc40007800000 */
[----:B--2---:R-:W-:Y:S02]  /*0b20*/  I2FP.F32.U32 R18, R18 ;  /* 0x0000001200127245 */ /* 0x004fe40000201000 */
[----:B---3--:R-:W-:-:S03]  /*0b30*/  I2FP.F32.U32 R14, R14 ;  /* 0x0000000e000e7245 */ /* 0x008fc60000201000 */
[----:B------:R-:W-:Y:S01]  /*0b40*/  FMUL R18, R9, R18 ;  /* 0x0000001209127220 */ /* 0x000fe20000400000 */
[----:B----4-:R-:W-:Y:S01]  /*0b50*/  I2FP.F32.U32 R20, R20 ;  /* 0x0000001400147245 */ /* 0x010fe20000201000 */
[----:B------:R-:W-:Y:S02]  /*0b60*/  FMUL R14, R14, R11 ;  /* 0x0000000b0e0e7220 */ /* 0x000fe40000400000 */
[----:B------:R-:W-:Y:S01]  /*0b70*/  FMUL R19, R17, R18 ;  /* 0x0000001211137220 */ /* 0x000fe20000400000 */
[----:B-----5:R-:W-:Y:S01]  /*0b80*/  I2FP.F32.U32 R8, R8 ;  /* 0x0000000800087245 */ /* 0x020fe20000201000 */
[----:B------:R-:W-:Y:S02]  /*0b90*/  FMUL R20, R11, R20 ;  /* 0x000000140b147220 */ /* 0x000fe40000400000 */
[----:B------:R-:W-:Y:S02]  /*0ba0*/  FFMA R19, R14, R17, R19 ;  /* 0x000000110e137223 */ /* 0x000fe40000000013 */
[----:B------:R-:W1:Y:S01]  /*0bb0*/  F2I.FLOOR.NTZ R17, R12 ;  /* 0x0000000c00117305 */ /* 0x000e620000207100 */
[----:B------:R-:W-:Y:S01]  /*0bc0*/  FMUL R8, R9, R8 ;  /* 0x0000000809087220 */ /* 0x000fe20000400000 */
[----:B------:R-:W-:Y:S01]  /*0bd0*/  FFMA R19, R16, R20, R19 ;  /* 0x0000001410137223 */ /* 0x000fe20000000013 */
[----:B0-----:R-:W-:-:S03]  /*0be0*/  IMAD R9, R15, UR6, RZ ;  /* 0x000000060f097c24 */ /* 0x001fc6000f8e02ff */
[----:B------:R-:W-:Y:S02]  /*0bf0*/  FFMA R8, R16, R8, R19 ;  /* 0x0000000810087223 */ /* 0x000fe40000000013 */
[----:B------:R-:W-:Y:S02]  /*0c00*/  IADD3 R10, P0, PT, R9, UR8, RZ ;  /* 0x00000008090a7c10 */ /* 0x000fe4000ff1e0ff */
[----:B------:R-:W-:Y:S01]  /*0c10*/  FADD R14, R8, 0.5 ;  /* 0x3f000000080e7421 */ /* 0x000fe20000000000 */
[----:B------:R-:W-:Y:S02]  /*0c20*/  VIADDMNMX R8, R15, 0x1, R4, PT ;  /* 0x000000010f087846 */ /* 0x000fe40003800104 */
[----:B------:R-:W-:Y:S01]  /*0c30*/  LEA.HI.X.SX32 R11, R9, UR9, 0x1, P0 ;  /* 0x00000009090b7c11 */ /* 0x000fe200080f0eff */
[----:B------:R-:W0:Y:S01]  /*0c40*/  F2I.U32.TRUNC.NTZ R25, R14 ;  /* 0x0000000e00197305 */ /* 0x000e22000020f000 */
[----:B-1----:R-:W-:Y:S01]  /*0c50*/  VIADDMNMX R23, R17, 0x1, R0, PT ;  /* 0x0000000111177846 */ /* 0x002fe20003800100 */
[----:B------:R-:W-:-:S02]  /*0c60*/  IMAD R16, R8, UR6, RZ ;  /* 0x0000000608107c24 */ /* 0x000fc4000f8e02ff */
[----:B------:R-:W-:Y:S02]  /*0c70*/  IMAD.SHL.U32 R19, R17, 0x4, RZ ;  /* 0x0000000411137824 */ /* 0x000fe400078e00ff */
[----:B------:R-:W-:Y:S01]  /*0c80*/  IMAD.SHL.U32 R23, R23, 0x4, RZ ;  /* 0x0000000417177824 */ /* 0x000fe200078e00ff */
[----:B------:R-:W-:-:S03]  /*0c90*/  IADD3 R8, P0, PT, R16, UR8, RZ ;  /* 0x0000000810087c10 */ /* 0x000fc6000ff1e0ff */
[----:B------:R-:W-:Y:S01]  /*0ca0*/  IMAD.WIDE R20, R23, 0x2, R10 ;  /* 0x0000000217147825 */ /* 0x000fe200078e020a */
[----:B------:R-:W-:-:S03]  /*0cb0*/  LEA.HI.X.SX32 R9, R16, UR9, 0x1, P0 ;  /* 0x0000000910097c11 */ /* 0x000fc600080f0eff */
[C---:B------:R-:W-:Y:S01]  /*0cc0*/  IMAD.WIDE R10, R19.reuse, 0x2, R10 ;  /* 0x00000002130a7825 */ /* 0x040fe200078e020a */
[----:B0-----:R-:W-:Y:S04]  /*0cd0*/  STG.E.U16 desc[UR4][R2.64], R25 ;  /* 0x0000001902007986 */ /* 0x001fe8000c101504 */
[----:B------:R-:W2:Y:S01]  /*0ce0*/  LDG.E.U16 R20, desc[UR4][R20.64+0x2] ;  /* 0x0000020414147981 */ /* 0x000ea2000c1e1500 */
[----:B------:R-:W-:-:S03]  /*0cf0*/  IMAD.WIDE R18, R19, 0x2, R8 ;  /* 0x0000000213127825 */ /* 0x000fc600078e0208 */
[----:B------:R0:W3:Y:S01]  /*0d00*/  LDG.E.U16 R10, desc[UR4][R10.64+0x2] ;  /* 0x000002040a0a7981 */ /* 0x0000e2000c1e1500 */
[----:B------:R-:W-:-:S03]  /*0d10*/  IMAD.WIDE R22, R23, 0x2, R8 ;  /* 0x0000000217167825 */ /* 0x000fc600078e0208 */
[----:B------:R-:W4:Y:S04]  /*0d20*/  LDG.E.U16 R18, desc[UR4][R18.64+0x2] ;  /* 0x0000020412127981 */ /* 0x000f28000c1e1500 */
[----:B------:R-:W5:Y:S01]  /*0d30*/  LDG.E.U16 R8, desc[UR4][R22.64+0x2] ;  /* 0x0000020416087981 */ /* 0x000f62000c1e1500 */
[----:B------:R-:W-:Y:S02]  /*0d40*/  I2FP.F32.S32 R7, R17 ;  /* 0x0000001100077245 */ /* 0x000fe40000201400 */
[----:B------:R-:W-:Y:S02]  /*0d50*/  I2FP.F32.S32 R14, R15 ;  /* 0x0000000f000e7245 */ /* 0x000fe40000201400 */
[----:B------:R-:W-:Y:S01]  /*0d60*/  ISETP.NE.AND P0, PT, R0, R17, PT ;  /* 0x000000110000720c */ /* 0x000fe20003f05270 */
[----:B------:R-:W-:Y:S01]  /*0d70*/  FADD R7, R12, -R7 ;  /* 0x800000070c077221 */ /* 0x000fe20000000000 */
[----:B------:R-:W-:Y:S01]  /*0d80*/  ISETP.NE.AND P1, PT, R4, R15, PT ;  /* 0x0000000f0400720c */ /* 0x000fe20003f25270 */
[----:B------:R-:W-:Y:S01]  /*0d90*/  FADD R14, R13, -R14 ;  /* 0x8000000e0d0e7221 */ /* 0x000fe20000000000 */
[----:B------:R-:W-:-:S02]  /*0da0*/  FMNMX R12, R5, R12, PT ;  /* 0x0000000c050c7209 */ /* 0x000fc40003800000 */
[----:B------:R-:W-:Y:S02]  /*0db0*/  FSEL R9, R7, RZ, P0 ;  /* 0x000000ff07097208 */ /* 0x000fe40000000000 */
[----:B------:R-:W-:Y:S02]  /*0dc0*/  FSEL R14, R14, RZ, P1 ;  /* 0x000000ff0e0e7208 */ /* 0x000fe40000800000 */
[----:B------:R-:W-:Y:S01]  /*0dd0*/  FMNMX R7, R6, R13, PT ;  /* 0x0000000d06077209 */ /* 0x000fe20003800000 */
[----:B------:R-:W-:Y:S02]  /*0de0*/  FADD R13, -R9, 1 ;  /* 0x3f800000090d7421 */ /* 0x000fe40000000100 */
[----:B------:R-:W-:Y:S01]  /*0df0*/  FADD R15, -R14, 1 ;  /* 0x3f8000000e0f7421 */ /* 0x000fe20000000100 */
[----:B------:R-:W-:-:S04]  /*0e00*/  FMNMX R7, RZ, R7, !PT ;  /* 0x00000007ff077209 */ /* 0x000fc80007800000 */
[----:B0-----:R-:W0:Y:S01]  /*0e10*/  F2I.FLOOR.NTZ R11, R7 ;  /* 0x00000007000b7305 */ /* 0x001e220000207100 */
        /* <DEDUP_REMOVED lines=8> */
[----:B------:R-:W-:Y:S01]  /*0ea0*/  FFMA R17, R10, R15, R17 ;  /* 0x0000000f0a117223 */ /* 0x000fe20000000011 */
[----:B------:R-:W-:Y:S01]  /*0eb0*/  FMNMX R10, RZ, R12, !PT ;  /* 0x0000000cff0a7209 */ /* 0x000fe20007800000 */
[----:B0-----:R-:W-:-:S02]  /*0ec0*/  IMAD R15, R11, UR6, RZ ;  /* 0x000000060b0f7c24 */ /* 0x001fc4000f8e02ff */
[----:B------:R-:W-:Y:S01]  /*0ed0*/  FMUL R8, R9, R8 ;  /* 0x0000000809087220 */ /* 0x000fe20000400000 */
[C---:B------:R-:W-:Y:S01]  /*0ee0*/  FFMA R17, R14.reuse, R18, R17 ;  /* 0x000000120e117223 */ /* 0x040fe20000000011 */
[----:B------:R-:W0:Y:S01]  /*0ef0*/  F2I.FLOOR.NTZ R13, R10 ;  /* 0x0000000a000d7305 */ /* 0x000e220000207100 */
[----:B------:R-:W-:Y:S02]  /*0f00*/  VIADDMNMX R9, R11, 0x1, R4, PT ;  /* 0x000000010b097846 */ /* 0x000fe40003800104 */
[----:B------:R-:W-:Y:S01]  /*0f10*/  FFMA R8, R14, R8, R17 ;  /* 0x000000080e087223 */ /* 0x000fe20000000011 */
[----:B------:R-:W-:Y:S02]  /*0f20*/  IADD3 R14, P0, PT, R15, UR8, RZ ;  /* 0x000000080f0e7c10 */ /* 0x000fe4000ff1e0ff */
[----:B------:R-:W-:Y:S02]  /*0f30*/  IMAD R9, R9, UR6, RZ ;  /* 0x0000000609097c24 */ /* 0x000fe4000f8e02ff */
[----:B------:R-:W-:Y:S01]  /*0f40*/  FADD R12, R8, 0.5 ;  /* 0x3f000000080c7421 */ /* 0x000fe20000000000 */
[----:B------:R-:W-:-:S03]  /*0f50*/  LEA.HI.X.SX32 R15, R15, UR9, 0x1, P0 ;  /* 0x000000090f0f7c11 */ /* 0x000fc600080f0eff */
[----:B------:R-:W1:Y:S01]  /*0f60*/  F2I.U32.TRUNC.NTZ R23, R12 ;  /* 0x0000000c00177305 */ /* 0x000e62000020f000 */
[C---:B0-----:R-:W-:Y:S01]  /*0f70*/  VIADDMNMX R8, R13.reuse, 0x1, R0, PT ;  /* 0x000000010d087846 */ /* 0x041fe20003800100 */
[----:B------:R-:W-:-:S04]  /*0f80*/  IMAD.SHL.U32 R19, R13, 0x4, RZ ;  /* 0x000000040d137824 */ /* 0x000fc800078e00ff */
[----:B------:R-:W-:Y:S01]  /*0f90*/  IMAD.SHL.U32 R21, R8, 0x4, RZ ;  /* 0x0000000408157824 */ /* 0x000fe200078e00ff */
[----:B------:R-:W-:-:S03]  /*0fa0*/  IADD3 R8, P0, PT, R9, UR8, RZ ;  /* 0x0000000809087c10 */ /* 0x000fc6000ff1e0ff */
[--C-:B------:R-:W-:Y:S01]  /*0fb0*/  IMAD.WIDE R16, R21, 0x2, R14.reuse ;  /* 0x0000000215107825 */ /* 0x100fe200078e020e */
[----:B------:R-:W-:Y:S01]  /*0fc0*/  LEA.HI.X.SX32 R9, R9, UR9, 0x1, P0 ;  /* 0x0000000909097c11 */ /* 0x000fe200080f0eff */
[----:B-1----:R-:W-:Y:S02]  /*0fd0*/  STG.E.U16 desc[UR4][R2.64+0x2], R23 ;  /* 0x0000021702007986 */ /* 0x002fe4000c101504 */
[C---:B------:R-:W-:Y:S02]  /*0fe0*/  IMAD.WIDE R14, R19.reuse, 0x2, R14 ;  /* 0x00000002130e7825 */ /* 0x040fe400078e020e */
[----:B------:R-:W2:Y:S02]  /*0ff0*/  LDG.E.U16 R16, desc[UR4][R16.64+0x4] ;  /* 0x0000040410107981 */ /* 0x000ea4000c1e1500 */
[--C-:B------:R-:W-:Y:S02]  /*1000*/  IMAD.WIDE R18, R19, 0x2, R8.reuse ;  /* 0x0000000213127825 */ /* 0x100fe400078e0208 */
[----:B------:R-:W3:Y:S02]  /*1010*/  LDG.E.U16 R14, desc[UR4][R14.64+0x4] ;  /* 0x000004040e0e7981 */ /* 0x000ee4000c1e1500 */
[----:B------:R-:W-:-:S02]  /*1020*/  IMAD.WIDE R20, R21, 0x2, R8 ;  /* 0x0000000215147825 */ /* 0x000fc400078e0208 */
        /* <DEDUP_REMOVED lines=11> */
[----:B------:R-:W-:Y:S01]  /*10e0*/  FMNMX R6, RZ, R6, !PT ;  /* 0x00000006ff067209 */ /* 0x000fe20007800000 */
[----:B------:R-:W-:Y:S01]  /*10f0*/  FADD R7, -R9, 1 ;  /* 0x3f80000009077421 */ /* 0x000fe20000000100 */
[----:B------:R-:W-:Y:S01]  /*1100*/  FMNMX R10, R5, R10, PT ;  /* 0x0000000a050a7209 */ /* 0x000fe20003800000 */
[----:B------:R-:W-:Y:S01]  /*1110*/  FADD R13, -R11, 1 ;  /* 0x3f8000000b0d7421 */ /* 0x000fe20000000100 */
[----:B------:R-:W0:Y:S01]  /*1120*/  F2I.FLOOR.NTZ R5, R6 ;  /* 0x0000000600057305 */ /* 0x000e220000207100 */
[----:B--2---:R-:W-:Y:S02]  /*1130*/  I2FP.F32.U32 R16, R16 ;  /* 0x0000001000107245 */ /* 0x004fe40000201000 */
[----:B---3--:R-:W-:-:S03]  /*1140*/  I2FP.F32.U32 R14, R14 ;  /* 0x0000000e000e7245 */ /* 0x008fc60000201000 */
[----:B------:R-:W-:Y:S01]  /*1150*/  FMUL R16, R9, R16 ;  /* 0x0000001009107220 */ /* 0x000fe20000400000 */
[----:B----4-:R-:W-:Y:S01]  /*1160*/  I2FP.F32.U32 R18, R18 ;  /* 0x0000001200127245 */ /* 0x010fe20000201000 */
[----:B------:R-:W-:Y:S02]  /*1170*/  FMUL R14, R14, R7 ;  /* 0x000000070e0e7220 */ /* 0x000fe40000400000 */
[----:B------:R-:W-:Y:S01]  /*1180*/  FMUL R15, R13, R16 ;  /* 0x000000100d0f7220 */ /* 0x000fe20000400000 */
[----:B-----5:R-:W-:Y:S01]  /*1190*/  I2FP.F32.U32 R8, R8 ;  /* 0x0000000800087245 */ /* 0x020fe20000201000 */
[----:B------:R-:W-:Y:S01]  /*11a0*/  FMUL R18, R7, R18 ;  /* 0x0000001207127220 */ /* 0x000fe20000400000 */
[----:B------:R-:W-:Y:S01]  /*11b0*/  FMNMX R7, RZ, R10, !PT ;  /* 0x0000000aff077209 */ /* 0x000fe20007800000 */
[----:B------:R-:W-:Y:S02]  /*11c0*/  FFMA R14, R14, R13, R15 ;  /* 0x0000000d0e0e7223 */ /* 0x000fe4000000000f */
[----:B------:R-:W-:Y:S01]  /*11d0*/  FMUL R9, R9, R8 ;  /* 0x0000000809097220 */ /* 0x000fe20000400000 */
[----:B------:R-:W1:Y:S01]  /*11e0*/  F2I.FLOOR.NTZ R13, R7 ;  /* 0x00000007000d7305 */ /* 0x000e620000207100 */
[----:B------:R-:W-:-:S04]  /*11f0*/  FFMA R14, R11, R18, R14 ;  /* 0x000000120b0e7223 */ /* 0x000fc8000000000e */
[----:B------:R-:W-:Y:S01]  /*1200*/  FFMA R9, R11, R9, R14 ;  /* 0x000000090b097223 */ /* 0x000fe2000000000e */
[----:B0-----:R-:W-:-:S03]  /*1210*/  IMAD R11, R5, UR6, RZ ;  /* 0x00000006050b7c24 */ /* 0x001fc6000f8e02ff */
[----:B------:R-:W-:Y:S01]  /*1220*/  FADD R12, R9, 0.5 ;  /* 0x3f000000090c7421 */ /* 0x000fe20000000000 */
[----:B------:R-:W-:Y:S02]  /*1230*/  VIADDMNMX R9, R5, 0x1, R4, PT ;  /* 0x0000000105097846 */ /* 0x000fe40003800104 */
[----:B------:R-:W-:Y:S01]  /*1240*/  IADD3 R8, P0, PT, R11, UR8, RZ ;  /* 0x000000080b087c10 */ /* 0x000fe2000ff1e0ff */
[----:B------:R-:W0:Y:S01]  /*1250*/  F2I.U32.TRUNC.NTZ R19, R12 ;  /* 0x0000000c00137305 */ /* 0x000e22000020f000 */
[----:B-1----:R-:W-:Y:S01]  /*1260*/  VIADDMNMX R10, R13, 0x1, R0, PT ;  /* 0x000000010d0a7846 */ /* 0x002fe20003800100 */
[----:B------:R-:W-:Y:S01]  /*1270*/  IMAD R16, R9, UR6, RZ ;  /* 0x0000000609107c24 */ /* 0x000fe2000f8e02ff */
[----:B------:R-:W-:Y:S01]  /*1280*/  LEA.HI.X.SX32 R9, R11, UR9, 0x1, P0 ;  /* 0x000000090b097c11 */ /* 0x000fe200080f0eff */
        /* <DEDUP_REMOVED lines=18> */
[----:B------:R-:W-:-:S03]  /*13b0*/  FADD R21, R6, -R21 ;  /* 0x8000001506157221 */ /* 0x000fc60000000000 */
[----:B------:R-:W-:Y:S02]  /*13c0*/  FSEL R12, R12, RZ, P0 ;  /* 0x000000ff0c0c7208 */ /* 0x000fe40000000000 */
[----:B------:R-:W-:-:S03]  /*13d0*/  FSEL R21, R21, RZ, P1 ;  /* 0x000000ff15157208 */ /* 0x000fc60000800000 */
[----:B------:R-:W-:Y:S02]  /*13e0*/  FADD R5, -R12, 1 ;  /* 0x3f8000000c057421 */ /* 0x000fe40000000100 */
[----:B------:R-:W-:Y:S01]  /*13f0*/  FADD R7, -R21, 1 ;  /* 0x3f80000015077421 */ /* 0x000fe20000000100 */
        /* <DEDUP_REMOVED lines=9> */
[----:B------:R-:W-:-:S02]  /*1490*/  FMUL R11, R12, R11 ;  /* 0x0000000b0c0b7220 */ /* 0x000fc40000400000 */
[----:B------:R-:W-:-:S04]  /*14a0*/  FFMA R8, R21, R16, R8 ;  /* 0x0000001015087223 */ /* 0x000fc80000000008 */
[----:B------:R-:W-:-:S04]  /*14b0*/  FFMA R8, R21, R11, R8 ;  /* 0x0000000b15087223 */ /* 0x000fc80000000008 */
[----:B------:R-:W-:-:S04]  /*14c0*/  FADD R8, R8, 0.5 ;  /* 0x3f00000008087421 */ /* 0x000fc80000000000 */
[----:B------:R-:W0:Y:S02]  /*14d0*/  F2I.U32.TRUNC.NTZ R5, R8 ;  /* 0x0000000800057305 */ /* 0x000e24000020f000 */
[----:B0-----:R-:W-:Y:S01]  /*14e0*/  STG.E.U16 desc[UR4][R2.64+0x6], R5 ;  /* 0x0000060502007986 */ /* 0x001fe2000c101504 */
[----:B------:R-:W-:Y:S05]  /*14f0*/  EXIT ;  /* 0x000000000000794d */ /* 0x000fea0003800000 */
.L_x_130:
        /* <DEDUP_REMOVED lines=16> */
.L_x_423:


//--------------------- .text._Z33nppiWarpAffineBack_16u_C3R_kernelPKt8NppiSizei8NppiRectPtiS2_ddddddi --------------------------
	.section	.text._Z33nppiWarpAffineBack_16u_C3R_kernelPKt8NppiSizei8NppiRectPtiS2_ddddddi,"ax",@progbits
	.align	128
        .global         _Z33nppiWarpAffineBack_16u_C3R_kernelPKt8NppiSizei8NppiRectPtiS2_ddddddi
        .type           _Z33nppiWarpAffineBack_16u_C3R_kernelPKt8NppiSizei8NppiRectPtiS2_ddddddi,@function
        .size           _Z33nppiWarpAffineBack_16u_C3R_kernelPKt8NppiSizei8NppiRectPtiS2_ddddddi,(.L_x_424 - _Z33nppiWarpAffineBack_16u_C3R_kernelPKt8NppiSizei8NppiRectPtiS2_ddddddi)
        .other          _Z33nppiWarpAffineBack_16u_C3R_kernelPKt8NppiSizei8NppiRectPtiS2_ddddddi,@"STO_CUDA_ENTRY STV_DEFAULT"
_Z33nppiWarpAffineBack_16u_C3R_kernelPKt8NppiSizei8NppiRectPtiS2_ddddddi:
.text._Z33nppiWarpAffineBack_16u_C3R_kernelPKt8NppiSizei8NppiRectPtiS2_ddddddi:
        /* <DEDUP_REMOVED lines=15> */
[----:B------:R-:W1:Y:S01]  /*00f0*/  LDCU.64 UR16, c[0x0][0x3b0] ;  /* 0x00007600ff1077ac */ /* 0x000e620008000a00 */
[----:B------:R-:W2:Y:S01]  /*0100*/  LDCU.128 UR12, c[0x0][0x3e0] ;  /* 0x00007c00ff0c77ac */ /* 0x000ea20008000c00 */
[----:B------:R-:W3:Y:S01]  /*0110*/  LDCU.64 UR8, c[0x0][0x3c8] ;  /* 0x00007900ff0877ac */ /* 0x000ee20008000a00 */
[----:B------:R-:W4:Y:S01]  /*0120*/  LDCU.64 UR10, c[0x0][0x3f0] ;  /* 0x00007e00ff0a77ac */ /* 0x000f220008000a00 */
[----:B0-----:R-:W-:Y:S01]  /*0130*/  VIADD R10, R14, UR4 ;  /* 0x000000040e0a7c36 */ /* 0x001fe20008000000 */
[----:B------:R-:W0:Y:S03]  /*0140*/  LDCU.128 UR4, c[0x0][0x3d0] ;  /* 0x00007a00ff0477ac */ /* 0x000e260008000c00 */
[----:B------:R-:W2:Y:S01]  /*0150*/  I2F.F64 R4, R10 ;  /* 0x0000000a00047312 */ /* 0x000ea20000201c00 */
[----:B-1----:R-:W-:-:S02]  /*0160*/  VIADD R2, R0, UR17 ;  /* 0x0000001100027c36 */ /* 0x002fc40008000000 */
[----:B------:R-:W-:-:S05]  /*0170*/  IMAD R14, R14, UR16, RZ ;  /* 0x000000100e0e7c24 */ /* 0x000fca000f8e02ff */
[----:B------:R-:W1:Y:S01]  /*0180*/  I2F.F64 R2, R2 ;  /* 0x0000000200027312 */ /* 0x000e620000201c00 */
[C---:B--2---:R-:W-:Y:S02]  /*0190*/  DMUL R6, R4.reuse, UR14 ;  /* 0x0000000e04067c28 */ /* 0x044fe40008000000 */
[----:B0-----:R-:W-:Y:S01]  /*01a0*/  DMUL R4, R4, UR4 ;  /* 0x0000000404047c28 */ /* 0x001fe20008000000 */
[----:B------:R-:W0:Y:S05]  /*01b0*/  LDCU.64 UR4, c[0x0][0x358] ;  /* 0x00006b00ff0477ac */ /* 0x000e2a0008000a00 */
[C---:B-1----:R-:W-:Y:S01]  /*01c0*/  DFMA R8, R2.reuse, UR12, R6 ;  /* 0x0000000c02087c2b */ /* 0x042fe20008000006 */
[----:B------:R-:W1:Y:S01]  /*01d0*/  LDCU.64 UR12, c[0x0][0x3a8] ;  /* 0x00007500ff0c77ac */ /* 0x000e620008000a00 */
[----:B---3--:R-:W-:Y:S01]  /*01e0*/  DFMA R4, R2, UR8, R4 ;  /* 0x0000000802047c2b */ /* 0x008fe20008000004 */
[----:B------:R-:W2:Y:S01]  /*01f0*/  LDC.64 R6, c[0x0][0x388] ;  /* 0x0000e200ff067b82 */ /* 0x000ea20000000a00 */
[----:B------:R-:W3:Y:S04]  /*0200*/  LDCU UR8, c[0x0][0x3f8] ;  /* 0x00007f00ff0877ac */ /* 0x000ee80008000800 */
[----:B----4-:R-:W-:-:S02]  /*0210*/  DADD R12, R8, UR10 ;  /* 0x0000000a080c7e29 */ /* 0x010fc40008000000 */
[----:B------:R-:W-:Y:S01]  /*0220*/  DADD R10, R4, UR6 ;  /* 0x00000006040a7e29 */ /* 0x000fe20008000000 */
[----:B------:R-:W-:-:S07]  /*0230*/  IMAD R9, R0, 0x3, RZ ;  /* 0x0000000300097824 */ /* 0x000fce00078e02ff */
[----:B------:R4:W0:Y:S01]  /*0240*/  F2F.F32.F64 R12, R12 ;  /* 0x0000000c000c7310 */ /* 0x0008220000301000 */
[----:B-1----:R-:W-:Y:S01]  /*0250*/  IADD3 R2, P0, PT, R14, UR12, RZ ;  /* 0x0000000c0e027c10 */ /* 0x002fe2000ff1e0ff */
[----:B---3--:R-:W-:-:S03]  /*0260*/  UISETP.NE.AND UP0, UPT, UR8, 0x2, UPT ;  /* 0x000000020800788c */ /* 0x008fc6000bf05270 */
[----:B------:R-:W-:-:S03]  /*0270*/  LEA.HI.X.SX32 R3, R14, UR13, 0x1, P0 ;  /* 0x0000000d0e037c11 */ /* 0x000fc600080f0eff */
[----:B------:R4:W1:Y:S01]  /*0280*/  F2F.F32.F64 R11, R10 ;  /* 0x0000000a000b7310 */ /* 0x0008620000301000 */
[----:B--2---:R-:W-:Y:S02]  /*0290*/  VIADD R4, R6, 0xffffffff ;  /* 0xffffffff06047836 */ /* 0x004fe40000000000 */
[----:B------:R-:W-:Y:S01]  /*02a0*/  VIADD R0, R7, 0xffffffff ;  /* 0xffffffff07007836 */ /* 0x000fe20000000000 */
[----:B01--4-:R-:W-:Y:S06]  /*02b0*/  BRA.U !UP0, `(.L_x_131) ;  /* 0x0000000508387547 */ /* 0x013fec000b800000 */
[----:B------:R-:W-:-:S09]  /*02c0*/  UISETP.NE.AND UP0, UPT, UR8, 0x1, UPT ;  /* 0x000000010800788c */ /* 0x000fd2000bf05270 */
[----:B------:R-:W-:Y:S05]  /*02d0*/  BRA.U UP0, `(.L_x_132) ;  /* 0x0000000100987547 */ /* 0x000fea000b800000 */
[----:B------:R-:W-:Y:S01]  /*02e0*/  IMAD.MOV.U32 R8, RZ, RZ, 0x3f000000 ;  /* 0x3f000000ff087424 */ /* 0x000fe200078e00ff */
[----:B------:R-:W0:Y:S01]  /*02f0*/  LDCU UR6, c[0x0][0x390] ;  /* 0x00007200ff0677ac */ /* 0x000e220008000800 */
[----:B------:R-:W-:Y:S03]  /*0300*/  BSSY.RECONVERGENT B0, `(.L_x_133) ;  /* 0x0000017000007945 */ /* 0x000fe60003800200 */
[C---:B------:R-:W-:Y:S01]  /*0310*/  LOP3.LUT R5, R8.reuse, 0x80000000, R12, 0xb8, !PT ;  /* 0x8000000008057812 */ /* 0x040fe200078eb80c */
[----:B------:R-:W1:Y:S01]  /*0320*/  LDCU.64 UR8, c[0x0][0x380] ;  /* 0x00007000ff0877ac */ /* 0x000e620008000a00 */
[----:B------:R-:W-:-:S03]  /*0330*/  LOP3.LUT R8, R8, 0x80000000, R11, 0xb8, !PT ;  /* 0x8000000008087812 */ /* 0x000fc600078eb80b */
[----:B------:R-:W-:Y:S02]  /*0340*/  FADD.RZ R12, R12, R5 ;  /* 0x000000050c0c7221 */ /* 0x000fe4000000c000 */
[----:B------:R-:W-:Y:S02]  /*0350*/  FADD.RZ R8, R11, R8 ;  /* 0x000000080b087221 */ /* 0x000fe4000000c000 */
[----:B------:R-:W2:Y:S08]  /*0360*/  F2I.TRUNC.NTZ R13, R12 ;  /* 0x0000000c000d7305 */ /* 0x000eb0000020f100 */
[----:B------:R-:W3:Y:S01]  /*0370*/  F2I.TRUNC.NTZ R5, R8 ;  /* 0x0000000800057305 */ /* 0x000ee2000020f100 */
[----:B--2---:R-:W-:-:S04]  /*0380*/  VIMNMX.RELU R0, PT, PT, R13, R0, PT ;  /* 0x000000000d007248 */ /* 0x004fc80003fe1100 */
[C---:B------:R-:W-:Y:S01]  /*0390*/  ISETP.GE.AND P0, PT, R0.reuse, R7, PT ;  /* 0x000000070000720c */ /* 0x040fe20003f06270 */
[----:B0-----:R-:W-:Y:S01]  /*03a0*/  IMAD R11, R0, UR6, RZ ;  /* 0x00000006000b7c24 */ /* 0x001fe2000f8e02ff */
[----:B---3--:R-:W-:-:S04]  /*03b0*/  VIMNMX.RELU R5, PT, PT, R5, R4, PT ;  /* 0x0000000405057248 */ /* 0x008fc80003fe1100 */
[----:B-1----:R-:W-:Y:S02]  /*03c0*/  IADD3 R10, P1, PT, R11, UR8, RZ ;  /* 0x000000080b0a7c10 */ /* 0x002fe4000ff3e0ff */
[C---:B------:R-:W-:Y:S01]  /*03d0*/  ISETP.LT.AND P0, PT, R5.reuse, R6, !P0 ;  /* 0x000000060500720c */ /* 0x040fe20004701270 */
[----:B------:R-:W-:Y:S01]  /*03e0*/  IMAD R7, R5, 0x3, RZ ;  /* 0x0000000305077824 */ /* 0x000fe200078e02ff */
[----:B------:R-:W-:Y:S01]  /*03f0*/  LEA.HI.X.SX32 R11, R11, UR9, 0x1, P1 ;  /* 0x000000090b0b7c11 */ /* 0x000fe200088f0eff */
[----:B------:R-:W-:Y:S01]  /*0400*/  IMAD.WIDE R4, R9, 0x2, R2 ;  /* 0x0000000209047825 */ /* 0x000fe200078e0202 */
[----:B------:R-:W-:-:S03]  /*0410*/  PRMT R9, RZ, 0x7610, R9 ;  /* 0x00007610ff097816 */ /* 0x000fc60000000009 */
[----:B------:R-:W-:Y:S01]  /*0420*/  IMAD.WIDE.U32 R2, R7, 0x2, R10 ;  /* 0x0000000207027825 */ /* 0x000fe200078e000a */
[----:B------:R-:W-:Y:S02]  /*0430*/  PRMT R11, RZ, 0x7610, R11 ;  /* 0x00007610ff0b7816 */ /* 0x000fe4000000000b */
[----:B------:R-:W-:-:S03]  /*0440*/  PRMT R7, RZ, 0x7610, R7 ;  /* 0x00007610ff077816 */ /* 0x000fc60000000007 */
[----:B------:R-:W-:Y:S05]  /*0450*/  @!P0 BRA `(.L_x_134) ;  /* 0x0000000000048947 */ /* 0x000fea0003800000 */
[----:B------:R0:W5:Y:S02]  /*0460*/  LDG.E.U16 R7, desc[UR4][R2.64] ;  /* 0x0000000402077981 */ /* 0x000164000c1e1500 */
.L_x_134:
[----:B------:R-:W-:Y:S05]  /*0470*/  BSYNC.RECONVERGENT B0 ;  /* 0x0000000000007941 */ /* 0x000fea0003800200 */
.L_x_133:
[----:B-----5:R1:W-:Y:S01]  /*0480*/  STG.E.U16 desc[UR4][R4.64], R7 ;  /* 0x0000000704007986 */ /* 0x0203e2000c101504 */
[----:B------:R-:W-:Y:S04]  /*0490*/  BSSY.RECONVERGENT B0, `(.L_x_135) ;  /* 0x0000003000007945 */ /* 0x000fe80003800200 */
[----:B------:R-:W-:Y:S05]  /*04a0*/  @!P0 BRA `(.L_x_136) ;  /* 0x0000000000048947 */ /* 0x000fea0003800000 */
[----:B------:R2:W5:Y:S02]  /*04b0*/  LDG.E.U16 R9, desc[UR4][R2.64+0x2] ;  /* 0x0000020402097981 */ /* 0x000564000c1e1500 */
.L_x_136:
[----:B------:R-:W-:Y:S05]  /*04c0*/  BSYNC.RECONVERGENT B0 ;  /* 0x0000000000007941 */ /* 0x000fea0003800200 */
.L_x_135:
[----:B-----5:R3:W-:Y:S01]  /*04d0*/  STG.E.U16 desc[UR4][R4.64+0x2], R9 ;  /* 0x0000020904007986 */ /* 0x0207e2000c101504 */
[----:B------:R-:W-:Y:S04]  /*04e0*/  BSSY.RECONVERGENT B0, `(.L_x_137) ;  /* 0x0000003000007945 */ /* 0x000fe80003800200 */
[----:B------:R-:W-:Y:S05]  /*04f0*/  @!P0 BRA `(.L_x_138) ;  /* 0x0000000000048947 */ /* 0x000fea0003800000 */
[----:B------:R4:W5:Y:S02]  /*0500*/  LDG.E.U16 R11, desc[UR4][R2.64+0x4] ;  /* 0x00000404020b7981 */ /* 0x000964000c1e1500 */
.L_x_138:
[----:B------:R-:W-:Y:S05]  /*0510*/  BSYNC.RECONVERGENT B0 ;  /* 0x0000000000007941 */ /* 0x000fea0003800200 */
.L_x_137:
[----:B-----5:R-:W-:Y:S01]  /*0520*/  STG.E.U16 desc[UR4][R4.64+0x4], R11 ;  /* 0x0000040b04007986 */ /* 0x020fe2000c101504 */
[----:B------:R-:W-:Y:S05]  /*0530*/  EXIT ;  /* 0x000000000000794d */ /* 0x000fea0003800000 */
.L_x_132:
[----:B------:R-:W-:Y:S01]  /*0540*/  IMAD.MOV.U32 R5, RZ, RZ, 0x3f000000 ;  /* 0x3f000000ff057424 */ /* 0x000fe200078e00ff */
[----:B------:R-:W0:Y:S01]  /*0550*/  LDCU UR6, c[0x0][0x390] ;  /* 0x00007200ff0677ac */ /* 0x000e220008000800 */
[----:B------:R-:W-:Y:S01]  /*0560*/  BSSY.RECONVERGENT B0, `(.L_x_139) ;  /* 0x0000017000007945 */ /* 0x000fe20003800200 */
[----:B------:R-:W-:Y:S01]  /*0570*/  IMAD.WIDE R2, R9, 0x2, R2 ;  /* 0x0000000209027825 */ /* 0x000fe200078e0202 */
[----:B------:R-:W-:Y:S01]  /*0580*/  PRMT R9, RZ, 0x7610, R9 ;  /* 0x00007610ff097816 */ /* 0x000fe20000000009 */
[----:B------:R-:W1:Y:S01]  /*0590*/  LDCU.64 UR8, c[0x0][0x380] ;  /* 0x00007000ff0877ac */ /* 0x000e620008000a00 */
[C---:B------:R-:W-:Y:S02]  /*05a0*/  LOP3.LUT R13, R5.reuse, 0x80000000, R12, 0xb8, !PT ;  /* 0x80000000050d7812 */ /* 0x040fe400078eb80c */
[----:B------:R-:W-:-:S03]  /*05b0*/  LOP3.LUT R8, R5, 0x80000000, R11, 0xb8, !PT ;  /* 0x8000000005087812 */ /* 0x000fc600078eb80b */
[----:B------:R-:W-:Y:S02]  /*05c0*/  FADD.RZ R13, R12, R13 ;  /* 0x0000000d0c0d7221 */ /* 0x000fe4000000c000 */
[----:B------:R-:W-:-:S04]  /*05d0*/  FADD.RZ R8, R11, R8 ;  /* 0x000000080b087221 */ /* 0x000fc8000000c000 */
[----:B------:R-:W2:Y:S08]  /*05e0*/  F2I.TRUNC.NTZ R13, R13 ;  /* 0x0000000d000d7305 */ /* 0x000eb0000020f100 */
[----:B------:R-:W3:Y:S01]  /*05f0*/  F2I.TRUNC.NTZ R5, R8 ;  /* 0x0000000800057305 */ /* 0x000ee2000020f100 */
[----:B--2---:R-:W-:-:S04]  /*0600*/  VIMNMX.RELU R0, PT, PT, R13, R0, PT ;  /* 0x000000000d007248 */ /* 0x004fc80003fe1100 */
[C---:B------:R-:W-:Y:S01]  /*0610*/  ISETP.GE.AND P0, PT, R0.reuse, R7, PT ;  /* 0x000000070000720c */ /* 0x040fe20003f06270 */
[----:B0-----:R-:W-:Y:S01]  /*0620*/  IMAD R10, R0, UR6, RZ ;  /* 0x00000006000a7c24 */ /* 0x001fe2000f8e02ff */
[----:B------:R-:W-:Y:S02]  /*0630*/  PRMT R7, RZ, 0x7610, R7 ;  /* 0x00007610ff077816 */ /* 0x000fe40000000007 */
[----:B---3--:R-:W-:Y:S02]  /*0640*/  VIMNMX.RELU R11, PT, PT, R5, R4, PT ;  /* 0x00000004050b7248 */ /* 0x008fe40003fe1100 */
[C---:B-1----:R-:W-:Y:S02]  /*0650*/  IADD3 R4, P1, PT, R10.reuse, UR8, RZ ;  /* 0x000000080a047c10 */ /* 0x042fe4000ff3e0ff */
[C---:B------:R-:W-:Y:S01]  /*0660*/  ISETP.LT.AND P0, PT, R11.reuse, R6, !P0 ;  /* 0x000000060b00720c */ /* 0x040fe20004701270 */
[----:B------:R-:W-:Y:S01]  /*0670*/  IMAD R11, R11, 0x3, RZ ;  /* 0x000000030b0b7824 */ /* 0x000fe200078e02ff */
[----:B------:R-:W-:-:S03]  /*0680*/  LEA.HI.X.SX32 R5, R10, UR9, 0x1, P1 ;  /* 0x000000090a057c11 */ /* 0x000fc600088f0eff */
[----:B------:R-:W-:Y:S01]  /*0690*/  IMAD.WIDE.U32 R4, R11, 0x2, R4 ;  /* 0x000000020b047825 */ /* 0x000fe200078e0004 */
[----:B------:R-:W-:-:S07]  /*06a0*/  PRMT R11, RZ, 0x7610, R11 ;  /* 0x00007610ff0b7816 */ /* 0x000fce000000000b */
[----:B------:R-:W-:Y:S05]  /*06b0*/  @!P0 BRA `(.L_x_140) ;  /* 0x0000000000048947 */ /* 0x000fea0003800000 */
[----:B------:R0:W5:Y:S02]  /*06c0*/  LDG.E.U16 R7, desc[UR4][R4.64] ;  /* 0x0000000404077981 */ /* 0x000164000c1e1500 */
.L_x_140:
[----:B------:R-:W-:Y:S05]  /*06d0*/  BSYNC.RECONVERGENT B0 ;  /* 0x0000000000007941 */ /* 0x000fea0003800200 */
.L_x_139:
[----:B-----5:R1:W-:Y:S01]  /*06e0*/  STG.E.U16 desc[UR4][R2.64], R7 ;  /* 0x0000000702007986 */ /* 0x0203e2000c101504 */
[----:B------:R-:W-:Y:S04]  /*06f0*/  BSSY.RECONVERGENT B0, `(.L_x_141) ;  /* 0x0000003000007945 */ /* 0x000fe80003800200 */
[----:B------:R-:W-:Y:S05]  /*0700*/  @!P0 BRA `(.L_x_142) ;  /* 0x0000000000048947 */ /* 0x000fea0003800000 */
[----:B------:R2:W5:Y:S02]  /*0710*/  LDG.E.U16 R9, desc[UR4][R4.64+0x2] ;  /* 0x0000020404097981 */ /* 0x000564000c1e1500 */
.L_x_142:
[----:B------:R-:W-:Y:S05]  /*0720*/  BSYNC.RECONVERGENT B0 ;  /* 0x0000000000007941 */ /* 0x000fea0003800200 */
.L_x_141:
[----:B-----5:R3:W-:Y:S01]  /*0730*/  STG.E.U16 desc[UR4][R2.64+0x2], R9 ;  /* 0x0000020902007986 */ /* 0x0207e2000c101504 */
[----:B------:R-:W-:Y:S04]  /*0740*/  BSSY.RECONVERGENT B0, `(.L_x_143) ;  /* 0x0000003000007945 */ /* 0x000fe80003800200 */
[----:B------:R-:W-:Y:S05]  /*0750*/  @!P0 BRA `(.L_x_144) ;  /* 0x0000000000048947 */ /* 0x000fea0003800000 */
[----:B------:R4:W5:Y:S02]  /*0760*/  LDG.E.U16 R11, desc[UR4][R4.64+0x4] ;  /* 0x00000404040b7981 */ /* 0x000964000c1e1500 */
.L_x_144:
[----:B------:R-:W-:Y:S05]  /*0770*/  BSYNC.RECONVERGENT B0 ;  /* 0x0000000000007941 */ /* 0x000fea0003800200 */
.L_x_143:
[----:B-----5:R-:W-:Y:S01]  /*0780*/  STG.E.U16 desc[UR4][R2.64+0x4], R11 ;  /* 0x0000040b02007986 */ /* 0x020fe2000c101504 */
[----:B------:R-:W-:Y:S05]  /*0790*/  EXIT ;  /* 0x000000000000794d */ /* 0x000fea0003800000 */
.L_x_131:
[----:B------:R-:W-:Y:S01]  /*07a0*/  I2FP.F32.S32 R5, R0 ;  /* 0x0000000000057245 */ /* 0x000fe20000201400 */
[----:B------:R-:W0:Y:S01]  /*07b0*/  LDCU UR6, c[0x0][0x390] ;  /* 0x00007200ff0677ac */ /* 0x000e220008000800 */
[----:B------:R-:W-:Y:S02]  /*07c0*/  I2FP.F32.S32 R8, R4 ;  /* 0x0000000400087245 */ /* 0x000fe40000201400 */
[----:B------:R-:W-:Y:S01]  /*07d0*/  FMNMX R10, R12, R5, PT ;  /* 0x000000050c0a7209 */ /* 0x000fe20003800000 */
[----:B------:R-:W1:Y:S01]  /*07e0*/  LDCU.64 UR8, c[0x0][0x380] ;  /* 0x00007000ff0877ac */ /* 0x000e620008000a00 */
[----:B------:R-:W-:Y:S02]  /*07f0*/  FMNMX R11, R11, R8, PT ;  /* 0x000000080b0b7209 */ /* 0x000fe40003800000 */
        /* <DEDUP_REMOVED lines=9> */
[----:B------:R-:W-:Y:S01]  /*0890*/  IMAD R21, R17, 0x3, RZ ;  /* 0x0000000311157824 */ /* 0x000fe200078e02ff */
[----:B------:R-:W-:-:S03]  /*08a0*/  LEA.HI.X.SX32 R15, R12, UR9, 0x1, P0 ;  /* 0x000000090c0f7c11 */ /* 0x000fc600080f0eff */
[----:B------:R-:W-:Y:S01]  /*08b0*/  IMAD R23, R6, 0x3, RZ ;  /* 0x0000000306177824 */ /* 0x000fe200078e02ff */
        /* <DEDUP_REMOVED lines=21> */
[----:B0-----:R-:W-:Y:S01]  /*0a10*/  FADD R15, -R7, 1 ;  /* 0x3f800000070f7421 */ /* 0x001fe20000000100 */
[----:B------:R-:W-:Y:S01]  /*0a20*/  FMNMX R11, R8, R11, PT ;  /* 0x0000000b080b7209 */ /* 0x000fe20003800000 */
[----:B------:R-:W-:Y:S01]  /*0a30*/  FADD R17, -R12, 1 ;  /* 0x3f8000000c117421 */ /* 0x000fe20000000100 */
[----:B------:R-:W0:Y:S02]  /*0a40*/  F2I.FLOOR.NTZ R13, R10 ;  /* 0x0000000a000d7305 */ /* 0x000e240000207100 */
        /* <DEDUP_REMOVED lines=10> */
[----:B------:R-:W1:Y:S01]  /*0af0*/  F2I.FLOOR.NTZ R15, R11 ;  /* 0x0000000b000f7305 */ /* 0x000e620000207100 */
[----:B0-----:R-:W-:-:S02]  /*0b00*/  IMAD R14, R13, UR6, RZ ;  /* 0x000000060d0e7c24 */ /* 0x001fc4000f8e02ff */
[----:B------:R-:W-:Y:S01]  /*0b10*/  FMUL R6, R7, R6 ;  /* 0x0000000607067220 */ /* 0x000fe20000400000 */
[----:B------:R-:W-:Y:S01]  /*0b20*/  FFMA R19, R12, R20, R19 ;  /* 0x000000140c137223 */ /* 0x000fe20000000013 */
[----:B------:R-:W-:Y:S02]  /*0b30*/  VIADDMNMX R7, R13, 0x1, R0, PT ;  /* 0x000000010d077846 */ /* 0x000fe40003800100 */
[----:B------:R-:W-:Y:S01]  /*0b40*/  IADD3 R16, P0, PT, R14, UR8, RZ ;  /* 0x000000080e107c10 */ /* 0x000fe2000ff1e0ff */
[----:B------:R-:W-:Y:S02]  /*0b50*/  FFMA R6, R12, R6, R19 ;  /* 0x000000060c067223 */ /* 0x000fe40000000013 */
[----:B------:R-:W-:Y:S01]  /*0b60*/  IMAD R7, R7, UR6, RZ ;  /* 0x0000000607077c24 */ /* 0x000fe2000f8e02ff */
[----:B------:R-:W-:Y:S01]  /*0b70*/  LEA.HI.X.SX32 R17, R14, UR9, 0x1, P0 ;  /* 0x000000090e117c11 */ /* 0x000fe200080f0eff */
[----:B------:R-:W-:-:S04]  /*0b80*/  FADD R12, R6, 0.5 ;  /* 0x3f000000060c7421 */ /* 0x000fc80000000000 */
[----:B------:R-:W0:Y:S01]  /*0b90*/  F2I.U32.TRUNC.NTZ R23, R12 ;  /* 0x0000000c00177305 */ /* 0x000e22000020f000 */
[C---:B-1----:R-:W-:Y:S01]  /*0ba0*/  VIADDMNMX R6, R15.reuse, 0x1, R4, PT ;  /* 0x000000010f067846 */ /* 0x042fe20003800104 */
[----:B------:R-:W-:-:S04]  /*0bb0*/  IMAD R21, R15, 0x3, RZ ;  /* 0x000000030f157824 */ /* 0x000fc800078e02ff */
[----:B------:R-:W-:Y:S01]  /*0bc0*/  IMAD R9, R6, 0x3, RZ ;  /* 0x0000000306097824 */ /* 0x000fe200078e02ff */
[----:B------:R-:W-:-:S03]  /*0bd0*/  IADD3 R6, P0, PT, R7, UR8, RZ ;  /* 0x0000000807067c10 */ /* 0x000fc6000ff1e0ff */
[----:B------:R-:W-:Y:S01]  /*0be0*/  IMAD.WIDE R18, R9, 0x2, R16 ;  /* 0x0000000209127825 */ /* 0x000fe200078e0210 */
[----:B------:R-:W-:-:S03]  /*0bf0*/  LEA.HI.X.SX32 R7, R7, UR9, 0x1, P0 ;  /* 0x0000000907077c11 */ /* 0x000fc600080f0eff */
[C---:B------:R-:W-:Y:S01]  /*0c00*/  IMAD.WIDE R16, R21.reuse, 0x2, R16 ;  /* 0x0000000215107825 */ /* 0x040fe200078e0210 */
[----:B0-----:R-:W-:Y:S04]  /*0c10*/  STG.E.U16 desc[UR4][R2.64], R23 ;  /* 0x0000001702007986 */ /* 0x001fe8000c101504 */
[----:B------:R-:W2:Y:S01]  /*0c20*/  LDG.E.U16 R18, desc[UR4][R18.64+0x2] ;  /* 0x0000020412127981 */ /* 0x000ea2000c1e1500 */
[----:B------:R-:W-:-:S03]  /*0c30*/  IMAD.WIDE R20, R21, 0x2, R6 ;  /* 0x0000000215147825 */ /* 0x000fc600078e0206 */
[----:B------:R-:W3:Y:S01]  /*0c40*/  LDG.E.U16 R16, desc[UR4][R16.64+0x2] ;  /* 0x0000020410107981 */ /* 0x000ee2000c1e1500 */
[----:B------:R-:W-:-:S03]  /*0c50*/  IMAD.WIDE R6, R9, 0x2, R6 ;  /* 0x0000000209067825 */ /* 0x000fc600078e0206 */
[----:B------:R-:W4:Y:S04]  /*0c60*/  LDG.E.U16 R20, desc[UR4][R20.64+0x2] ;  /* 0x0000020414147981 */ /* 0x000f28000c1e1500 */
[----:B------:R0:W5:Y:S01]  /*0c70*/  LDG.E.U16 R6, desc[UR4][R6.64+0x2] ;  /* 0x0000020406067981 */ /* 0x000162000c1e1500 */
        /* <DEDUP_REMOVED lines=13> */
[----:B0-----:R-:W0:Y:S02]  /*0d50*/  F2I.FLOOR.NTZ R7, R5 ;  /* 0x0000000500077305 */ /* 0x001e240000207100 */
[----:B------:R-:W-:-:S06]  /*0d60*/  FMNMX R8, RZ, R8, !PT ;  /* 0x00000008ff087209 */ /* 0x000fcc0007800000 */
[----:B------:R-:W1:Y:S01]  /*0d70*/  F2I.FLOOR.NTZ R11, R8 ;  /* 0x00000008000b7305 */ /* 0x000e620000207100 */
[----:B0-----:R-:W-:Y:S01]  /*0d80*/  IMAD R14, R7, UR6, RZ ;  /* 0x00000006070e7c24 */ /* 0x001fe2000f8e02ff */
[C---:B-1----:R-:W-:Y:S01]  /*0d90*/  VIADDMNMX R10, R11.reuse, 0x1, R4, PT ;  /* 0x000000010b0a7846 */ /* 0x042fe20003800104 */
[----:B------:R-:W-:-:S04]  /*0da0*/  IMAD R19, R11, 0x3, RZ ;  /* 0x000000030b137824 */ /* 0x000fc800078e02ff */
[----:B------:R-:W-:Y:S01]  /*0db0*/  IMAD R21, R10, 0x3, RZ ;  /* 0x000000030a157824 */ /* 0x000fe200078e02ff */
        /* <DEDUP_REMOVED lines=9> */
[----:B------:R-:W-:Y:S01]  /*0e50*/  VIADDMNMX R13, R7, 0x1, R0, PT ;  /* 0x00000001070d7846 */ /* 0x000fe20003800100 */
[----:B------:R-:W-:-:S02]  /*0e60*/  FMUL R6, R9, R6 ;  /* 0x0000000609067220 */ /* 0x000fc40000400000 */
[C---:B------:R-:W-:Y:S02]  /*0e70*/  FFMA R17, R12.reuse, R20, R17 ;  /* 0x000000140c117223 */ /* 0x040fe40000000011 */
[----:B------:R-:W-:Y:S02]  /*0e80*/  IMAD R15, R13, UR6, RZ ;  /* 0x000000060d0f7c24 */ /* 0x000fe4000f8e02ff */
[----:B------:R-:W-:Y:S01]  /*0e90*/  FFMA R6, R12, R6, R17 ;  /* 0x000000060c067223 */ /* 0x000fe20000000011 */
[----:B------:R-:W-:-:S03]  /*0ea0*/  IADD3 R12, P0, PT, R14, UR8, RZ ;  /* 0x000000080e0c7c10 */ /* 0x000fc6000ff1e0ff */
[----:B------:R-:W-:Y:S01]  /*0eb0*/  FADD R6, R6, 0.5 ;  /* 0x3f00000006067421 */ /* 0x000fe20000000000 */
[----:B------:R-:W-:Y:S02]  /*0ec0*/  LEA.HI.X.SX32 R13, R14, UR9, 0x1, P0 ;  /* 0x000000090e0d7c11 */ /* 0x000fe400080f0eff */
[----:B------:R-:W-:Y:S01]  /*0ed0*/  IADD3 R14, P0, PT, R15, UR8, RZ ;  /* 0x000000080f0e7c10 */ /* 0x000fe2000ff1e0ff */
[----:B------:R-:W0:Y:S01]  /*0ee0*/  F2I.U32.TRUNC.NTZ R9, R6 ;  /* 0x0000000600097305 */ /* 0x000e22000020f000 */
[--C-:B------:R-:W-:Y:S02]  /*0ef0*/  IMAD.WIDE R16, R21, 0x2, R12.reuse ;  /* 0x0000000215107825 */ /* 0x100fe400078e020c */
[----:B------:R-:W-:Y:S02]  /*0f00*/  LEA.HI.X.SX32 R15, R15, UR9, 0x1, P0 ;  /* 0x000000090f0f7c11 */ /* 0x000fe400080f0eff */
[----:B------:R-:W-:-:S04]  /*0f10*/  IMAD.WIDE R12, R19, 0x2, R12 ;  /* 0x00000002130c7825 */ /* 0x000fc800078e020c */
[--C-:B------:R-:W-:Y:S01]  /*0f20*/  IMAD.WIDE R18, R19, 0x2, R14.reuse ;  /* 0x0000000213127825 */ /* 0x100fe200078e020e */
[----:B0-----:R0:W-:Y:S04]  /*0f30*/  STG.E.U16 desc[UR4][R2.64+0x2], R9 ;  /* 0x0000020902007986 */ /* 0x0011e8000c101504 */
[----:B------:R-:W2:Y:S01]  /*0f40*/  LDG.E.U16 R16, desc[UR4][R16.64+0x4] ;  /* 0x0000040410107981 */ /* 0x000ea2000c1e1500 */
[----:B------:R-:W-:-:S03]  /*0f50*/  IMAD.WIDE R14, R21, 0x2, R14 ;  /* 0x00000002150e7825 */ /* 0x000fc600078e020e */
[----:B------:R-:W3:Y:S04]  /*0f60*/  LDG.E.U16 R12, desc[UR4][R12.64+0x4] ;  /* 0x000004040c0c7981 */ /* 0x000ee8000c1e1500 */
[----:B------:R-:W4:Y:S04]  /*0f70*/  LDG.E.U16 R18, desc[UR4][R18.64+0x4] ;  /* 0x0000040412127981 */ /* 0x000f28000c1e1500 */
[----:B------:R-:W5:Y:S01]  /*0f80*/  LDG.E.U16 R14, desc[UR4][R14.64+0x4] ;  /* 0x000004040e0e7981 */ /* 0x000f62000c1e1500 */
[----:B------:R-:W-:Y:S02]  /*0f90*/  I2FP.F32.S32 R21, R11 ;  /* 0x0000000b00157245 */ /* 0x000fe40000201400 */
[----:B------:R-:W-:-:S02]  /*0fa0*/  I2FP.F32.S32 R6, R7 ;  /* 0x0000000700067245 */ /* 0x000fc40000201400 */
        /* <DEDUP_REMOVED lines=13> */
[----:B0-----:R-:W-:Y:S01]  /*1080*/  FMUL R9, R7, R16 ;  /* 0x0000001007097220 */ /* 0x001fe20000400000 */
[----:B-----5:R-:W-:Y:S01]  /*1090*/  I2FP.F32.U32 R14, R14 ;  /* 0x0000000e000e7245 */ /* 0x020fe20000201000 */
[----:B------:R-:W-:Y:S02]  /*10a0*/  FMUL R18, R5, R18 ;  /* 0x0000001205127220 */ /* 0x000fe40000400000 */
[----:B------:R-:W-:Y:S02]  /*10b0*/  FFMA R9, R12, R7, R9 ;  /* 0x000000070c097223 */ /* 0x000fe40000000009 */
[----:B------:R-:W-:-:S02]  /*10c0*/  FMUL R14, R21, R14 ;  /* 0x0000000e150e7220 */ /* 0x000fc40000400000 */
[----:B------:R-:W-:-:S04]  /*10d0*/  FFMA R9, R6, R18, R9 ;  /* 0x0000001206097223 */ /* 0x000fc80000000009 */
[----:B------:R-:W-:-:S04]  /*10e0*/  FFMA R9, R6, R14, R9 ;  /* 0x0000000e06097223 */ /* 0x000fc80000000009 */
[----:B------:R-:W-:-:S06]  /*10f0*/  FADD R9, R9, 0.5 ;  /* 0x3f00000009097421 */ /* 0x000fcc0000000000 */
[----:B------:R-:W0:Y:S02]  /*1100*/  F2I.U32.TRUNC.NTZ R9, R9 ;  /* 0x0000000900097305 */ /* 0x000e24000020f000 */
[----:B0-----:R-:W-:Y:S01]  /*1110*/  STG.E.U16 desc[UR4][R2.64+0x4], R9 ;  /* 0x0000040902007986 */ /* 0x001fe2000c101504 */
[----:B------:R-:W-:Y:S05]  /*1120*/  EXIT ;  /* 0x000000000000794d */ /* 0x000fea0003800000 */
.L_x_145:
        /* <DEDUP_REMOVED lines=13> */
.L_x_424:


//--------------------- .text._Z33nppiWarpAffineBack_16u_C1R_kernelPKt8NppiSizei8NppiRectPtiS2_ddddddi --------------------------
	.section	.text._Z33nppiWarpAffineBack_16u_C1R_kernelPKt8NppiSizei8NppiRectPtiS2_ddddddi,"ax",@progbits
	.align	128
        .global         _Z33nppiWarpAffineBack_16u_C1R_kernelPKt8NppiSizei8NppiRectPtiS2_ddddddi
        .type           _Z33nppiWarpAffineBack_16u_C1R_kernelPKt8NppiSizei8NppiRectPtiS2_ddddddi,@function
        .size           _Z33nppiWarpAffineBack_16u_C1R_kernelPKt8NppiSizei8NppiRectPtiS2_ddddddi,(.L_x_410 - _Z33nppiWarpAffineBack_16u_C1R_kernelPKt8NppiSizei8NppiRectPtiS2_ddddddi)
        .other          _Z33nppiWarpAffineBack_16u_C1R_kernelPKt8NppiSizei8NppiRectPtiS2_ddddddi,@"STO_CUDA_ENTRY STV_DEFAULT"
_Z33nppiWarpAffineBack_16u_C1R_kernelPKt8NppiSizei8NppiRectPtiS2_ddddddi:
.text._Z33nppiWarpAffineBack_16u_C1R_kernelPKt8NppiSizei8NppiRectPtiS2_ddddddi:
        /* <DEDUP_REMOVED lines=39> */
[----:B------:R-:W-:-:S08]  /*0270*/  PRMT R7, RZ, 0x7610, R7 ;  /* 0x00007610ff077816 */ /* 0x000fd00000000007 */
        /* <DEDUP_REMOVED lines=19> */
[----:B------:R0:W5:Y:S02]  /*03b0*/  LDG.E.U16 R7, desc[UR4][R6.64] ;  /* 0x0000000406077981 */ /* 0x000164000c1e1500 */
.L_x_150:
[----:B------:R-:W-:Y:S05]  /*03c0*/  BSYNC.RECONVERGENT B0 ;  /* 0x0000000000007941 */ /* 0x000fea0003800200 */
.L_x_149:
[----:B------:R-:W-:Y:S05]  /*03d0*/  BRA `(.L_x_148) ;  /* 0x0000000800447947 */ /* 0x000fea0003800000 */
.L_x_147:
        /* <DEDUP_REMOVED lines=26> */
[----:B------:R-:W2:Y:S02]  /*0580*/  @!P2 LDG.E.U16 R8, desc[UR4][R8.64] ;  /* 0x000000040808a981 */ /* 0x000ea4000c1e1500 */
[C---:B------:R-:W-:Y:S02]  /*0590*/  @!P3 IMAD.WIDE.U32 R10, R15.reuse, 0x2, R10 ;  /* 0x000000020f0ab825 */ /* 0x040fe400078e000a */
[----:B------:R-:W3:Y:S02]  /*05a0*/  @!P4 LDG.E.U16 R12, desc[UR4][R12.64] ;  /* 0x000000040c0cc981 */ /* 0x000ee4000c1e1500 */
[----:B------:R-:W-:Y:S02]  /*05b0*/  @!P0 IMAD.WIDE.U32 R6, R15, 0x2, R6 ;  /* 0x000000020f068825 */ /* 0x000fe400078e0006 */
[----:B------:R-:W4:Y:S04]  /*05c0*/  @!P3 LDG.E.U16 R10, desc[UR4][R10.64] ;  /* 0x000000040a0ab981 */ /* 0x000f28000c1e1500 */
[----:B------:R-:W5:Y:S01]  /*05d0*/  @!P0 LDG.E.U16 R6, desc[UR4][R6.64] ;  /* 0x0000000406068981 */ /* 0x000f62000c1e1500 */
[----:B------:R-:W-:Y:S01]  /*05e0*/  I2FP.F32.S32 R15, R15 ;  /* 0x0000000f000f7245 */ /* 0x000fe20000201400 */
[----:B------:R-:W-:-:S04]  /*05f0*/  IMAD.MOV.U32 R16, RZ, RZ, RZ ;  /* 0x000000ffff107224 */ /* 0x000fc800078e00ff */
[----:B------:R-:W-:Y:S01]  /*0600*/  FADD R17, R0, -R15 ;  /* 0x8000000f00117221 */ /* 0x000fe20000000000 */
[----:B------:R-:W-:Y:S01]  /*0610*/  CS2R R14, SRZ ;  /* 0x00000000000e7805 */ /* 0x000fe2000001ff00 */
[----:B------:R-:W-:Y:S01]  /*0620*/  IMAD.MOV.U32 R0, RZ, RZ, RZ ;  /* 0x000000ffff007224 */ /* 0x000fe200078e00ff */
[----:B--2---:R-:W-:Y:S02]  /*0630*/  @!P2 I2FP.F32.U32 R14, R8 ;  /* 0x00000008000ea245 */ /* 0x004fe40000201000 */
[----:B---3--:R-:W-:Y:S02]  /*0640*/  @!P4 I2FP.F32.U32 R16, R12 ;  /* 0x0000000c0010c245 */ /* 0x008fe40000201000 */
[----:B------:R-:W-:Y:S01]  /*0650*/  I2FP.F32.S32 R8, R5 ;  /* 0x0000000500087245 */ /* 0x000fe20000201400 */
[C---:B------:R-:W-:Y:S01]  /*0660*/  FADD R5, -R17.reuse, 1 ;  /* 0x3f80000011057421 */ /* 0x040fe20000000100 */
[----:B----4-:R-:W-:Y:S01]  /*0670*/  @!P3 I2FP.F32.U32 R15, R10 ;  /* 0x0000000a000fb245 */ /* 0x010fe20000201000 */
[C---:B------:R-:W-:Y:S01]  /*0680*/  FMUL R16, R17.reuse, R16 ;  /* 0x0000001011107220 */ /* 0x040fe20000400000 */
[----:B------:R-:W-:Y:S01]  /*0690*/  FMUL R17, R17, R14 ;  /* 0x0000000e11117220 */ /* 0x000fe20000400000 */
[----:B------:R-:W-:Y:S01]  /*06a0*/  FADD R8, R3, -R8 ;  /* 0x8000000803087221 */ /* 0x000fe20000000000 */
[----:B-----5:R-:W-:Y:S01]  /*06b0*/  @!P0 I2FP.F32.U32 R0, R6 ;  /* 0x0000000600008245 */ /* 0x020fe20000201000 */
[----:B------:R-:W-:-:S02]  /*06c0*/  FFMA R15, R5, R15, R16 ;  /* 0x0000000f050f7223 */ /* 0x000fc40000000010 */
[C---:B------:R-:W-:Y:S02]  /*06d0*/  FADD R3, -R8.reuse, 1 ;  /* 0x3f80000008037421 */ /* 0x040fe40000000100 */
[----:B------:R-:W-:Y:S01]  /*06e0*/  FFMA R0, R5, R0, R17 ;  /* 0x0000000005007223 */ /* 0x000fe20000000011 */
[----:B------:R-:W-:-:S04]  /*06f0*/  FMUL R15, R8, R15 ;  /* 0x0000000f080f7220 */ /* 0x000fc80000400000 */
[----:B------:R-:W-:-:S06]  /*0700*/  FFMA R0, R0, R3, R15 ;  /* 0x0000000300007223 */ /* 0x000fcc000000000f */
[----:B------:R-:W0:Y:S02]  /*0710*/  F2I.U32.TRUNC.NTZ R0, R0 ;  /* 0x0000000000007305 */ /* 0x000e24000020f000 */
[----:B0-----:R-:W-:Y:S01]  /*0720*/  PRMT R7, R0, 0x7610, R7 ;  /* 0x0000761000077816 */ /* 0x001fe20000000007 */
[----:B------:R-:W-:Y:S06]  /*0730*/  BRA `(.L_x_148) ;  /* 0x00000004006c7947 */ /* 0x000fec0003800000 */
.L_x_146:
        /* <DEDUP_REMOVED lines=14> */
.L_x_158:
        /* <DEDUP_REMOVED lines=25> */
.L_x_157:
[----:B------:R-:W0:Y:S02]  /*09b0*/  F2I.FLOOR.NTZ R15, R16 ;  /* 0x00000010000f7305 */ /* 0x000e240000207100 */
[----:B0-----:R-:W-:-:S04]  /*09c0*/  ISETP.GE.AND P1, PT, R15, UR10, PT ;  /* 0x0000000a0f007c0c */ /* 0x001fc8000bf26270 */
[----:B------:R-:W-:-:S04]  /*09d0*/  ISETP.LT.OR P1, PT, R15, RZ, P1 ;  /* 0x000000ff0f00720c */ /* 0x000fc80000f21670 */
[----:B------:R-:W-:-:S13]  /*09e0*/  PLOP3.LUT P1, PT, P1, P0, PT, 0xf8, 0x8f ;  /* 0x00000000008f781c */ /* 0x000fda0000f21f70 */
[----:B------:R-:W-:-:S06]  /*09f0*/  @!P1 IMAD.WIDE.U32 R14, R15, 0x2, R6 ;  /* 0x000000020f0e9825 */ /* 0x000fcc00078e0006 */
[----:B------:R0:W5:Y:S01]  /*0a00*/  @!P1 LDG.E.U16 R15, desc[UR4][R14.64] ;  /* 0x000000040e0f9981 */ /* 0x000162000c1e1500 */
        /* <DEDUP_REMOVED lines=16> */
.L_x_156:
[----:B------:R-:W-:Y:S05]  /*0b10*/  BSYNC.RECONVERGENT B2 ;  /* 0x0000000000027941 */ /* 0x000fea0003800200 */
.L_x_155:
[----:B------:R-:W-:Y:S01]  /*0b20*/  FSETP.GTU.AND P2, PT, R16, R11, PT ;  /* 0x0000000b1000720b */ /* 0x000fe20003f4c000 */
[----:B------:R-:W-:Y:S01]  /*0b30*/  FMUL R18, R13, R18 ;  /* 0x000000120d127220 */ /* 0x000fe20000400000 */
[----:B-----5:R-:W-:-:S03]  /*0b40*/  @!P1 I2FP.F32.U32 R20, R15 ;  /* 0x0000000f00149245 */ /* 0x020fc60000201000 */
[C---:B------:R-:W-:Y:S02]  /*0b50*/  FADD R8, R18.reuse, R8 ;  /* 0x0000000812087221 */ /* 0x040fe40000000000 */
[----:B------:R-:W-:-:S06]  /*0b60*/  FFMA R9, R18, R20, R9 ;  /* 0x0000001412097223 */ /* 0x000fcc0000000009 */
[----:B------:R-:W-:Y:S05]  /*0b70*/  @!P2 BRA `(.L_x_157) ;  /* 0xfffffffc008ca947 */ /* 0x000fea000383ffff */
.L_x_154:
[----:B------:R-:W-:Y:S05]  /*0b80*/  BSYNC.RECONVERGENT B1 ;  /* 0x0000000000017941 */ /* 0x000fea0003800200 */
.L_x_153:
[----:B------:R-:W-:-:S05]  /*0b90*/  FADD R12, R12, 1 ;  /* 0x3f8000000c0c7421 */ /* 0x000fca0000000000 */
[----:B------:R-:W-:-:S13]  /*0ba0*/  FSETP.GTU.AND P0, PT, R12, R5, PT ;  /* 0x000000050c00720b */ /* 0x000fda0003f0c000 */
[----:B------:R-:W-:Y:S05]  /*0bb0*/  @!P0 BRA `(.L_x_158) ;  /* 0xfffffffc00188947 */ /* 0x000fea000383ffff */
.L_x_152:
[----:B------:R-:W-:Y:S05]  /*0bc0*/  BSYNC.RECONVERGENT B0 ;  /* 0x0000000000007941 */ /* 0x000fea0003800200 */
.L_x_151:
        /* <DEDUP_REMOVED lines=13> */
[----:B------:R-:W-:Y:S05]  /*0ca0*/  CALL.REL.NOINC `($__internal_2_$__cuda_sm3x_div_rn_noftz_f32_slowpath) ;  /* 0x0000000000307944 */ /* 0x000fea0003c00000 */
.L_x_160:
[----:B------:R-:W-:Y:S05]  /*0cb0*/  BSYNC.RECONVERGENT B0 ;  /* 0x0000000000007941 */ /* 0x000fea0003800200 */
.L_x_159:
[----:B------:R-:W-:-:S06]  /*0cc0*/  FSEL R0, R0, RZ, P2 ;  /* 0x000000ff00007208 */ /* 0x000fcc0001000000 */
[----:B------:R-:W0:Y:S02]  /*0cd0*/  F2I.U32.TRUNC.NTZ R0, R0 ;  /* 0x0000000000007305 */ /* 0x000e24000020f000 */
[----:B0-----:R-:W-:-:S07]  /*0ce0*/  PRMT R7, R0, 0x7610, R7 ;  /* 0x0000761000077816 */ /* 0x001fce0000000007 */
.L_x_148:
[----:B------:R-:W2:Y:S01]  /*0cf0*/  LDCU UR6, c[0x0][0x3b0] ;  /* 0x00007600ff0677ac */ /* 0x000ea20008000800 */
[----:B------:R-:W4:Y:S01]  /*0d00*/  LDCU.64 UR8, c[0x0][0x3a8] ;  /* 0x00007500ff0877ac */ /* 0x000f220008000a00 */
[----:B--2---:R-:W-:-:S05]  /*0d10*/  IMAD R0, R2, UR6, RZ ;  /* 0x0000000602007c24 */ /* 0x004fca000f8e02ff */
[----:B----4-:R-:W-:-:S04]  /*0d20*/  IADD3 R2, P0, PT, R0, UR8, RZ ;  /* 0x0000000800027c10 */ /* 0x010fc8000ff1e0ff */
[----:B---3--:R-:W-:-:S03]  /*0d30*/  LEA.HI.X.SX32 R3, R0, UR9, 0x1, P0 ;  /* 0x0000000900037c11 */ /* 0x008fc600080f0eff */
[----:B------:R-:W-:-:S05]  /*0d40*/  IMAD.WIDE R4, R4, 0x2, R2 ;  /* 0x0000000204047825 */ /* 0x000fca00078e0202 */
[----:B-----5:R-:W-:Y:S01]  /*0d50*/  STG.E.U16 desc[UR4][R4.64], R7 ;  /* 0x0000000704007986 */ /* 0x020fe2000c101504 */
[----:B------:R-:W-:Y:S05]  /*0d60*/  EXIT ;  /* 0x000000000000794d */ /* 0x000fea0003800000 */
        .weak           $__internal_2_$__cuda_sm3x_div_rn_noftz_f32_slowpath
        .type           $__internal_2_$__cuda_sm3x_div_rn_noftz_f32_slowpath,@function
        .size           $__internal_2_$__cuda_sm3x_div_rn_noftz_f32_slowpath,(.L_x_410 - $__internal_2_$__cuda_sm3x_div_rn_noftz_f32_slowpath)
$__internal_2_$__cuda_sm3x_div_rn_noftz_f32_slowpath:
        /* <DEDUP_REMOVED lines=34> */
.L_x_162:
        /* <DEDUP_REMOVED lines=51> */
.L_x_169:
[----:B------:R-:W-:-:S04]  /*12c0*/  LOP3.LUT R0, R0, 0x80000000, RZ, 0xc0, !PT ;  /* 0x8000000000007812 */ /* 0x000fc800078ec0ff */
[----:B------:R-:W-:Y:S01]  /*12d0*/  LOP3.LUT R0, R0, 0x7f800000, RZ, 0xfc, !PT ;  /* 0x7f80000000007812 */ /* 0x000fe200078efcff */
[----:B------:R-:W-:Y:S06]  /*12e0*/  BRA `(.L_x_170) ;  /* 0x0000000000047947 */ /* 0x000fec0003800000 */
.L_x_168:
[----:B------:R-:W-:-:S07]  /*12f0*/  IMAD R0, R8, 0x800000, R0 ;  /* 0x0080000008007824 */ /* 0x000fce00078e0200 */
.L_x_170:
[----:B------:R-:W-:Y:S05]  /*1300*/  BSYNC.RECONVERGENT B2 ;  /* 0x0000000000027941 */ /* 0x000fea0003800200 */
.L_x_167:
[----:B------:R-:W-:Y:S05]  /*1310*/  BRA `(.L_x_171) ;  /* 0x0000000000207947 */ /* 0x000fea0003800000 */
.L_x_166:
[----:B------:R-:W-:-:S04]  /*1320*/  LOP3.LUT R0, R3, 0x80000000, R0, 0x48, !PT ;  /* 0x8000000003007812 */ /* 0x000fc800078e4800 */
[----:B------:R-:W-:Y:S01]  /*1330*/  LOP3.LUT R0, R0, 0x7f800000, RZ, 0xfc, !PT ;  /* 0x7f80000000007812 */ /* 0x000fe200078efcff */
[----:B------:R-:W-:Y:S06]  /*1340*/  BRA `(.L_x_171) ;  /* 0x0000000000147947 */ /* 0x000fec0003800000 */
.L_x_165:
[----:B------:R-:W-:Y:S01]  /*1350*/  LOP3.LUT R0, R3, 0x80000000, R0, 0x48, !PT ;  /* 0x8000000003007812 */ /* 0x000fe200078e4800 */
[----:B------:R-:W-:Y:S06]  /*1360*/  BRA `(.L_x_171) ;  /* 0x00000000000c7947 */ /* 0x000fec0003800000 */
.L_x_164:
[----:B------:R-:W0:Y:S01]  /*1370*/  MUFU.RSQ R0, -QNAN ;  /* 0xffc0000000007908 */ /* 0x000e220000001400 */
[----:B------:R-:W-:Y:S05]  /*1380*/  BRA `(.L_x_171) ;  /* 0x0000000000047947 */ /* 0x000fea0003800000 */
.L_x_163:
[----:B------:R-:W-:-:S07]  /*1390*/  FADD.FTZ R0, R0, R3 ;  /* 0x0000000300007221 */ /* 0x000fce0000010000 */
.L_x_171:
[----:B------:R-:W-:Y:S05]  /*13a0*/  BSYNC.RECONVERGENT B1 ;  /* 0x0000000000017941 */ /* 0x000fea0003800200 */
.L_x_161:
[----:B------:R-:W-:-:S04]  /*13b0*/  IMAD.MOV.U32 R7, RZ, RZ, 0x0 ;  /* 0x00000000ff077424 */ /* 0x000fc800078e00ff */
[----:B0-----:R-:W-:Y:S05]  /*13c0*/  RET.REL.NODEC R6 `(_Z33nppiWarpAffineBack_16u_C1R_kernelPKt8NppiSizei8NppiRectPtiS2_ddddddi) ;  /* 0xffffffec060c7950 */ /* 0x001fea0003c3ffff */
.L_x_172:
        /* <DEDUP_REMOVED lines=11> */
.L_x_410:


//--------------------- .text._Z32nppiWarpAffineBack_8u_C4R_kernelPKh8NppiSizei8NppiRectPhiS2_ddddddi --------------------------
	.section	.text._Z32nppiWarpAffineBack_8u_C4R_kernelPKh8NppiSizei8NppiRectPhiS2_ddddddi,"ax",@progbits
	.align	128
        .global         _Z32nppiWarpAffineBack_8u_C4R_kernelPKh8NppiSizei8NppiRectPhiS2_ddddddi
        .type           _Z32nppiWarpAffineBack_8u_C4R_kernelPKh8NppiSizei8NppiRectPhiS2_ddddddi,@function
        .size           _Z32nppiWarpAffineBack_8u_C4R_kernelPKh8NppiSizei8NppiRectPhiS2_ddddddi,(.L_x_411 - _Z32nppiWarpAffineBack_8u_C4R_kernelPKh8NppiSizei8NppiRectPhiS2_ddddddi)
        .other          _Z32nppiWarpAffineBack_8u_C4R_kernelPKh8NppiSizei8NppiRectPhiS2_ddddddi,@"STO_CUDA_ENTRY STV_DEFAULT"
_Z32nppiWarpAffineBack_8u_C4R_kernelPKh8NppiSizei8NppiRectPhiS2_ddddddi:
.text._Z32nppiWarpAffineBack_8u_C4R_kernelPKh8NppiSizei8NppiRectPhiS2_ddddddi:
        /* <DEDUP_REMOVED lines=18> */
[----:B0-----:R-:W-:Y:S01]  /*0120*/  VIADD R2, R3, UR4 ;  /* 0x0000000403027c36 */ /* 0x001fe20008000000 */
[----:B------:R-:W0:Y:S03]  /*0130*/  LDCU.128 UR4, c[0x0][0x3d0] ;  /* 0x00007a00ff0477ac */ /* 0x000e260008000c00 */
[----:B------:R-:W0:Y:S01]  /*0140*/  I2F.F64 R6, R2 ;  /* 0x0000000200067312 */ /* 0x000e220000201c00 */
[C---:B-1----:R-:W-:Y:S01]  /*0150*/  VIADD R4, R0.reuse, UR11 ;  /* 0x0000000b00047c36 */ /* 0x042fe20008000000 */
[----:B------:R-:W-:-:S04]  /*0160*/  SHF.L.U32 R0, R0, 0x2, RZ ;  /* 0x0000000200007819 */ /* 0x000fc800000006ff */
[----:B------:R-:W-:Y:S02]  /*0170*/  SHF.R.S32.HI R18, RZ, 0x1f, R0 ;  /* 0x0000001fff127819 */ /* 0x000fe40000011400 */
[----:B------:R-:W3:Y:S01]  /*0180*/  I2F.F64 R4, R4 ;  /* 0x0000000400047312 */ /* 0x000ee20000201c00 */
[C---:B0-----:R-:W-:Y:S01]  /*0190*/  DMUL R8, R6.reuse, UR4 ;  /* 0x0000000406087c28 */ /* 0x041fe20008000000 */
[----:B------:R-:W0:Y:S01]  /*01a0*/  LDCU.64 UR4, c[0x0][0x3f0] ;  /* 0x00007e00ff0477ac */ /* 0x000e220008000a00 */
[----:B--2---:R-:W-:-:S06]  /*01b0*/  DMUL R6, R6, UR14 ;  /* 0x0000000e06067c28 */ /* 0x004fcc0008000000 */
[C---:B---3--:R-:W-:Y:S02]  /*01c0*/  DFMA R8, R4.reuse, UR8, R8 ;  /* 0x0000000804087c2b */ /* 0x048fe40008000008 */
[----:B------:R-:W-:-:S06]  /*01d0*/  DFMA R6, R4, UR12, R6 ;  /* 0x0000000c04067c2b */ /* 0x000fcc0008000006 */
[----:B------:R-:W-:Y:S01]  /*01e0*/  DADD R8, R8, UR6 ;  /* 0x0000000608087e29 */ /* 0x000fe20008000000 */
[----:B------:R-:W1:Y:S01]  /*01f0*/  LDCU UR7, c[0x0][0x3f8] ;  /* 0x00007f00ff0777ac */ /* 0x000e620008000800 */
[----:B0-----:R-:W-:Y:S01]  /*0200*/  DADD R6, R6, UR4 ;  /* 0x0000000406067e29 */ /* 0x001fe20008000000 */
[----:B------:R-:W0:Y:S03]  /*0210*/  LDCU.64 UR4, c[0x0][0x388] ;  /* 0x00007100ff0477ac */ /* 0x000e260008000a00 */
[----:B------:R-:W2:Y:S01]  /*0220*/  F2F.F32.F64 R2, R8 ;  /* 0x0000000800027310 */ /* 0x000ea20000301000 */
[----:B------:R-:W3:Y:S07]  /*0230*/  LDCU UR6, c[0x0][0x390] ;  /* 0x00007200ff0677ac */ /* 0x000eee0008000800 */
[----:B------:R4:W5:Y:S01]  /*0240*/  F2F.F32.F64 R6, R6 ;  /* 0x0000000600067310 */ /* 0x0009620000301000 */
[----:B-1----:R-:W-:Y:S01]  /*0250*/  UISETP.NE.AND UP0, UPT, UR7, 0x4, UPT ;  /* 0x000000040700788c */ /* 0x002fe2000bf05270 */
[----:B--2---:R-:W-:-:S06]  /*0260*/  FADD R11, R2, 0.5 ;  /* 0x3f000000020b7421 */ /* 0x004fcc0000000000 */
[----:B------:R-:W1:Y:S01]  /*0270*/  F2I.FLOOR.NTZ R12, R2 ;  /* 0x00000002000c7305 */ /* 0x000e620000207100 */
[C---:B------:R-:W-:Y:S01]  /*0280*/  FADD R8, R2.reuse, 2 ;  /* 0x4000000002087421 */ /* 0x040fe20000000000 */
[----:B----4-:R-:W-:Y:S01]  /*0290*/  FADD R7, R2, -2 ;  /* 0xc000000002077421 */ /* 0x010fe20000000000 */
[----:B-----5:R-:W-:-:S05]  /*02a0*/  FADD R5, R6, 0.5 ;  /* 0x3f00000006057421 */ /* 0x020fca0000000000 */
[----:B------:R-:W2:Y:S01]  /*02b0*/  F2I.FLOOR.NTZ R14, R6 ;  /* 0x00000006000e7305 */ /* 0x000ea20000207100 */
[C---:B------:R-:W-:Y:S01]  /*02c0*/  FADD R9, R6.reuse, -2 ;  /* 0xc000000006097421 */ /* 0x040fe20000000000 */
[----:B------:R-:W-:Y:S01]  /*02d0*/  FADD R10, R6, 2 ;  /* 0x40000000060a7421 */ /* 0x000fe20000000000 */
[----:B-1----:R-:W-:-:S05]  /*02e0*/  VIADD R13, R12, 0x1 ;  /* 0x000000010c0d7836 */ /* 0x002fca0000000000 */
[----:B------:R-:W1:Y:S01]  /*02f0*/  F2I.TRUNC.NTZ R11, R11 ;  /* 0x0000000b000b7305 */ /* 0x000e62000020f100 */
[C---:B0-----:R-:W-:Y:S02]  /*0300*/  ISETP.GE.AND P2, PT, R12.reuse, UR4, PT ;  /* 0x000000040c007c0c */ /* 0x041fe4000bf46270 */
[----:B------:R-:W-:Y:S02]  /*0310*/  ISETP.GE.AND P4, PT, R13, UR4, PT ;  /* 0x000000040d007c0c */ /* 0x000fe4000bf86270 */
[----:B------:R-:W-:Y:S01]  /*0320*/  ISETP.LT.OR P2, PT, R12, RZ, P2 ;  /* 0x000000ff0c00720c */ /* 0x000fe20001741670 */
[----:B--2---:R-:W-:Y:S02]  /*0330*/  VIADD R4, R14, 0x1 ;  /* 0x000000010e047836 */ /* 0x004fe40000000000 */
[----:B------:R0:W2:Y:S01]  /*0340*/  F2I.TRUNC.NTZ R16, R5 ;  /* 0x0000000500107305 */ /* 0x0000a2000020f100 */
[----:B------:R-:W-:Y:S02]  /*0350*/  ISETP.LT.OR P4, PT, R12, -0x1, P4 ;  /* 0xffffffff0c00780c */ /* 0x000fe40002781670 */
[----:B------:R-:W-:-:S02]  /*0360*/  ISETP.GE.AND P5, PT, R14, UR5, PT ;  /* 0x000000050e007c0c */ /* 0x000fc4000bfa6270 */
[C---:B------:R-:W-:Y:S02]  /*0370*/  ISETP.LT.OR P0, PT, R14.reuse, -0x1, P2 ;  /* 0xffffffff0e00780c */ /* 0x040fe40001701670 */
[C---:B------:R-:W-:Y:S01]  /*0380*/  ISETP.LT.OR P1, PT, R14.reuse, -0x1, P4 ;  /* 0xffffffff0e00780c */ /* 0x040fe20002721670 */
[----:B------:R-:W4:Y:S01]  /*0390*/  FRND.CEIL R7, R7 ;  /* 0x0000000700077307 */ /* 0x000f220000209000 */
[----:B0-----:R-:W-:Y:S01]  /*03a0*/  IMAD R5, R3, UR10, RZ ;  /* 0x0000000a03057c24 */ /* 0x001fe2000f8e02ff */
[----:B------:R-:W-:Y:S02]  /*03b0*/  ISETP.LT.OR P5, PT, R14, RZ, P5 ;  /* 0x000000ff0e00720c */ /* 0x000fe40002fa1670 */
[----:B-1----:R-:W-:Y:S02]  /*03c0*/  ISETP.GE.AND P3, PT, R11, UR4, PT ;  /* 0x000000040b007c0c */ /* 0x002fe4000bf66270 */
[----:B------:R-:W-:Y:S02]  /*03d0*/  I2FP.F32.S32 R3, R12 ;  /* 0x0000000c00037245 */ /* 0x000fe40000201400 */
[----:B------:R-:W0:Y:S01]  /*03e0*/  FRND.FLOOR R8, R8 ;  /* 0x0000000800087307 */ /* 0x000e220000205000 */
[----:B--2---:R-:W-:-:S02]  /*03f0*/  ISETP.GE.AND P6, PT, R16, UR5, PT ;  /* 0x0000000510007c0c */ /* 0x004fc4000bfc6270 */
[C---:B------:R-:W-:Y:S02]  /*0400*/  ISETP.GE.OR P0, PT, R4.reuse, UR5, P0 ;  /* 0x0000000504007c0c */ /* 0x040fe40008706670 */
[----:B------:R-:W-:Y:S01]  /*0410*/  ISETP.GE.OR P1, PT, R4, UR5, P1 ;  /* 0x0000000504007c0c */ /* 0x000fe20008f26670 */
[----:B------:R-:W1:Y:S01]  /*0420*/  LDCU.64 UR4, c[0x0][0x358] ;  /* 0x00006b00ff0477ac */ /* 0x000e620008000a00 */
[----:B------:R-:W-:Y:S01]  /*0430*/  PLOP3.LUT P2, PT, P2, P5, PT, 0xf8, 0x8f ;  /* 0x00000000008f781c */ /* 0x000fe2000174bf70 */
[----:B------:R-:W2:Y:S01]  /*0440*/  FRND.CEIL R9, R9 ;  /* 0x0000000900097307 */ /* 0x000ea20000209000 */
[----:B------:R-:W-:Y:S02]  /*0450*/  PLOP3.LUT P4, PT, P4, P5, PT, 0xf8, 0x8f ;  /* 0x00000000008f781c */ /* 0x000fe4000278bf70 */
[----:B------:R-:W-:Y:S02]  /*0460*/  I2FP.F32.S32 R15, R14 ;  /* 0x0000000e000f7245 */ /* 0x000fe40000201400 */
[----:B------:R-:W-:-:S02]  /*0470*/  ISETP.LT.OR P3, PT, R11, RZ, P3 ;  /* 0x000000ff0b00720c */ /* 0x000fc40001f61670 */
[----:B------:R-:W-:Y:S01]  /*0480*/  ISETP.LT.OR P6, PT, R16, RZ, P6 ;  /* 0x000000ff1000720c */ /* 0x000fe200037c1670 */
[----:B------:R-:W0:Y:S01]  /*0490*/  FRND.FLOOR R10, R10 ;  /* 0x0000000a000a7307 */ /* 0x000e220000205000 */
[C---:B------:R-:W-:Y:S01]  /*04a0*/  IADD3 R4, P5, PT, R5.reuse, R0, RZ ;  /* 0x0000000005047210 */ /* 0x040fe20007fbe0ff */
[----:B------:R-:W-:Y:S01]  /*04b0*/  FADD R0, R2, -R3 ;  /* 0x8000000302007221 */ /* 0x000fe20000000000 */
[----:B------:R-:W-:Y:S01]  /*04c0*/  PLOP3.LUT P3, PT, P3, P6, PT, 0xf8, 0x8f ;  /* 0x00000000008f781c */ /* 0x000fe20001f6df70 */
[----:B---3--:R-:W-:Y:S01]  /*04d0*/  IMAD R16, R16, UR6, RZ ;  /* 0x0000000610107c24 */ /* 0x008fe2000f8e02ff */
[----:B------:R-:W-:Y:S01]  /*04e0*/  LEA.HI.X.SX32 R5, R5, R18, 0x1, P5 ;  /* 0x0000001205057211 */ /* 0x000fe200028f0eff */
[----:B------:R-:W-:Y:S01]  /*04f0*/  FADD R3, R6, -R15 ;  /* 0x8000000f06037221 */ /* 0x000fe20000000000 */
[----:B--2-4-:R-:W-:Y:S09]  /*0500*/  BRA.U !UP0, `(.L_x_173) ;  /* 0x0000000908347547 */ /* 0x014ff2000b800000 */
[----:B------:R-:W-:Y:S01]  /*0510*/  UISETP.NE.AND UP0, UPT, UR7, 0x2, UPT ;  /* 0x000000020700788c */ /* 0x000fe2000bf05270 */
[----:B------:R-:W-:Y:S02]  /*0520*/  IMAD R15, R14, UR6, RZ ;  /* 0x000000060e0f7c24 */ /* 0x000fe4000f8e02ff */
[----:B------:R-:W-:Y:S01]  /*0530*/  FADD R14, -R0, 1 ;  /* 0x3f800000000e7421 */ /* 0x000fe20000000100 */
[----:B0-----:R-:W-:Y:S02]  /*0540*/  IMAD.SHL.U32 R10, R13, 0x4, RZ ;  /* 0x000000040d0a7824 */ /* 0x001fe400078e00ff */
[----:B------:R-:W-:Y:S01]  /*0550*/  FADD R2, -R3, 1 ;  /* 0x3f80000003027421 */ /* 0x000fe20000000100 */
[----:B------:R-:W-:Y:S01]  /*0560*/  VIADD R9, R15, UR6 ;  /* 0x000000060f097c36 */ /* 0x000fe20008000000 */
[----:B------:R-:W-:Y:S01]  /*0570*/  SHF.R.S32.HI R13, RZ, 0x1f, R15 ;  /* 0x0000001fff0d7819 */ /* 0x000fe2000001140f */
[----:B------:R-:W-:-:S03]  /*0580*/  IMAD.SHL.U32 R12, R12, 0x4, RZ ;  /* 0x000000040c0c7824 */ /* 0x000fc600078e00ff */
[----:B------:R-:W-:Y:S01]  /*0590*/  SHF.R.S32.HI R17, RZ, 0x1f, R9 ;  /* 0x0000001fff117819 */ /* 0x000fe20000011409 */
[----:B------:R-:W-:Y:S06]  /*05a0*/  BRA.U !UP0, `(.L_x_174) ;  /* 0x0000000108987547 */ /* 0x000fec000b800000 */
[----:B------:R-:W-:-:S09]  /*05b0*/  UISETP.NE.AND UP0, UPT, UR7, 0x1, UPT ;  /* 0x000000010700788c */ /* 0x000fd2000bf05270 */
[----:B------:R-:W-:Y:S05]  /*05c0*/  BRA.U UP0, `(.L_x_175) ;  /* 0x0000000100707547 */ /* 0x000fea000b800000 */
[----:B------:R-:W0:Y:S01]  /*05d0*/  LDCU.64 UR6, c[0x0][0x380] ;  /* 0x00007000ff0677ac */ /* 0x000e220008000a00 */
[----:B------:R-:W-:Y:S02]  /*05e0*/  SHF.L.U32 R3, R11, 0x2, RZ ;  /* 0x000000020b037819 */ /* 0x000fe400000006ff */
[----:B------:R-:W-:Y:S02]  /*05f0*/  SHF.R.S32.HI R0, RZ, 0x1f, R16 ;  /* 0x0000001fff007819 */ /* 0x000fe40000011410 */
[----:B------:R-:W-:Y:S02]  /*0600*/  PRMT R7, RZ, 0x7610, R7 ;  /* 0x00007610ff077816 */ /* 0x000fe40000000007 */
[----:B0-----:R-:W-:-:S04]  /*0610*/  IADD3 R2, P0, P1, R16, UR6, R3 ;  /* 0x0000000610027c10 */ /* 0x001fc8000f91e003 */
[----:B------:R-:W-:Y:S01]  /*0620*/  IADD3.X R3, PT, PT, R0, UR7, RZ, P0, P1 ;  /* 0x0000000700037c10 */ /* 0x000fe200087e24ff */
[----:B------:R-:W0:Y:S04]  /*0630*/  LDCU.64 UR6, c[0x0][0x3a8] ;  /* 0x00007500ff0677ac */ /* 0x000e280008000a00 */
[----:B-1----:R-:W2:Y:S01]  /*0640*/  @!P3 LDG.E.U8 R7, desc[UR4][R2.64] ;  /* 0x000000040207b981 */ /* 0x002ea2000c1e1100 */
[----:B------:R-:W-:Y:S01]  /*0650*/  BSSY.RECONVERGENT B0, `(.L_x_176) ;  /* 0x000000b000007945 */ /* 0x000fe20003800200 */
[----:B0-----:R-:W-:-:S04]  /*0660*/  IADD3 R4, P0, PT, R4, UR6, RZ ;  /* 0x0000000604047c10 */ /* 0x001fc8000ff1e0ff */
[----:B------:R-:W-:-:S05]  /*0670*/  IADD3.X R5, PT, PT, R5, UR7, RZ, P0, !PT ;  /* 0x0000000705057c10 */ /* 0x000fca00087fe4ff */
[----:B--2---:R0:W-:Y:S01]  /*0680*/  STG.E.U8 desc[UR4][R4.64], R7 ;  /* 0x0000000704007986 */ /* 0x0041e2000c101104 */
[----:B------:R-:W-:Y:S05]  /*0690*/  @P3 BRA `(.L_x_177) ;  /* 0x0000000000103947 */ /* 0x000fea0003800000 */
[----:B0-----:R-:W2:Y:S04]  /*06a0*/  LDG.E.U8 R7, desc[UR4][R2.64+0x1] ;  /* 0x0000010402077981 */ /* 0x001ea8000c1e1100 */
[----:B--2---:R2:W-:Y:S04]  /*06b0*/  STG.E.U8 desc[UR4][R4.64+0x1], R7 ;  /* 0x0000010704007986 */ /* 0x0045e8000c101104 */
[----:B------:R2:W5:Y:S01]  /*06c0*/  LDG.E.U8 R9, desc[UR4][R2.64+0x2] ;  /* 0x0000020402097981 */ /* 0x000562000c1e1100 */
[----:B------:R-:W-:Y:S05]  /*06d0*/  BRA `(.L_x_178) ;  /* 0x0000000000087947 */ /* 0x000fea0003800000 */
.L_x_177:
[----:B------:R1:W-:Y:S01]  /*06e0*/  STG.E.U8 desc[UR4][R4.64+0x1], RZ ;  /* 0x000001ff04007986 */ /* 0x0003e2000c101104 */
[----:B------:R-:W-:-:S07]  /*06f0*/  PRMT R9, RZ, 0x7610, R9 ;  /* 0x00007610ff097816 */ /* 0x000fce0000000009 */
.L_x_178:
[----:B------:R-:W-:Y:S05]  /*0700*/  BSYNC.RECONVERGENT B0 ;  /* 0x0000000000007941 */ /* 0x000fea0003800200 */
.L_x_176:
[----:B-----5:R3:W-:Y:S01]  /*0710*/  STG.E.U8 desc[UR4][R4.64+0x2], R9 ;  /* 0x0000020904007986 */ /* 0x0207e2000c101104 */
[----:B------:R-:W-:Y:S01]  /*0720*/  BSSY.RECONVERGENT B0, `(.L_x_179) ;  /* 0x0000004000007945 */ /* 0x000fe20003800200 */
[----:B0-2---:R-:W-:-:S03]  /*0730*/  PRMT R7, RZ, 0x7610, R7 ;  /* 0x00007610ff077816 */ /* 0x005fc60000000007 */
[----:B------:R-:W-:Y:S05]  /*0740*/  @P3 BRA `(.L_x_180) ;  /* 0x0000000000043947 */ /* 0x000fea0003800000 */
[----:B------:R0:W5:Y:S02]  /*0750*/  LDG.E.U8 R7, desc[UR4][R2.64+0x3] ;  /* 0x0000030402077981 */ /* 0x000164000c1e1100 */
.L_x_180:
[----:B------:R-:W-:Y:S05]  /*0760*/  BSYNC.RECONVERGENT B0 ;  /* 0x0000000000007941 */ /* 0x000fea0003800200 */
.L_x_179:
[----:B-----5:R-:W-:Y:S01]  /*0770*/  STG.E.U8 desc[UR4][R4.64+0x3], R7 ;  /* 0x0000030704007986 */ /* 0x020fe2000c101104 */
[----:B------:R-:W-:Y:S05]  /*0780*/  EXIT ;  /* 0x000000000000794d */ /* 0x000fea0003800000 */
.L_x_175:
[----:B------:R-:W0:Y:S02]  /*0790*/  LDCU.64 UR6, c[0x0][0x3a8] ;  /* 0x00007500ff0677ac */ /* 0x000e240008000a00 */
[----:B0-----:R-:W-:-:S04]  /*07a0*/  IADD3 R4, P0, PT, R4, UR6, RZ ;  /* 0x0000000604047c10 */ /* 0x001fc8000ff1e0ff */
[----:B------:R-:W-:-:S05]  /*07b0*/  IADD3.X R5, PT, PT, R5, UR7, RZ, P0, !PT ;  /* 0x0000000705057c10 */ /* 0x000fca00087fe4ff */
[----:B-1----:R-:W-:Y:S04]  /*07c0*/  STG.E.U8 desc[UR4][R4.64], RZ ;  /* 0x000000ff04007986 */ /* 0x002fe8000c101104 */
[----:B------:R-:W-:Y:S04]  /*07d0*/  STG.E.U8 desc[UR4][R4.64+0x1], RZ ;  /* 0x000001ff04007986 */ /* 0x000fe8000c101104 */
[----:B------:R-:W-:Y:S04]  /*07e0*/  STG.E.U8 desc[UR4][R4.64+0x2], RZ ;  /* 0x000002ff04007986 */ /* 0x000fe8000c101104 */
[----:B------:R-:W-:Y:S01]  /*07f0*/  STG.E.U8 desc[UR4][R4.64+0x3], RZ ;  /* 0x000003ff04007986 */ /* 0x000fe2000c101104 */
[----:B------:R-:W-:Y:S05]  /*0800*/  EXIT ;  /* 0x000000000000794d */ /* 0x000fea0003800000 */
.L_x_174:
[----:B------:R-:W0:Y:S02]  /*0810*/  LDCU.64 UR6, c[0x0][0x380] ;  /* 0x00007000ff0677ac */ /* 0x000e240008000a00 */
[----:B0-----:R-:W-:-:S04]  /*0820*/  IADD3 R6, P3, P5, R9, UR6, R12 ;  /* 0x0000000609067c10 */ /* 0x001fc8000fd7e00c */
[----:B------:R-:W-:Y:S02]  /*0830*/  IADD3.X R7, PT, PT, R17, UR7, RZ, P3, P5 ;  /* 0x0000000711077c10 */ /* 0x000fe40009fea4ff */
[----:B------:R-:W-:-:S03]  /*0840*/  IADD3 R8, P3, P5, R9, UR6, R10 ;  /* 0x0000000609087c10 */ /* 0x000fc6000fd7e00a */
[----:B-1----:R-:W2:Y:S01]  /*0850*/  @!P0 LDG.E.U8 R20, desc[UR4][R6.64] ;  /* 0x0000000406148981 */ /* 0x002ea2000c1e1100 */
[----:B------:R-:W-:Y:S02]  /*0860*/  IADD3.X R9, PT, PT, R17, UR7, RZ, P3, P5 ;  /* 0x0000000711097c10 */ /* 0x000fe40009fea4ff */
[----:B------:R-:W-:-:S04]  /*0870*/  IADD3 R10, P3, P5, R15, UR6, R10 ;  /* 0x000000060f0a7c10 */ /* 0x000fc8000fd7e00a */
[----:B------:R-:W-:Y:S02]  /*0880*/  IADD3.X R11, PT, PT, R13, UR7, RZ, P3, P5 ;  /* 0x000000070d0b7c10 */ /* 0x000fe40009fea4ff */
[----:B------:R-:W-:Y:S02]  /*0890*/  IADD3 R12, P3, P5, R15, UR6, R12 ;  /* 0x000000060f0c7c10 */ /* 0x000fe4000fd7e00c */
[----:B------:R-:W3:Y:S02]  /*08a0*/  @!P1 LDG.E.U8 R15, desc[UR4][R8.64] ;  /* 0x00000004080f9981 */ /* 0x000ee4000c1e1100 */
[----:B------:R-:W-:Y:S01]  /*08b0*/  IADD3.X R13, PT, PT, R13, UR7, RZ, P3, P5 ;  /* 0x000000070d0d7c10 */ /* 0x000fe20009fea4ff */
[----:B------:R-:W-:Y:S01]  /*08c0*/  IMAD.MOV.U32 R21, RZ, RZ, RZ ;  /* 0x000000ffff157224 */ /* 0x000fe200078e00ff */
[----:B------:R-:W4:Y:S01]  /*08d0*/  @!P4 LDG.E.U8 R18, desc[UR4][R10.64] ;  /* 0x000000040a12c981 */ /* 0x000f22000c1e1100 */
[----:B------:R-:W-:Y:S01]  /*08e0*/  IMAD.MOV.U32 R17, RZ, RZ, RZ ;  /* 0x000000ffff117224 */ /* 0x000fe200078e00ff */
[----:B------:R-:W0:Y:S02]  /*08f0*/  LDCU.64 UR6, c[0x0][0x3a8] ;  /* 0x00007500ff0677ac */ /* 0x000e240008000a00 */
[----:B------:R-:W5:Y:S01]  /*0900*/  @!P2 LDG.E.U8 R16, desc[UR4][R12.64] ;  /* 0x000000040c10a981 */ /* 0x000f62000c1e1100 */
[----:B------:R-:W-:Y:S01]  /*0910*/  IMAD.MOV.U32 R19, RZ, RZ, RZ ;  /* 0x000000ffff137224 */ /* 0x000fe200078e00ff */
[----:B0-----:R-:W-:-:S04]  /*0920*/  IADD3 R4, P3, PT, R4, UR6, RZ ;  /* 0x0000000604047c10 */ /* 0x001fc8000ff7e0ff */
[----:B------:R-:W-:Y:S02]  /*0930*/  IADD3.X R5, PT, PT, R5, UR7, RZ, P3, !PT ;  /* 0x0000000705057c10 */ /* 0x000fe40009ffe4ff */
[----:B--2---:R-:W-:Y:S02]  /*0940*/  @!P0 I2FP.F32.U32 R19, R20 ;  /* 0x0000001400138245 */ /* 0x004fe40000201000 */
[----:B---3--:R-:W-:Y:S02]  /*0950*/  @!P1 I2FP.F32.U32 R21, R15 ;  /* 0x0000000f00159245 */ /* 0x008fe40000201000 */
[----:B----4-:R-:W-:-:S03]  /*0960*/  @!P4 I2FP.F32.U32 R17, R18 ;  /* 0x000000120011c245 */ /* 0x010fc60000201000 */
[C---:B------:R-:W-:Y:S01]  /*0970*/  FMUL R21, R0.reuse, R21 ;  /* 0x0000001500157220 */ /* 0x040fe20000400000 */
[----:B------:R-:W-:Y:S02]  /*0980*/  MOV R15, RZ ;  /* 0x000000ff000f7202 */ /* 0x000fe40000000f00 */
[----:B-----5:R-:W-:Y:S01]  /*0990*/  @!P2 I2FP.F32.U32 R15, R16 ;  /* 0x00000010000fa245 */ /* 0x020fe20000201000 */
[----:B------:R-:W-:Y:S01]  /*09a0*/  FMUL R16, R0, R17 ;  /* 0x0000001100107220 */ /* 0x000fe20000400000 */
[----:B------:R-:W-:-:S03]  /*09b0*/  FFMA R18, R14, R19, R21 ;  /* 0x000000130e127223 */ /* 0x000fc60000000015 */
[----:B------:R-:W-:Y:S01]  /*09c0*/  FFMA R15, R14, R15, R16 ;  /* 0x0000000f0e0f7223 */ /* 0x000fe20000000010 */
[----:B------:R-:W-:-:S04]  /*09d0*/  FMUL R17, R3, R18 ;  /* 0x0000001203117220 */ /* 0x000fc80000400000 */
[----:B------:R-:W-:-:S06]  /*09e0*/  FFMA R15, R2, R15, R17 ;  /* 0x0000000f020f7223 */ /* 0x000fcc0000000011 */
[----:B------:R-:W0:Y:S02]  /*09f0*/  F2I.U32.TRUNC.NTZ R15, R15 ;  /* 0x0000000f000f7305 */ /* 0x000e24000020f000 */
[----:B0-----:R0:W-:Y:S04]  /*0a00*/  STG.E.U8 desc[UR4][R4.64], R15 ;  /* 0x0000000f04007986 */ /* 0x0011e8000c101104 */
[----:B------:R-:W2:Y:S04]  /*0a10*/  @!P1 LDG.E.U8 R20, desc[UR4][R8.64+0x1] ;  /* 0x0000010408149981 */ /* 0x000ea8000c1e1100 */
[----:B------:R-:W3:Y:S04]  /*0a20*/  @!P4 LDG.E.U8 R17, desc[UR4][R10.64+0x1] ;  /* 0x000001040a11c981 */ /* 0x000ee8000c1e1100 */
[----:B------:R-:W4:Y:S04]  /*0a30*/  @!P0 LDG.E.U8 R18, desc[UR4][R6.64+0x1] ;  /* 0x0000010406128981 */ /* 0x000f28000c1e1100 */
[----:B------:R-:W5:Y:S01]  /*0a40*/  @!P2 LDG.E.U8 R16, desc[UR4][R12.64+0x1] ;  /* 0x000001040c10a981 */ /* 0x000f62000c1e1100 */
[----:B------:R-:W-:-:S02]  /*0a50*/  IMAD.MOV.U32 R23, RZ, RZ, RZ ;  /* 0x000000ffff177224 */ /* 0x000fc400078e00ff */
[----:B------:R-:W-:Y:S02]  /*0a60*/  IMAD.MOV.U32 R19, RZ, RZ, RZ ;  /* 0x000000ffff137224 */ /* 0x000fe400078e00ff */
[----:B------:R-:W-:Y:S01]  /*0a70*/  IMAD.MOV.U32 R21, RZ, RZ, RZ ;  /* 0x000000ffff157224 */ /* 0x000fe200078e00ff */
[----:B--2---:R-:W-:Y:S02]  /*0a80*/  @!P1 I2FP.F32.U32 R23, R20 ;  /* 0x0000001400179245 */ /* 0x004fe40000201000 */
[----:B---3--:R-:W-:Y:S01]  /*0a90*/  @!P4 I2FP.F32.U32 R19, R17 ;  /* 0x000000110013c245 */ /* 0x008fe20000201000 */
[----:B------:R-:W-:Y:S02]  /*0aa0*/  HFMA2 R17, -RZ, RZ, 0, 0 ;  /* 0x00000000ff117431 */ /* 0x000fe400000001ff */
[C---:B------:R-:W-:Y:S01]  /*0ab0*/  FMUL R23, R0.reuse, R23 ;  /* 0x0000001700177220 */ /* 0x040fe20000400000 */
[----:B----4-:R-:W-:Y:S02]  /*0ac0*/  @!P0 I2FP.F32.U32 R21, R18 ;  /* 0x0000001200158245 */ /* 0x010fe40000201000 */
[----:B-----5:R-:W-:Y:S01]  /*0ad0*/  @!P2 I2FP.F32.U32 R17, R16 ;  /* 0x000000100011a245 */ /* 0x020fe20000201000 */
[----:B------:R-:W-:-:S02]  /*0ae0*/  FMUL R16, R0, R19 ;  /* 0x0000001300107220 */ /* 0x000fc40000400000 */
[C---:B------:R-:W-:Y:S02]  /*0af0*/  FFMA R18, R14.reuse, R21, R23 ;  /* 0x000000150e127223 */ /* 0x040fe40000000017 */
[----:B------:R-:W-:Y:S02]  /*0b00*/  FFMA R17, R14, R17, R16 ;  /* 0x000000110e117223 */ /* 0x000fe40000000010 */
[----:B0-----:R-:W-:-:S04]  /*0b10*/  FMUL R15, R3, R18 ;  /* 0x00000012030f7220 */ /* 0x001fc80000400000 */
        /* <DEDUP_REMOVED lines=11> */
[----:B---3--:R-:W-:-:S03]  /*0bd0*/  @!P4 I2FP.F32.U32 R19, R17 ;  /* 0x000000110013c245 */ /* 0x008fc60000201000 */
[C---:B------:R-:W-:Y:S01]  /*0be0*/  FMUL R23, R0.reuse, R23 ;  /* 0x0000001700177220 */ /* 0x040fe20000400000 */
[----:B----4-:R-:W-:Y:S02]  /*0bf0*/  @!P0 I2FP.F32.U32 R21, R18 ;  /* 0x0000001200158245 */ /* 0x010fe40000201000 */
[----:B------:R-:W-:Y:S02]  /*0c00*/  MOV R17, RZ ;  /* 0x000000ff00117202 */ /* 0x000fe40000000f00 */
[----:B-----5:R-:W-:Y:S01]  /*0c10*/  @!P2 I2FP.F32.U32 R17, R16 ;  /* 0x000000100011a245 */ /* 0x020fe20000201000 */
[----:B------:R-:W-:Y:S01]  /*0c20*/  FMUL R16, R0, R19 ;  /* 0x0000001300107220 */ /* 0x000fe20000400000 */
[----:B------:R-:W-:-:S03]  /*0c30*/  FFMA R18, R14, R21, R23 ;  /* 0x000000150e127223 */ /* 0x000fc60000000017 */
[----:B------:R-:W-:Y:S01]  /*0c40*/  FFMA R17, R14, R17, R16 ;  /* 0x000000110e117223 */ /* 0x000fe20000000010 */
[----:B0-----:R-:W-:-:S04]  /*0c50*/  FMUL R15, R3, R18 ;  /* 0x00000012030f7220 */ /* 0x001fc80000400000 */
[----:B------:R-:W-:-:S06]  /*0c60*/  FFMA R15, R2, R17, R15 ;  /* 0x00000011020f7223 */ /* 0x000fcc000000000f */
[----:B------:R-:W0:Y:S02]  /*0c70*/  F2I.U32.TRUNC.NTZ R15, R15 ;  /* 0x0000000f000f7305 */ /* 0x000e24000020f000 */
[----:B0-----:R-:W-:Y:S04]  /*0c80*/  STG.E.U8 desc[UR4][R4.64+0x2], R15 ;  /* 0x0000020f04007986 */ /* 0x001fe8000c101104 */
[----:B------:R-:W2:Y:S04]  /*0c90*/  @!P1 LDG.E.U8 R8, desc[UR4][R8.64+0x3] ;  /* 0x0000030408089981 */ /* 0x000ea8000c1e1100 */
[----:B------:R-:W3:Y:S04]  /*0ca0*/  @!P4 LDG.E.U8 R10, desc[UR4][R10.64+0x3] ;  /* 0x000003040a0ac981 */ /* 0x000ee8000c1e1100 */
[----:B------:R-:W4:Y:S04]  /*0cb0*/  @!P0 LDG.E.U8 R6, desc[UR4][R6.64+0x3] ;  /* 0x0000030406068981 */ /* 0x000f28000c1e1100 */
[----:B------:R-:W5:Y:S01]  /*0cc0*/  @!P2 LDG.E.U8 R12, desc[UR4][R12.64+0x3] ;  /* 0x000003040c0ca981 */ /* 0x000f62000c1e1100 */
[----:B------:R-:W-:-:S02]  /*0cd0*/  IMAD.MOV.U32 R23, RZ, RZ, RZ ;  /* 0x000000ffff177224 */ /* 0x000fc400078e00ff */
[----:B------:R-:W-:Y:S02]  /*0ce0*/  HFMA2 R17, -RZ, RZ, 0, 0 ;  /* 0x00000000ff117431 */ /* 0x000fe400000001ff */
[----:B------:R-:W-:Y:S02]  /*0cf0*/  IMAD.MOV.U32 R19, RZ, RZ, RZ ;  /* 0x000000ffff137224 */ /* 0x000fe400078e00ff */
[----:B------:R-:W-:Y:S01]  /*0d00*/  IMAD.MOV.U32 R21, RZ, RZ, RZ ;  /* 0x000000ffff157224 */ /* 0x000fe200078e00ff */
[----:B--2---:R-:W-:Y:S02]  /*0d10*/  @!P1 I2FP.F32.U32 R23, R8 ;  /* 0x0000000800179245 */ /* 0x004fe40000201000 */
[----:B---3--:R-:W-:-:S03]  /*0d20*/  @!P4 I2FP.F32.U32 R19, R10 ;  /* 0x0000000a0013c245 */ /* 0x008fc60000201000 */
[C---:B------:R-:W-:Y:S01]  /*0d30*/  FMUL R23, R0.reuse, R23 ;  /* 0x0000001700177220 */ /* 0x040fe20000400000 */
[----:B----4-:R-:W-:Y:S01]  /*0d40*/  @!P0 I2FP.F32.U32 R21, R6 ;  /* 0x0000000600158245 */ /* 0x010fe20000201000 */
[----:B------:R-:W-:Y:S01]  /*0d50*/  FMUL R0, R0, R19 ;  /* 0x0000001300007220 */ /* 0x000fe20000400000 */
[----:B-----5:R-:W-:-:S03]  /*0d60*/  @!P2 I2FP.F32.U32 R17, R12 ;  /* 0x0000000c0011a245 */ /* 0x020fc60000201000 */
[C---:B------:R-:W-:Y:S02]  /*0d70*/  FFMA R6, R14.reuse, R21, R23 ;  /* 0x000000150e067223 */ /* 0x040fe40000000017 */
[----:B------:R-:W-:Y:S02]  /*0d80*/  FFMA R17, R14, R17, R0 ;  /* 0x000000110e117223 */ /* 0x000fe40000000000 */
[----:B------:R-:W-:-:S04]  /*0d90*/  FMUL R3, R3, R6 ;  /* 0x0000000603037220 */ /* 0x000fc80000400000 */
[----:B------:R-:W-:-:S06]  /*0da0*/  FFMA R3, R2, R17, R3 ;  /* 0x0000001102037223 */ /* 0x000fcc0000000003 */
[----:B------:R-:W0:Y:S02]  /*0db0*/  F2I.U32.TRUNC.NTZ R3, R3 ;  /* 0x0000000300037305 */ /* 0x000e24000020f000 */
[----:B0-----:R-:W-:Y:S01]  /*0dc0*/  STG.E.U8 desc[UR4][R4.64+0x3], R3 ;  /* 0x0000030304007986 */ /* 0x001fe2000c101104 */
[----:B------:R-:W-:Y:S05]  /*0dd0*/  EXIT ;  /* 0x000000000000794d */ /* 0x000fea0003800000 */
.L_x_173:
[----:B0-----:R-:W-:Y:S01]  /*0de0*/  FSETP.GTU.AND P0, PT, R9, R10, PT ;  /* 0x0000000a0900720b */ /* 0x001fe20003f0c000 */
[----:B------:R-:W0:Y:S01]  /*0df0*/  LDCU UR8, c[0x0][0x388] ;  /* 0x00007100ff0877ac */ /* 0x000e220008000800 */
[----:B------:R-:W-:Y:S01]  /*0e00*/  BSSY.RECONVERGENT B0, `(.L_x_181) ;  /* 0x0000042000007945 */ /* 0x000fe20003800200 */
[----:B------:R-:W-:Y:S02]  /*0e10*/  IMAD.MOV.U32 R14, RZ, RZ, RZ ;  /* 0x000000ffff0e7224 */ /* 0x000fe400078e00ff */
[----:B------:R-:W-:-:S08]  /*0e20*/  IMAD.MOV.U32 R3, RZ, RZ, RZ ;  /* 0x000000ffff037224 */ /* 0x000fd000078e00ff */
[----:B------:R-:W-:Y:S05]  /*0e30*/  @P0 BRA `(.L_x_182) ;  /* 0x0000000000f80947 */ /* 0x000fea0003800000 */
[----:B------:R-:W-:Y:S01]  /*0e40*/  IMAD.MOV.U32 R3, RZ, RZ, RZ ;  /* 0x000000ffff037224 */ /* 0x000fe200078e00ff */
[----:B------:R-:W-:Y:S01]  /*0e50*/  MOV R11, R9 ;  /* 0x00000009000b7202 */ /* 0x000fe20000000f00 */
[----:B------:R-:W-:-:S07]  /*0e60*/  IMAD.MOV.U32 R14, RZ, RZ, RZ ;  /* 0x000000ffff0e7224 */ /* 0x000fce00078e00ff */
.L_x_188:
[----:B------:R-:W-:Y:S01]  /*0e70*/  FSETP.GTU.AND P0, PT, R7, R8, PT ;  /* 0x000000080700720b */ /* 0x000fe20003f0c000 */
[----:B------:R-:W-:-:S12]  /*0e80*/  BSSY.RECONVERGENT B1, `(.L_x_183) ;  /* 0x0000036000017945 */ /* 0x000fd80003800200 */
[----:B------:R-:W-:Y:S05]  /*0e90*/  @P0 BRA `(.L_x_184) ;  /* 0x0000000000d00947 */ /* 0x000fea0003800000 */
[----:B------:R-:W2:Y:S01]  /*0ea0*/  LDCU UR6, c[0x0][0x38c] ;  /* 0x00007180ff0677ac */ /* 0x000ea20008000800 */
[----:B------:R-:W2:Y:S01]  /*0eb0*/  F2I.FLOOR.NTZ R15, R11 ;  /* 0x0000000b000f7305 */ /* 0x000ea20000207100 */
[----:B------:R-:W-:Y:S01]  /*0ec0*/  FADD R12, R6, -R11 ;  /* 0x8000000b060c7221 */ /* 0x000fe20000000000 */
[----:B------:R-:W-:Y:S01]  /*0ed0*/  IMAD.MOV.U32 R17, RZ, RZ, 0x3f000000 ;  /* 0x3f000000ff117424 */ /* 0x000fe200078e00ff */
[----:B------:R-:W3:Y:S01]  /*0ee0*/  LDCU UR7, c[0x0][0x390] ;  /* 0x00007200ff0777ac */ /* 0x000ee20008000800 */
[----:B------:R-:W-:Y:S02]  /*0ef0*/  IMAD.MOV.U32 R13, RZ, RZ, 0x3fc00000 ;  /* 0x3fc00000ff0d7424 */ /* 0x000fe400078e00ff */
[C---:B------:R-:W-:Y:S01]  /*0f00*/  FMUL R0, R12.reuse, R12 ;  /* 0x0000000c0c007220 */ /* 0x040fe20000400000 */
[C---:B------:R-:W-:Y:S01]  /*0f10*/  FSETP.GTU.AND P2, PT, |R12|.reuse, 1, PT ;  /* 0x3f8000000c00780b */ /* 0x040fe20003f4c200 */
[C---:B------:R-:W-:Y:S01]  /*0f20*/  FFMA R17, |R12|.reuse, -R17, 2.5 ;  /* 0x402000000c117423 */ /* 0x040fe20000000a11 */
[C---:B------:R-:W-:Y:S01]  /*0f30*/  FFMA R13, |R12|.reuse, R13, -2.5 ;  /* 0xc02000000c0d7423 */ /* 0x040fe2000000020d */
[----:B------:R-:W-:-:S02]  /*0f40*/  FSETP.GEU.AND P1, PT, |R12|, 2, PT ;  /* 0x400000000c00780b */ /* 0x000fc40003f2e200 */
[----:B------:R-:W-:Y:S01]  /*0f50*/  FFMA R17, |R12|, R17, -4 ;  /* 0xc08000000c117423 */ /* 0x000fe20000000211 */
[----:B------:R-:W-:-:S03]  /*0f60*/  FFMA R0, R0, R13, 1 ;  /* 0x3f80000000007423 */ /* 0x000fc6000000000d */
[----:B------:R-:W-:Y:S01]  /*0f70*/  FFMA R17, |R12|, R17, 2 ;  /* 0x400000000c117423 */ /* 0x000fe20000000211 */
[----:B--2---:R-:W-:-:S04]  /*0f80*/  ISETP.GE.AND P0, PT, R15, UR6, PT ;  /* 0x000000060f007c0c */ /* 0x004fc8000bf06270 */
[----:B------:R-:W-:Y:S02]  /*0f90*/  @P2 FSEL R0, R17, RZ, !P1 ;  /* 0x000000ff11002208 */ /* 0x000fe40004800000 */
[C---:B------:R-:W-:Y:S01]  /*0fa0*/  ISETP.LT.OR P0, PT, R15.reuse, RZ, P0 ;  /* 0x000000ff0f00720c */ /* 0x040fe20000701670 */
[----:B---3--:R-:W-:Y:S01]  /*0fb0*/  IMAD R15, R15, UR7, RZ ;  /* 0x000000070f0f7c24 */ /* 0x008fe2000f8e02ff */
[----:B------:R-:W-:-:S04]  /*0fc0*/  MOV R17, R7 ;  /* 0x0000000700117202 */ /* 0x000fc80000000f00 */
[----:B------:R-:W-:-:S07]  /*0fd0*/  SHF.R.S32.HI R16, RZ, 0x1f, R15 ;  /* 0x0000001fff107819 */ /* 0x000fce000001140f */
.L_x_187:
[----:B------:R-:W0:Y:S02]  /*0fe0*/  F2I.FLOOR.NTZ R18, R17 ;  /* 0x0000001100127305 */ /* 0x000e240000207100 */
[----:B0-----:R-:W-:-:S04]  /*0ff0*/  ISETP.GE.AND P1, PT, R18, UR8, PT ;  /* 0x0000000812007c0c */ /* 0x001fc8000bf26270 */
[----:B------:R-:W-:-:S04]  /*1000*/  ISETP.LT.OR P1, PT, R18, RZ, P1 ;  /* 0x000000ff1200720c */ /* 0x000fc80000f21670 */
[----:B------:R-:W-:-:S13]  /*1010*/  PLOP3.LUT P1, PT, P1, P0, PT, 0xf8, 0x8f ;  /* 0x00000000008f781c */ /* 0x000fda0000f21f70 */
[----:B------:R-:W0:Y:S01]  /*1020*/  @!P1 LDC.64 R12, c[0x0][0x380] ;  /* 0x0000e000ff0c9b82 */ /* 0x000e220000000a00 */
[----:B------:R-:W-:-:S05]  /*1030*/  @!P1 IMAD.SHL.U32 R18, R18, 0x4, RZ ;  /* 0x0000000412129824 */ /* 0x000fca00078e00ff */
[----:B0-----:R-:W-:-:S04]  /*1040*/  @!P1 IADD3 R12, P2, P3, R15, R12, R18 ;  /* 0x0000000c0f0c9210 */ /* 0x001fc80007b5e012 */
[----:B------:R-:W-:-:S06]  /*1050*/  @!P1 IADD3.X R13, PT, PT, R16, R13, RZ, P2, P3 ;  /* 0x0000000d100d9210 */ /* 0x000fcc00017e64ff */
[----:B-1----:R0:W5:Y:S01]  /*1060*/  @!P1 LDG.E.U8 R13, desc[UR4][R12.64] ;  /* 0x000000040c0d9981 */ /* 0x002162000c1e1100 */
        /* <DEDUP_REMOVED lines=12> */
[----:B------:R-:W-:-:S05]  /*1130*/  @!P2 MOV R12, 0x3f000000 ;  /* 0x3f000000000ca802 */ /* 0x000fca0000000f00 */
[----:B------:R-:W-:-:S04]  /*1140*/  @!P2 FFMA R12, |R23|, -R12, 2.5 ;  /* 0x40200000170ca423 */ /* 0x000fc80000000a0c */
[----:B------:R-:W-:-:S04]  /*1150*/  @!P2 FFMA R12, |R23|, R12, -4 ;  /* 0xc0800000170ca423 */ /* 0x000fc8000000020c */
[----:B------:R-:W-:-:S07]  /*1160*/  @!P2 FFMA R19, |R23|, R12, 2 ;  /* 0x400000001713a423 */ /* 0x000fce000000020c */
.L_x_186:
[----:B------:R-:W-:Y:S05]  /*1170*/  BSYNC.RECONVERGENT B2 ;  /* 0x0000000000027941 */ /* 0x000fea0003800200 */
.L_x_185:
[----:B------:R-:W-:Y:S01]  /*1180*/  FSETP.GTU.AND P2, PT, R17, R8, PT ;  /* 0x000000081100720b */ /* 0x000fe20003f4c000 */
[----:B------:R-:W-:Y:S01]  /*1190*/  FMUL R19, R0, R19 ;  /* 0x0000001300137220 */ /* 0x000fe20000400000 */
[----:B-----5:R-:W-:-:S03]  /*11a0*/  @!P1 I2FP.F32.U32 R21, R13 ;  /* 0x0000000d00159245 */ /* 0x020fc60000201000 */
[C---:B------:R-:W-:Y:S02]  /*11b0*/  FADD R3, R19.reuse, R3 ;  /* 0x0000000313037221 */ /* 0x040fe40000000000 */
[----:B------:R-:W-:-:S06]  /*11c0*/  FFMA R14, R19, R21, R14 ;  /* 0x00000015130e7223 */ /* 0x000fcc000000000e */
[----:B------:R-:W-:Y:S05]  /*11d0*/  @!P2 BRA `(.L_x_187) ;  /* 0xfffffffc0080a947 */ /* 0x000fea000383ffff */
.L_x_184:
[----:B01----:R-:W-:Y:S05]  /*11e0*/  BSYNC.RECONVERGENT B1 ;  /* 0x0000000000017941 */ /* 0x003fea0003800200 */
.L_x_183:
[----:B------:R-:W-:-:S05]  /*11f0*/  FADD R11, R11, 1 ;  /* 0x3f8000000b0b7421 */ /* 0x000fca0000000000 */
[----:B------:R-:W-:-:S13]  /*1200*/  FSETP.GTU.AND P0, PT, R11, R10, PT ;  /* 0x0000000a0b00720b */ /* 0x000fda0003f0c000 */
[----:B------:R-:W-:Y:S05]  /*1210*/  @!P0 BRA `(.L_x_188) ;  /* 0xfffffffc00148947 */ /* 0x000fea000383ffff */
.L_x_182:
[----:B01----:R-:W-:Y:S05]  /*1220*/  BSYNC.RECONVERGENT B0 ;  /* 0x0000000000007941 */ /* 0x003fea0003800200 */
.L_x_181:
[----:B------:R-:W0:Y:S01]  /*1230*/  MUFU.RCP R0, R3 ;  /* 0x0000000300007308 */ /* 0x000e220000001000 */
[----:B------:R-:W-:Y:S01]  /*1240*/  BSSY.RECONVERGENT B0, `(.L_x_189) ;  /* 0x000000d000007945 */ /* 0x000fe20003800200 */
[----:B------:R-:W-:Y:S02]  /*1250*/  FSETP.GTU.AND P4, PT, R9, R10, PT ;  /* 0x0000000a0900720b */ /* 0x000fe40003f8c000 */
[----:B------:R-:W-:-:S04]  /*1260*/  FSETP.NEU.AND P5, PT, R3, RZ, PT ;  /* 0x000000ff0300720b */ /* 0x000fc80003fad000 */
[----:B------:R-:W1:Y:S01]  /*1270*/  FCHK P0, R14, R3 ;  /* 0x000000030e007302 */ /* 0x000e620000000000 */
[----:B0-----:R-:W-:-:S04]  /*1280*/  FFMA R11, R0, -R3, 1 ;  /* 0x3f800000000b7423 */ /* 0x001fc80000000803 */
[----:B------:R-:W-:-:S04]  /*1290*/  FFMA R0, R0, R11, R0 ;  /* 0x0000000b00007223 */ /* 0x000fc80000000000 */
[----:B------:R-:W-:-:S04]  /*12a0*/  FFMA R11, R0, R14, RZ ;  /* 0x0000000e000b7223 */ /* 0x000fc800000000ff */
[----:B------:R-:W-:-:S04]  /*12b0*/  FFMA R12, R11, -R3, R14 ;  /* 0x800000030b0c7223 */ /* 0x000fc8000000000e */
[----:B------:R-:W-:Y:S01]  /*12c0*/  FFMA R0, R0, R12, R11 ;  /* 0x0000000c00007223 */ /* 0x000fe2000000000b */
[----:B-1----:R-:W-:Y:S06]  /*12d0*/  @!P0 BRA `(.L_x_190) ;  /* 0x00000000000c8947 */ /* 0x002fec0003800000 */
[----:B------:R-:W-:Y:S01]  /*12e0*/  IMAD.MOV.U32 R0, RZ, RZ, R14 ;  /* 0x000000ffff007224 */ /* 0x000fe200078e000e */
[----:B------:R-:W-:-:S07]  /*12f0*/  MOV R12, 0x1310 ;  /* 0x00001310000c7802 */ /* 0x000fce0000000f00 */
[----:B------:R-:W-:Y:S05]  /*1300*/  CALL.REL.NOINC `($__internal_3_$__cuda_sm3x_div_rn_noftz_f32_slowpath) ;  /* 0x0000001000607944 */ /* 0x000fea0003c00000 */
.L_x_190:
[----:B------:R-:W-:Y:S05]  /*1310*/  BSYNC.RECONVERGENT B0 ;  /* 0x0000000000007941 */ /* 0x000fea0003800200 */
.L_x_189:
[----:B------:R-:W-:Y:S01]  /*1320*/  FSEL R0, R0, RZ, P5 ;  /* 0x000000ff00007208 */ /* 0x000fe20002800000 */
[----:B------:R-:W0:Y:S01]  /*1330*/  LDCU.64 UR6, c[0x0][0x3a8] ;  /* 0x00007500ff0677ac */ /* 0x000e220008000a00 */
[----:B------:R-:W-:Y:S01]  /*1340*/  BSSY.RECONVERGENT B0, `(.L_x_191) ;  /* 0x000004b000007945 */ /* 0x000fe20003800200 */
[----:B------:R-:W-:Y:S01]  /*1350*/  IMAD.MOV.U32 R14, RZ, RZ, RZ ;  /* 0x000000ffff0e7224 */ /* 0x000fe200078e00ff */
[C---:B------:R-:W-:Y:S01]  /*1360*/  FMNMX.NAN R3, R0.reuse, 255, PT ;  /* 0x437f000000037809 */ /* 0x040fe20003820000 */
[----:B------:R-:W1:Y:S01]  /*1370*/  LDCU UR8, c[0x0][0x388] ;  /* 0x00007100ff0877ac */ /* 0x000e620008000800 */
[----:B------:R-:W-:-:S03]  /*1380*/  FSETP.GEU.AND P0, PT, R0, RZ, PT ;  /* 0x000000ff0000720b */ /* 0x000fc60003f0e000 */
[----:B------:R-:W-:-:S05]  /*1390*/  FADD R3, R3, 0.5 ;  /* 0x3f00000003037421 */ /* 0x000fca0000000000 */
[----:B------:R-:W-:Y:S01]  /*13a0*/  FSEL R0, R3, 0.5, P0 ;  /* 0x3f00000003007808 */ /* 0x000fe20000000000 */
[----:B------:R-:W-:-:S03]  /*13b0*/  HFMA2 R3, -RZ, RZ, 0, 0 ;  /* 0x00000000ff037431 */ /* 0x000fc600000001ff */
[----:B------:R-:W2:Y:S01]  /*13c0*/  F2I.U32.TRUNC.NTZ R11, R0 ;  /* 0x00000000000b7305 */ /* 0x000ea2000020f000 */
[----:B0-----:R-:W-:-:S04]  /*13d0*/  IADD3 R4, P0, PT, R4, UR6, RZ ;  /* 0x0000000604047c10 */ /* 0x001fc8000ff1e0ff */
[----:B------:R-:W-:-:S05]  /*13e0*/  IADD3.X R5, PT, PT, R5, UR7, RZ, P0, !PT ;  /* 0x0000000705057c10 */ /* 0x000fca00087fe4ff */
[----:B--2---:R0:W-:Y:S01]  /*13f0*/  STG.E.U8 desc[UR4][R4.64], R11 ;  /* 0x0000000b04007986 */ /* 0x0041e2000c101104 */
[----:B-1----:R-:W-:Y:S05]  /*1400*/  @P4 BRA `(.L_x_192) ;  /* 0x0000000000f84947 */ /* 0x002fea0003800000 */
[----:B------:R-:W-:Y:S02]  /*1410*/  IMAD.MOV.U32 R3, RZ, RZ, RZ ;  /* 0x000000ffff037224 */ /* 0x000fe400078e00ff */
[----:B0-----:R-:W-:Y:S02]  /*1420*/  IMAD.MOV.U32 R11, RZ, RZ, R9 ;  /* 0x000000ffff0b7224 */ /* 0x001fe400078e0009 */
[----:B------:R-:W-:-:S07]  /*1430*/  IMAD.MOV.U32 R14, RZ, RZ, RZ ;  /* 0x000000ffff0e7224 */ /* 0x000fce00078e00ff */
.L_x_198:
[----:B------:R-:W-:Y:S01]  /*1440*/  FSETP.GTU.AND P0, PT, R7, R8, PT ;  /* 0x000000080700720b */ /* 0x000fe20003f0c000 */
[----:B------:R-:W-:-:S12]  /*1450*/  BSSY.RECONVERGENT B1, `(.L_x_193) ;  /* 0x0000036000017945 */ /* 0x000fd80003800200 */
[----:B------:R-:W-:Y:S05]  /*1460*/  @P0 BRA `(.L_x_194) ;  /* 0x0000000000d00947 */ /* 0x000fea0003800000 */
[----:B------:R-:W0:Y:S01]  /*1470*/  LDCU UR6, c[0x0][0x38c] ;  /* 0x00007180ff0677ac */ /* 0x000e220008000800 */
[----:B------:R-:W0:Y:S01]  /*1480*/  F2I.FLOOR.NTZ R15, R11 ;  /* 0x0000000b000f7305 */ /* 0x000e220000207100 */
[----:B------:R-:W-:Y:S01]  /*1490*/  FADD R12, R6, -R11 ;  /* 0x8000000b060c7221 */ /* 0x000fe20000000000 */
[----:B------:R-:W-:Y:S01]  /*14a0*/  MOV R17, 0x3f000000 ;  /* 0x3f00000000117802 */ /* 0x000fe20000000f00 */
[----:B------:R-:W1:Y:S01]  /*14b0*/  LDCU UR7, c[0x0][0x390] ;  /* 0x00007200ff0777ac */ /* 0x000e620008000800 */
        /* <DEDUP_REMOVED lines=9> */
[----:B0-----:R-:W-:-:S04]  /*1550*/  ISETP.GE.AND P0, PT, R15, UR6, PT ;  /* 0x000000060f007c0c */ /* 0x001fc8000bf06270 */
[----:B------:R-:W-:Y:S01]  /*1560*/  @P2 FSEL R0, R17, RZ, !P1 ;  /* 0x000000ff11002208 */ /* 0x000fe20004800000 */
[----:B------:R-:W-:Y:S01]  /*1570*/  IMAD.MOV.U32 R17, RZ, RZ, R7 ;  /* 0x000000ffff117224 */ /* 0x000fe200078e0007 */
[C---:B------:R-:W-:Y:S01]  /*1580*/  ISETP.LT.OR P0, PT, R15.reuse, RZ, P0 ;  /* 0x000000ff0f00720c */ /* 0x040fe20000701670 */
[----:B-1----:R-:W-:-:S05]  /*1590*/  IMAD R15, R15, UR7, RZ ;  /* 0x000000070f0f7c24 */ /* 0x002fca000f8e02ff */
[----:B------:R-:W-:-:S07]  /*15a0*/  SHF.R.S32.HI R16, RZ, 0x1f, R15 ;  /* 0x0000001fff107819 */ /* 0x000fce000001140f */
.L_x_197:
        /* <DEDUP_REMOVED lines=8> */
[----:B------:R0:W5:Y:S01]  /*1630*/  @!P1 LDG.E.U8 R13, desc[UR4][R12.64+0x1] ;  /* 0x000001040c0d9981 */ /* 0x000162000c1e1100 */
[----:B------:R-:W-:Y:S01]  /*1640*/  FADD R23, R2, -R17 ;  /* 0x8000001102177221 */ /* 0x000fe20000000000 */
[----:B------:R-:W-:Y:S01]  /*1650*/  BSSY.RECONVERGENT B2, `(.L_x_195) ;  /* 0x000000f000027945 */ /* 0x000fe20003800200 */
[----:B------:R-:W-:Y:S02]  /*1660*/  IMAD.MOV.U32 R21, RZ, RZ, RZ ;  /* 0x000000ffff157224 */ /* 0x000fe400078e00ff */
[----:B------:R-:W-:Y:S01]  /*1670*/  FADD R17, R17, 1 ;  /* 0x3f80000011117421 */ /* 0x000fe20000000000 */
[----:B------:R-:W-:-:S13]  /*1680*/  FSETP.GTU.AND P2, PT, |R23|, 1, PT ;  /* 0x3f8000001700780b */ /* 0x000fda0003f4c200 */
[----:B------:R-:W-:Y:S01]  /*1690*/  @!P2 MOV R20, 0x3fc00000 ;  /* 0x3fc000000014a802 */ /* 0x000fe20000000f00 */
[----:B------:R-:W-:-:S04]  /*16a0*/  @!P2 FMUL R18, R23, R23 ;  /* 0x000000171712a220 */ /* 0x000fc80000400000 */
        /* <DEDUP_REMOVED lines=9> */
.L_x_196:
[----:B------:R-:W-:Y:S05]  /*1740*/  BSYNC.RECONVERGENT B2 ;  /* 0x0000000000027941 */ /* 0x000fea0003800200 */
.L_x_195:
[----:B------:R-:W-:Y:S01]  /*1750*/  FSETP.GTU.AND P2, PT, R17, R8, PT ;  /* 0x000000081100720b */ /* 0x000fe20003f4c000 */
[----:B------:R-:W-:Y:S01]  /*1760*/  FMUL R19, R0, R19 ;  /* 0x0000001300137220 */ /* 0x000fe20000400000 */
[----:B-----5:R-:W-:-:S03]  /*1770*/  @!P1 I2FP.F32.U32 R21, R13 ;  /* 0x0000000d00159245 */ /* 0x020fc60000201000 */
[C---:B------:R-:W-:Y:S02]  /*1780*/  FADD R3, R19.reuse, R3 ;  /* 0x0000000313037221 */ /* 0x040fe40000000000 */
[----:B------:R-:W-:-:S06]  /*1790*/  FFMA R14, R19, R21, R14 ;  /* 0x00000015130e7223 */ /* 0x000fcc000000000e */
[----:B------:R-:W-:Y:S05]  /*17a0*/  @!P2 BRA `(.L_x_197) ;  /* 0xfffffffc0080a947 */ /* 0x000fea000383ffff */
.L_x_194:
[----:B------:R-:W-:Y:S05]  /*17b0*/  BSYNC.RECONVERGENT B1 ;  /* 0x0000000000017941 */ /* 0x000fea0003800200 */
.L_x_193:
[----:B------:R-:W-:-:S05]  /*17c0*/  FADD R11, R11, 1 ;  /* 0x3f8000000b0b7421 */ /* 0x000fca0000000000 */
[----:B------:R-:W-:-:S13]  /*17d0*/  FSETP.GTU.AND P0, PT, R11, R10, PT ;  /* 0x0000000a0b00720b */ /* 0x000fda0003f0c000 */
[----:B------:R-:W-:Y:S05]  /*17e0*/  @!P0 BRA `(.L_x_198) ;  /* 0xfffffffc00148947 */ /* 0x000fea000383ffff */
.L_x_192:
[----:B------:R-:W-:Y:S05]  /*17f0*/  BSYNC.RECONVERGENT B0 ;  /* 0x0000000000007941 */ /* 0x000fea0003800200 */
.L_x_191:
        /* <DEDUP_REMOVED lines=11> */
[----:B------:R-:W-:Y:S02]  /*18b0*/  MOV R0, R14 ;  /* 0x0000000e00007202 */ /* 0x000fe40000000f00 */
[----:B------:R-:W-:-:S07]  /*18c0*/  MOV R12, 0x18e0 ;  /* 0x000018e0000c7802 */ /* 0x000fce0000000f00 */
[----:B------:R-:W-:Y:S05]  /*18d0*/  CALL.REL.NOINC `($__internal_3_$__cuda_sm3x_div_rn_noftz_f32_slowpath) ;  /* 0x0000000800ec7944 */ /* 0x000fea0003c00000 */
.L_x_200:
[----:B------:R-:W-:Y:S05]  /*18e0*/  BSYNC.RECONVERGENT B0 ;  /* 0x0000000000007941 */ /* 0x000fea0003800200 */
.L_x_199:
[----:B------:R-:W-:Y:S01]  /*18f0*/  FSEL R0, R0, RZ, P5 ;  /* 0x000000ff00007208 */ /* 0x000fe20002800000 */
[----:B------:R-:W0:Y:S01]  /*1900*/  LDCU UR8, c[0x0][0x388] ;  /* 0x00007100ff0877ac */ /* 0x000e220008000800 */
[----:B------:R-:W-:Y:S01]  /*1910*/  BSSY.RECONVERGENT B0, `(.L_x_201) ;  /* 0x0000048000007945 */ /* 0x000fe20003800200 */
[----:B------:R-:W-:Y:S01]  /*1920*/  IMAD.MOV.U32 R14, RZ, RZ, RZ ;  /* 0x000000ffff0e7224 */ /* 0x000fe200078e00ff */
[C---:B------:R-:W-:Y:S02]  /*1930*/  FMNMX.NAN R3, R0.reuse, 255, PT ;  /* 0x437f000000037809 */ /* 0x040fe40003820000 */
[----:B------:R-:W-:-:S03]  /*1940*/  FSETP.GEU.AND P0, PT, R0, RZ, PT ;  /* 0x000000ff0000720b */ /* 0x000fc60003f0e000 */
[----:B------:R-:W-:-:S05]  /*1950*/  FADD R3, R3, 0.5 ;  /* 0x3f00000003037421 */ /* 0x000fca0000000000 */
[----:B------:R-:W-:Y:S01]  /*1960*/  FSEL R0, R3, 0.5, P0 ;  /* 0x3f00000003007808 */ /* 0x000fe20000000000 */
[----:B------:R-:W-:-:S03]  /*1970*/  IMAD.MOV.U32 R3, RZ, RZ, RZ ;  /* 0x000000ffff037224 */ /* 0x000fc600078e00ff */
[----:B------:R-:W1:Y:S02]  /*1980*/  F2I.U32.TRUNC.NTZ R11, R0 ;  /* 0x00000000000b7305 */ /* 0x000e64000020f000 */
[----:B-1----:R1:W-:Y:S01]  /*1990*/  STG.E.U8 desc[UR4][R4.64+0x1], R11 ;  /* 0x0000010b04007986 */ /* 0x0023e2000c101104 */
[----:B0-----:R-:W-:Y:S05]  /*19a0*/  @P4 BRA `(.L_x_202) ;  /* 0x0000000000f84947 */ /* 0x001fea0003800000 */
[----:B------:R-:W-:Y:S01]  /*19b0*/  IMAD.MOV.U32 R3, RZ, RZ, RZ ;  /* 0x000000ffff037224 */ /* 0x000fe200078e00ff */
[----:B-1----:R-:W-:Y:S01]  /*19c0*/  MOV R11, R9 ;  /* 0x00000009000b7202 */ /* 0x002fe20000000f00 */
[----:B------:R-:W-:-:S07]  /*19d0*/  IMAD.MOV.U32 R14, RZ, RZ, RZ ;  /* 0x000000ffff0e7224 */ /* 0x000fce00078e00ff */
.L_x_208:
[----:B------:R-:W-:Y:S01]  /*19e0*/  FSETP.GTU.AND P0, PT, R7, R8, PT ;  /* 0x000000080700720b */ /* 0x000fe20003f0c000 */
        /* <DEDUP_REMOVED lines=17> */
[----:B------:R-:W-:Y:S02]  /*1b00*/  @P2 FSEL R0, R17, RZ, !P1 ;  /* 0x000000ff11002208 */ /* 0x000fe40004800000 */
[C---:B------:R-:W-:Y:S01]  /*1b10*/  ISETP.LT.OR P0, PT, R15.reuse, RZ, P0 ;  /* 0x000000ff0f00720c */ /* 0x040fe20000701670 */
[----:B-1----:R-:W-:Y:S01]  /*1b20*/  IMAD R15, R15, UR7, RZ ;  /* 0x000000070f0f7c24 */ /* 0x002fe2000f8e02ff */
[----:B------:R-:W-:-:S04]  /*1b30*/  MOV R17, R7 ;  /* 0x0000000700117202 */ /* 0x000fc80000000f00 */
[----:B------:R-:W-:-:S07]  /*1b40*/  SHF.R.S32.HI R16, RZ, 0x1f, R15 ;  /* 0x0000001fff107819 */ /* 0x000fce000001140f */
.L_x_207:
        /* <DEDUP_REMOVED lines=25> */
.L_x_206:
[----:B------:R-:W-:Y:S05]  /*1ce0*/  BSYNC.RECONVERGENT B2 ;  /* 0x0000000000027941 */ /* 0x000fea0003800200 */
.L_x_205:
[----:B------:R-:W-:Y:S01]  /*1cf0*/  FSETP.GTU.AND P2, PT, R17, R8, PT ;  /* 0x000000081100720b */ /* 0x000fe20003f4c000 */
[----:B------:R-:W-:Y:S01]  /*1d00*/  FMUL R19, R0, R19 ;  /* 0x0000001300137220 */ /* 0x000fe20000400000 */
[----:B-----5:R-:W-:-:S03]  /*1d10*/  @!P1 I2FP.F32.U32 R21, R13 ;  /* 0x0000000d00159245 */ /* 0x020fc60000201000 */
[C---:B------:R-:W-:Y:S02]  /*1d20*/  FADD R3, R19.reuse, R3 ;  /* 0x0000000313037221 */ /* 0x040fe40000000000 */
[----:B------:R-:W-:-:S06]  /*1d30*/  FFMA R14, R19, R21, R14 ;  /* 0x00000015130e7223 */ /* 0x000fcc000000000e */
[----:B------:R-:W-:Y:S05]  /*1d40*/  @!P2 BRA `(.L_x_207) ;  /* 0xfffffffc0080a947 */ /* 0x000fea000383ffff */
.L_x_204:
[----:B------:R-:W-:Y:S05]  /*1d50*/  BSYNC.RECONVERGENT B1 ;  /* 0x0000000000017941 */ /* 0x000fea0003800200 */
.L_x_203:
[----:B------:R-:W-:-:S05]  /*1d60*/  FADD R11, R11, 1 ;  /* 0x3f8000000b0b7421 */ /* 0x000fca0000000000 */
[----:B------:R-:W-:-:S13]  /*1d70*/  FSETP.GTU.AND P0, PT, R11, R10, PT ;  /* 0x0000000a0b00720b */ /* 0x000fda0003f0c000 */
[----:B------:R-:W-:Y:S05]  /*1d80*/  @!P0 BRA `(.L_x_208) ;  /* 0xfffffffc00148947 */ /* 0x000fea000383ffff */
.L_x_202:
[----:B------:R-:W-:Y:S05]  /*1d90*/  BSYNC.RECONVERGENT B0 ;  /* 0x0000000000007941 */ /* 0x000fea0003800200 */
.L_x_201:
[----:B------:R-:W1:Y:S01]  /*1da0*/  MUFU.RCP R0, R3 ;  /* 0x0000000300007308 */ /* 0x000e620000001000 */
[----:B------:R-:W-:Y:S01]  /*1db0*/  BSSY.RECONVERGENT B0, `(.L_x_209) ;  /* 0x000000d000007945 */ /* 0x000fe20003800200 */
[----:B------:R-:W-:Y:S02]  /*1dc0*/  FSETP.GTU.AND P4, PT, R9, R10, PT ;  /* 0x0000000a0900720b */ /* 0x000fe40003f8c000 */
[----:B------:R-:W-:-:S04]  /*1dd0*/  FSETP.NEU.AND P5, PT, R3, RZ, PT ;  /* 0x000000ff0300720b */ /* 0x000fc80003fad000 */
[----:B------:R-:W0:Y:S01]  /*1de0*/  FCHK P0, R14, R3 ;  /* 0x000000030e007302 */ /* 0x000e220000000000 */
[----:B-1----:R-:W-:-:S04]  /*1df0*/  FFMA R11, R0, -R3, 1 ;  /* 0x3f800000000b7423 */ /* 0x002fc80000000803 */
[----:B------:R-:W-:-:S04]  /*1e00*/  FFMA R0, R0, R11, R0 ;  /* 0x0000000b00007223 */ /* 0x000fc80000000000 */
[----:B------:R-:W-:-:S04]  /*1e10*/  FFMA R11, R0, R14, RZ ;  /* 0x0000000e000b7223 */ /* 0x000fc800000000ff */
[----:B------:R-:W-:-:S04]  /*1e20*/  FFMA R12, R11, -R3, R14 ;  /* 0x800000030b0c7223 */ /* 0x000fc8000000000e */
[----:B------:R-:W-:Y:S01]  /*1e30*/  FFMA R0, R0, R12, R11 ;  /* 0x0000000c00007223 */ /* 0x000fe2000000000b */
[----:B0-----:R-:W-:Y:S06]  /*1e40*/  @!P0 BRA `(.L_x_210) ;  /* 0x00000000000c8947 */ /* 0x001fec0003800000 */
[----:B------:R-:W-:Y:S01]  /*1e50*/  IMAD.MOV.U32 R0, RZ, RZ, R14 ;  /* 0x000000ffff007224 */ /* 0x000fe200078e000e */
[----:B------:R-:W-:-:S07]  /*1e60*/  MOV R12, 0x1e80 ;  /* 0x00001e80000c7802 */ /* 0x000fce0000000f00 */
[----:B------:R-:W-:Y:S05]  /*1e70*/  CALL.REL.NOINC `($__internal_3_$__cuda_sm3x_div_rn_noftz_f32_slowpath) ;  /* 0x0000000400847944 */ /* 0x000fea0003c00000 */
.L_x_210:
[----:B------:R-:W-:Y:S05]  /*1e80*/  BSYNC.RECONVERGENT B0 ;  /* 0x0000000000007941 */ /* 0x000fea0003800200 */
.L_x_209:
        /* <DEDUP_REMOVED lines=8> */
[----:B------:R-:W-:-:S03]  /*1f10*/  HFMA2 R3, -RZ, RZ, 0, 0 ;  /* 0x00000000ff037431 */ /* 0x000fc600000001ff */
[----:B------:R-:W1:Y:S02]  /*1f20*/  F2I.U32.TRUNC.NTZ R11, R0 ;  /* 0x00000000000b7305 */ /* 0x000e64000020f000 */
[----:B-1----:R1:W-:Y:S01]  /*1f30*/  STG.E.U8 desc[UR4][R4.64+0x2], R11 ;  /* 0x0000020b04007986 */ /* 0x0023e2000c101104 */
[----:B0-----:R-:W-:Y:S05]  /*1f40*/  @P4 BRA `(.L_x_212) ;  /* 0x0000000000f44947 */ /* 0x001fea0003800000 */
[----:B------:R-:W-:Y:S02]  /*1f50*/  IMAD.MOV.U32 R3, RZ, RZ, RZ ;  /* 0x000000ffff037224 */ /* 0x000fe400078e00ff */
[----:B------:R-:W-:-:S07]  /*1f60*/  IMAD.MOV.U32 R14, RZ, RZ, RZ ;  /* 0x000000ffff0e7224 */ /* 0x000fce00078e00ff */
.L_x_218:
[----:B------:R-:W-:Y:S01]  /*1f70*/  FSETP.GTU.AND P0, PT, R7, R8, PT ;  /* 0x000000080700720b */ /* 0x000fe20003f0c000 */
[----:B------:R-:W-:-:S12]  /*1f80*/  BSSY.RECONVERGENT B1, `(.L_x_213) ;  /* 0x0000036000017945 */ /* 0x000fd80003800200 */
[----:B------:R-:W-:Y:S05]  /*1f90*/  @P0 BRA `(.L_x_214) ;  /* 0x0000000000d00947 */ /* 0x000fea0003800000 */
[----:B------:R-:W0:Y:S01]  /*1fa0*/  LDCU UR6, c[0x0][0x38c] ;  /* 0x00007180ff0677ac */ /* 0x000e220008000800 */
[----:B-1----:R-:W0:Y:S01]  /*1fb0*/  F2I.FLOOR.NTZ R11, R9 ;  /* 0x00000009000b7305 */ /* 0x002e220000207100 */
[----:B------:R-:W-:Y:S01]  /*1fc0*/  FADD R12, R6, -R9 ;  /* 0x80000009060c7221 */ /* 0x000fe20000000000 */
[----:B------:R-:W-:Y:S01]  /*1fd0*/  IMAD.MOV.U32 R15, RZ, RZ, 0x3f000000 ;  /* 0x3f000000ff0f7424 */ /* 0x000fe200078e00ff */
[----:B------:R-:W1:Y:S01]  /*1fe0*/  LDCU UR7, c[0x0][0x390] ;  /* 0x00007200ff0777ac */ /* 0x000e620008000800 */
[----:B------:R-:W-:Y:S01]  /*1ff0*/  MOV R13, 0x3fc00000 ;  /* 0x3fc00000000d7802 */ /* 0x000fe20000000f00 */
[C---:B------:R-:W-:Y:S01]  /*2000*/  FMUL R0, R12.reuse, R12 ;  /* 0x0000000c0c007220 */ /* 0x040fe20000400000 */
[C---:B------:R-:W-:Y:S01]  /*2010*/  FSETP.GTU.AND P2, PT, |R12|.reuse, 1, PT ;  /* 0x3f8000000c00780b */ /* 0x040fe20003f4c200 */
[C---:B------:R-:W-:Y:S01]  /*2020*/  FFMA R15, |R12|.reuse, -R15, 2.5 ;  /* 0x402000000c0f7423 */ /* 0x040fe20000000a0f */
[C---:B------:R-:W-:Y:S01]  /*2030*/  FSETP.GEU.AND P1, PT, |R12|.reuse, 2, PT ;  /* 0x400000000c00780b */ /* 0x040fe20003f2e200 */
[----:B------:R-:W-:-:S02]  /*2040*/  FFMA R13, |R12|, R13, -2.5 ;  /* 0xc02000000c0d7423 */ /* 0x000fc4000000020d */
[----:B------:R-:W-:Y:S02]  /*2050*/  FFMA R15, |R12|, R15, -4 ;  /* 0xc08000000c0f7423 */ /* 0x000fe4000000020f */
[----:B------:R-:W-:Y:S02]  /*2060*/  FFMA R0, R0, R13, 1 ;  /* 0x3f80000000007423 */ /* 0x000fe4000000000d */
[----:B------:R-:W-:Y:S01]  /*2070*/  FFMA R15, |R12|, R15, 2 ;  /* 0x400000000c0f7423 */ /* 0x000fe2000000020f */
[----:B0-----:R-:W-:-:S04]  /*2080*/  ISETP.GE.AND P0, PT, R11, UR6, PT ;  /* 0x000000060b007c0c */ /* 0x001fc8000bf06270 */
[----:B------:R-:W-:Y:S01]  /*2090*/  @P2 FSEL R0, R15, RZ, !P1 ;  /* 0x000000ff0f002208 */ /* 0x000fe20004800000 */
[----:B------:R-:W-:Y:S01]  /*20a0*/  IMAD.MOV.U32 R15, RZ, RZ, R7 ;  /* 0x000000ffff0f7224 */ /* 0x000fe200078e0007 */
[C---:B------:R-:W-:Y:S01]  /*20b0*/  ISETP.LT.OR P0, PT, R11.reuse, RZ, P0 ;  /* 0x000000ff0b00720c */ /* 0x040fe20000701670 */
[----:B-1----:R-:W-:-:S05]  /*20c0*/  IMAD R11, R11, UR7, RZ ;  /* 0x000000070b0b7c24 */ /* 0x002fca000f8e02ff */
[----:B------:R-:W-:-:S07]  /*20d0*/  SHF.R.S32.HI R16, RZ, 0x1f, R11 ;  /* 0x0000001fff107819 */ /* 0x000fce000001140b */
.L_x_217:
        /* <DEDUP_REMOVED lines=11> */
[----:B------:R-:W-:Y:S02]  /*2190*/  HFMA2 R19, -RZ, RZ, 0, 0 ;  /* 0x00000000ff137431 */ /* 0x000fe400000001ff */
        /* <DEDUP_REMOVED lines=13> */
.L_x_216:
[----:B------:R-:W-:Y:S05]  /*2270*/  BSYNC.RECONVERGENT B2 ;  /* 0x0000000000027941 */ /* 0x000fea0003800200 */
.L_x_215:
[----:B------:R-:W-:Y:S01]  /*2280*/  FSETP.GTU.AND P2, PT, R15, R8, PT ;  /* 0x000000080f00720b */ /* 0x000fe20003f4c000 */
[----:B------:R-:W-:Y:S01]  /*2290*/  FMUL R17, R0, R17 ;  /* 0x0000001100117220 */ /* 0x000fe20000400000 */
[----:B-----5:R-:W-:-:S03]  /*22a0*/  @!P1 I2FP.F32.U32 R19, R13 ;  /* 0x0000000d00139245 */ /* 0x020fc60000201000 */
[C---:B------:R-:W-:Y:S02]  /*22b0*/  FADD R3, R17.reuse, R3 ;  /* 0x0000000311037221 */ /* 0x040fe40000000000 */
[----:B------:R-:W-:-:S06]  /*22c0*/  FFMA R14, R17, R19, R14 ;  /* 0x00000013110e7223 */ /* 0x000fcc000000000e */
[----:B------:R-:W-:Y:S05]  /*22d0*/  @!P2 BRA `(.L_x_217) ;  /* 0xfffffffc0080a947 */ /* 0x000fea000383ffff */
.L_x_214:
[----:B------:R-:W-:Y:S05]  /*22e0*/  BSYNC.RECONVERGENT B1 ;  /* 0x0000000000017941 */ /* 0x000fea0003800200 */
.L_x_213:
[----:B------:R-:W-:-:S05]  /*22f0*/  FADD R9, R9, 1 ;  /* 0x3f80000009097421 */ /* 0x000fca0000000000 */
[----:B------:R-:W-:-:S13]  /*2300*/  FSETP.GTU.AND P0, PT, R9, R10, PT ;  /* 0x0000000a0900720b */ /* 0x000fda0003f0c000 */
[----:B------:R-:W-:Y:S05]  /*2310*/  @!P0 BRA `(.L_x_218) ;  /* 0xfffffffc00148947 */ /* 0x000fea000383ffff */
.L_x_212:
[----:B------:R-:W-:Y:S05]  /*2320*/  BSYNC.RECONVERGENT B0 ;  /* 0x0000000000007941 */ /* 0x000fea0003800200 */
.L_x_211:
[----:B------:R-:W0:Y:S01]  /*2330*/  MUFU.RCP R0, R3 ;  /* 0x0000000300007308 */ /* 0x000e220000001000 */
[----:B------:R-:W-:Y:S01]  /*2340*/  BSSY.RECONVERGENT B0, `(.L_x_219) ;  /* 0x000000c000007945 */ /* 0x000fe20003800200 */
[----:B------:R-:W-:-:S06]  /*2350*/  FSETP.NEU.AND P4, PT, R3, RZ, PT ;  /* 0x000000ff0300720b */ /* 0x000fcc0003f8d000 */
[----:B------:R-:W2:Y:S01]  /*2360*/  FCHK P0, R14, R3 ;  /* 0x000000030e007302 */ /* 0x000ea20000000000 */
[----:B0-----:R-:W-:-:S04]  /*2370*/  FFMA R7, R0, -R3, 1 ;  /* 0x3f80000000077423 */ /* 0x001fc80000000803 */
[----:B------:R-:W-:-:S04]  /*2380*/  FFMA R0, R0, R7, R0 ;  /* 0x0000000700007223 */ /* 0x000fc80000000000 */
[----:B------:R-:W-:-:S04]  /*2390*/  FFMA R7, R0, R14, RZ ;  /* 0x0000000e00077223 */ /* 0x000fc800000000ff */
[----:B------:R-:W-:-:S04]  /*23a0*/  FFMA R2, R7, -R3, R14 ;  /* 0x8000000307027223 */ /* 0x000fc8000000000e */
[----:B------:R-:W-:Y:S01]  /*23b0*/  FFMA R0, R0, R2, R7 ;  /* 0x0000000200007223 */ /* 0x000fe20000000007 */
[----:B--2---:R-:W-:Y:S06]  /*23c0*/  @!P0 BRA `(.L_x_220) ;  /* 0x00000000000c8947 */ /* 0x004fec0003800000 */
[----:B------:R-:W-:Y:S01]  /*23d0*/  IMAD.MOV.U32 R0, RZ, RZ, R14 ;  /* 0x000000ffff007224 */ /* 0x000fe200078e000e */
[----:B------:R-:W-:-:S07]  /*23e0*/  MOV R12, 0x2400 ;  /* 0x00002400000c7802 */ /* 0x000fce0000000f00 */
[----:B-1----:R-:W-:Y:S05]  /*23f0*/  CALL.REL.NOINC `($__internal_3_$__cuda_sm3x_div_rn_noftz_f32_slowpath) ;  /* 0x0000000000247944 */ /* 0x002fea0003c00000 */
.L_x_220:
[----:B------:R-:W-:Y:S05]  /*2400*/  BSYNC.RECONVERGENT B0 ;  /* 0x0000000000007941 */ /* 0x000fea0003800200 */
.L_x_219:
[----:B------:R-:W-:-:S04]  /*2410*/  FSEL R0, R0, RZ, P4 ;  /* 0x000000ff00007208 */ /* 0x000fc80002000000 */
[C---:B------:R-:W-:Y:S02]  /*2420*/  FMNMX.NAN R2, R0.reuse, 255, PT ;  /* 0x437f000000027809 */ /* 0x040fe40003820000 */
[----:B------:R-:W-:-:S03]  /*2430*/  FSETP.GEU.AND P0, PT, R0, RZ, PT ;  /* 0x000000ff0000720b */ /* 0x000fc60003f0e000 */
[----:B------:R-:W-:-:S05]  /*2440*/  FADD R2, R2, 0.5 ;  /* 0x3f00000002027421 */ /* 0x000fca0000000000 */
[----:B------:R-:W-:-:S04]  /*2450*/  FSEL R2, R2, 0.5, P0 ;  /* 0x3f00000002027808 */ /* 0x000fc80000000000 */
[----:B------:R-:W0:Y:S02]  /*2460*/  F2I.U32.TRUNC.NTZ R3, R2 ;  /* 0x0000000200037305 */ /* 0x000e24000020f000 */
[----:B0-----:R-:W-:Y:S01]  /*2470*/  STG.E.U8 desc[UR4][R4.64+0x3], R3 ;  /* 0x0000030304007986 */ /* 0x001fe2000c101104 */
[----:B------:R-:W-:Y:S05]  /*2480*/  EXIT ;  /* 0x000000000000794d */ /* 0x000fea0003800000 */
        .weak           $__internal_3_$__cuda_sm3x_div_rn_noftz_f32_slowpath
        .type           $__internal_3_$__cuda_sm3x_div_rn_noftz_f32_slowpath,@function
        .size           $__internal_3_$__cuda_sm3x_div_rn_noftz_f32_slowpath,(.L_x_411 - $__internal_3_$__cuda_sm3x_div_rn_noftz_f32_slowpath)
$__internal_3_$__cuda_sm3x_div_rn_noftz_f32_slowpath:
        /* <DEDUP_REMOVED lines=29> */
[----:B------:R-:W-:Y:S01]  /*2660*/  @P0 IMAD.MOV.U32 R11, RZ, RZ, RZ ;  /* 0x000000ffff0b0224 */ /* 0x000fe200078e00ff */
[----:B------:R-:W-:Y:S01]  /*2670*/  @!P0 MOV R11, 0xffffffc0 ;  /* 0xffffffc0000b8802 */ /* 0x000fe20000000f00 */
[----:B------:R-:W-:Y:S01]  /*2680*/  @!P0 FFMA R0, R0, 1.84467440737095516160e+19, RZ ;  /* 0x5f80000000008823 */ /* 0x000fe200000000ff */
[----:B------:R-:W-:-:S03]  /*2690*/  @!P1 FFMA R3, R3, 1.84467440737095516160e+19, RZ ;  /* 0x5f80000003039823 */ /* 0x000fc600000000ff */
[----:B------:R-:W-:-:S07]  /*26a0*/  @!P1 VIADD R11, R11, 0x40 ;  /* 0x000000400b0b9836 */ /* 0x000fce0000000000 */
.L_x_222:
[----:B------:R-:W-:Y:S01]  /*26b0*/  LEA R14, R13, 0xc0800000, 0x17 ;  /* 0xc08000000d0e7811 */ /* 0x000fe200078eb8ff */
[----:B------:R-:W-:Y:S04]  /*26c0*/  BSSY.RECONVERGENT B2, `(.L_x_227) ;  /* 0x0000036000027945 */ /* 0x000fe80003800200 */
[----:B------:R-:W-:Y:S02]  /*26d0*/  IMAD.IADD R15, R3, 0x1, -R14 ;  /* 0x00000001030f7824 */ /* 0x000fe400078e0a0e */
[----:B------:R-:W-:Y:S02]  /*26e0*/  VIADD R14, R16, 0xffffff81 ;  /* 0xffffff81100e7836 */ /* 0x000fe40000000000 */
[----:B------:R-:W0:Y:S01]  /*26f0*/  MUFU.RCP R3, R15 ;  /* 0x0000000f00037308 */ /* 0x000e220000001000 */
[----:B------:R-:W-:Y:S01]  /*2700*/  FADD.FTZ R17, -R15, -RZ ;  /* 0x800000ff0f117221 */ /* 0x000fe20000010100 */
[C---:B------:R-:W-:Y:S01]  /*2710*/  IMAD R0, R14.reuse, -0x800000, R0 ;  /* 0xff8000000e007824 */ /* 0x040fe200078e0200 */
[----:B------:R-:W-:-:S04]  /*2720*/  IADD3 R14, PT, PT, R14, 0x7f, -R13 ;  /* 0x0000007f0e0e7810 */ /* 0x000fc80007ffe80d */
[----:B------:R-:W-:Y:S01]  /*2730*/  IADD3 R14, PT, PT, R14, R11, RZ ;  /* 0x0000000b0e0e7210 */ /* 0x000fe20007ffe0ff */
[----:B0-----:R-:W-:-:S04]  /*2740*/  FFMA R16, R3, R17, 1 ;  /* 0x3f80000003107423 */ /* 0x001fc80000000011 */
        /* <DEDUP_REMOVED lines=19> */
[-CC-:B------:R-:W-:Y:S01]  /*2880*/  FFMA.RZ R11, R3, R17.reuse, R18.reuse ;  /* 0x00000011030b7223 */ /* 0x180fe2000000c012 */
[----:B------:R-:W-:Y:S01]  /*2890*/  IADD3 R16, PT, PT, R15, 0x20, RZ ;  /* 0x000000200f107810 */ /* 0x000fe20007ffe0ff */
[-CC-:B------:R-:W-:Y:S01]  /*28a0*/  FFMA.RM R14, R3, R17.reuse, R18.reuse ;  /* 0x00000011030e7223 */ /* 0x180fe20000004012 */
[----:B------:R-:W-:Y:S02]  /*28b0*/  ISETP.NE.AND P0, PT, R15, RZ, PT ;  /* 0x000000ff0f00720c */ /* 0x000fe40003f05270 */
[----:B------:R-:W-:Y:S01]  /*28c0*/  LOP3.LUT R13, R11, 0x7fffff, RZ, 0xc0, !PT ;  /* 0x007fffff0b0d7812 */ /* 0x000fe200078ec0ff */
[----:B------:R-:W-:Y:S01]  /*28d0*/  FFMA.RP R11, R3, R17, R18 ;  /* 0x00000011030b7223 */ /* 0x000fe20000008012 */
[----:B------:R-:W-:Y:S01]  /*28e0*/  IMAD.MOV R3, RZ, RZ, -R15 ;  /* 0x000000ffff037224 */ /* 0x000fe200078e0a0f */
[----:B------:R-:W-:Y:S02]  /*28f0*/  ISETP.NE.AND P1, PT, R15, RZ, PT ;  /* 0x000000ff0f00720c */ /* 0x000fe40003f25270 */
[----:B------:R-:W-:-:S02]  /*2900*/  LOP3.LUT R13, R13, 0x800000, RZ, 0xfc, !PT ;  /* 0x008000000d0d7812 */ /* 0x000fc400078efcff */
[----:B------:R-:W-:Y:S02]  /*2910*/  FSETP.NEU.FTZ.AND P2, PT, R11, R14, PT ;  /* 0x0000000e0b00720b */ /* 0x000fe40003f5d000 */
[----:B------:R-:W-:Y:S02]  /*2920*/  SHF.L.U32 R16, R13, R16, RZ ;  /* 0x000000100d107219 */ /* 0x000fe400000006ff */
[----:B------:R-:W-:Y:S02]  /*2930*/  SEL R14, R3, RZ, P0 ;  /* 0x000000ff030e7207 */ /* 0x000fe40000000000 */
[----:B------:R-:W-:Y:S02]  /*2940*/  ISETP.NE.AND P1, PT, R16, RZ, P1 ;  /* 0x000000ff1000720c */ /* 0x000fe40000f25270 */
[----:B------:R-:W-:Y:S02]  /*2950*/  SHF.R.U32.HI R14, RZ, R14, R13 ;  /* 0x0000000eff0e7219 */ /* 0x000fe4000001160d */
[----:B------:R-:W-:-:S02]  /*2960*/  PLOP3.LUT P1, PT, P2, P1, PT, 0xf8, 0x8f ;  /* 0x00000000008f781c */ /* 0x000fc40001723f70 */
[----:B------:R-:W-:Y:S02]  /*2970*/  SHF.R.U32.HI R16, RZ, 0x1, R14 ;  /* 0x00000001ff107819 */ /* 0x000fe4000001160e */
[----:B------:R-:W-:-:S04]  /*2980*/  SEL R3, RZ, 0x1, !P1 ;  /* 0x00000001ff037807 */ /* 0x000fc80004800000 */
[----:B------:R-:W-:-:S04]  /*2990*/  LOP3.LUT R3, R3, 0x1, R16, 0xf8, !PT ;  /* 0x0000000103037812 */ /* 0x000fc800078ef810 */
[----:B------:R-:W-:-:S05]  /*29a0*/  LOP3.LUT R3, R3, R14, RZ, 0xc0, !PT ;  /* 0x0000000e03037212 */ /* 0x000fca00078ec0ff */
[----:B------:R-:W-:-:S05]  /*29b0*/  IMAD.IADD R3, R16, 0x1, R3 ;  /* 0x0000000110037824 */ /* 0x000fca00078e0203 */
[----:B------:R-:W-:Y:S01]  /*29c0*/  LOP3.LUT R0, R3, R0, RZ, 0xfc, !PT ;  /* 0x0000000003007212 */ /* 0x000fe200078efcff */
[----:B------:R-:W-:Y:S06]  /*29d0*/  BRA `(.L_x_230) ;  /* 0x0000000000107947 */ /* 0x000fec0003800000 */
.L_x_229:
[----:B------:R-:W-:-:S04]  /*29e0*/  LOP3.LUT R0, R0, 0x80000000, RZ, 0xc0, !PT ;  /* 0x8000000000007812 */ /* 0x000fc800078ec0ff */
[----:B------:R-:W-:Y:S01]  /*29f0*/  LOP3.LUT R0, R0, 0x7f800000, RZ, 0xfc, !PT ;  /* 0x7f80000000007812 */ /* 0x000fe200078efcff */
[----:B------:R-:W-:Y:S06]  /*2a00*/  BRA `(.L_x_230) ;  /* 0x0000000000047947 */ /* 0x000fec0003800000 */
.L_x_228:
[----:B------:R-:W-:-:S07]  /*2a10*/  LEA R0, R14, R0, 0x17 ;  /* 0x000000000e007211 */ /* 0x000fce00078eb8ff */
.L_x_230:
[----:B------:R-:W-:Y:S05]  /*2a20*/  BSYNC.RECONVERGENT B2 ;  /* 0x0000000000027941 */ /* 0x000fea0003800200 */
.L_x_227:
[----:B------:R-:W-:Y:S05]  /*2a30*/  BRA `(.L_x_231) ;  /* 0x0000000000207947 */ /* 0x000fea0003800000 */
.L_x_226:
[----:B------:R-:W-:-:S04]  /*2a40*/  LOP3.LUT R0, R3, 0x80000000, R0, 0x48, !PT ;  /* 0x8000000003007812 */ /* 0x000fc800078e4800 */
[----:B------:R-:W-:Y:S01]  /*2a50*/  LOP3.LUT R0, R0, 0x7f800000, RZ, 0xfc, !PT ;  /* 0x7f80000000007812 */ /* 0x000fe200078efcff */
[----:B------:R-:W-:Y:S06]  /*2a60*/  BRA `(.L_x_231) ;  /* 0x0000000000147947 */ /* 0x000fec0003800000 */
.L_x_225:
[----:B------:R-:W-:Y:S01]  /*2a70*/  LOP3.LUT R0, R3, 0x80000000, R0, 0x48, !PT ;  /* 0x8000000003007812 */ /* 0x000fe200078e4800 */
[----:B------:R-:W-:Y:S06]  /*2a80*/  BRA `(.L_x_231) ;  /* 0x00000000000c7947 */ /* 0x000fec0003800000 */
.L_x_224:
[----:B------:R-:W0:Y:S01]  /*2a90*/  MUFU.RSQ R0, -QNAN ;  /* 0xffc0000000007908 */ /* 0x000e220000001400 */
[----:B------:R-:W-:Y:S05]  /*2aa0*/  BRA `(.L_x_231) ;  /* 0x0000000000047947 */ /* 0x000fea0003800000 */
.L_x_223:
[----:B------:R-:W-:-:S07]  /*2ab0*/  FADD.FTZ R0, R0, R3 ;  /* 0x0000000300007221 */ /* 0x000fce0000010000 */
.L_x_231:
[----:B------:R-:W-:Y:S05]  /*2ac0*/  BSYNC.RECONVERGENT B1 ;  /* 0x0000000000017941 */ /* 0x000fea0003800200 */
.L_x_221:
[----:B------:R-:W-:-:S04]  /*2ad0*/  IMAD.MOV.U32 R13, RZ, RZ, 0x0 ;  /* 0x00000000ff0d7424 */ /* 0x000fc800078e00ff */
[----:B0-----:R-:W-:Y:S05]  /*2ae0*/  RET.REL.NODEC R12 `(_Z32nppiWarpAffineBack_8u_C4R_kernelPKh8NppiSizei8NppiRectPhiS2_ddddddi) ;  /* 0xffffffd40c447950 */ /* 0x001fea0003c3ffff */
.L_x_232:
        /* <DEDUP_REMOVED lines=9> */
.L_x_411:


//--------------------- .text._Z32nppiWarpAffineBack_8u_C3R_kernelPKh8NppiSizei8NppiRectPhiS2_ddddddi --------------------------
	.section	.text._Z32nppiWarpAffineBack_8u_C3R_kernelPKh8NppiSizei8NppiRectPhiS2_ddddddi,"ax",@progbits
	.align	128
        .global         _Z32nppiWarpAffineBack_8u_C3R_kernelPKh8NppiSizei8NppiRectPhiS2_ddddddi
        .type           _Z32nppiWarpAffineBack_8u_C3R_kernelPKh8NppiSizei8NppiRectPhiS2_ddddddi,@function
        .size           _Z32nppiWarpAffineBack_8u_C3R_kernelPKh8NppiSizei8NppiRectPhiS2_ddddddi,(.L_x_412 - _Z32nppiWarpAffineBack_8u_C3R_kernelPKh8NppiSizei8NppiRectPhiS2_ddddddi)
        .other          _Z32nppiWarpAffineBack_8u_C3R_kernelPKh8NppiSizei8NppiRectPhiS2_ddddddi,@"STO_CUDA_ENTRY STV_DEFAULT"
_Z32nppiWarpAffineBack_8u_C3R_kernelPKh8NppiSizei8NppiRectPhiS2_ddddddi:
.text._Z32nppiWarpAffineBack_8u_C3R_kernelPKh8NppiSizei8NppiRectPhiS2_ddddddi:
        /* <DEDUP_REMOVED lines=16> */
[----:B------:R-:W2:Y:S01]  /*0100*/  LDCU.64 UR8, c[0x0][0x3c8] ;  /* 0x00007900ff0877ac */ /* 0x000ea20008000a00 */
[----:B------:R-:W3:Y:S01]  /*0110*/  LDCU.128 UR12, c[0x0][0x3e0] ;  /* 0x00007c00ff0c77ac */ /* 0x000ee20008000c00 */
[----:B0-----:R-:W-:Y:S01]  /*0120*/  VIADD R10, R3, UR4 ;  /* 0x00000004030a7c36 */ /* 0x001fe20008000000 */
[----:B------:R-:W0:Y:S03]  /*0130*/  LDCU.128 UR4, c[0x0][0x3d0] ;  /* 0x00007a00ff0477ac */ /* 0x000e260008000c00 */
[----:B------:R-:W0:Y:S01]  /*0140*/  I2F.F64 R6, R10 ;  /* 0x0000000a00067312 */ /* 0x000e220000201c00 */
[C---:B-1----:R-:W-:Y:S02]  /*0150*/  VIADD R2, R0.reuse, UR11 ;  /* 0x0000000b00027c36 */ /* 0x042fe40008000000 */
[----:B------:R-:W-:-:S05]  /*0160*/  IMAD R0, R0, 0x3, RZ ;  /* 0x0000000300007824 */ /* 0x000fca00078e02ff */
[----:B------:R-:W2:Y:S01]  /*0170*/  I2F.F64 R4, R2 ;  /* 0x0000000200047312 */ /* 0x000ea20000201c00 */
[----:B------:R-:W-:Y:S01]  /*0180*/  SHF.R.S32.HI R16, RZ, 0x1f, R0 ;  /* 0x0000001fff107819 */ /* 0x000fe20000011400 */
[C---:B0-----:R-:W-:Y:S01]  /*0190*/  DMUL R8, R6.reuse, UR4 ;  /* 0x0000000406087c28 */ /* 0x041fe20008000000 */
[----:B------:R-:W0:Y:S01]  /*01a0*/  LDCU.64 UR4, c[0x0][0x3f0] ;  /* 0x00007e00ff0477ac */ /* 0x000e220008000a00 */
[----:B---3--:R-:W-:-:S06]  /*01b0*/  DMUL R6, R6, UR14 ;  /* 0x0000000e06067c28 */ /* 0x008fcc0008000000 */
[C---:B--2---:R-:W-:Y:S02]  /*01c0*/  DFMA R8, R4.reuse, UR8, R8 ;  /* 0x0000000804087c2b */ /* 0x044fe40008000008 */
        /* <DEDUP_REMOVED lines=11> */
[----:B------:R-:W-:Y:S01]  /*0280*/  FADD R9, R7, 2 ;  /* 0x4000000007097421 */ /* 0x000fe20000000000 */
[----:B----4-:R-:W-:Y:S02]  /*0290*/  IMAD R5, R3, UR10, RZ ;  /* 0x0000000a03057c24 */ /* 0x010fe4000f8e02ff */
[----:B-----5:R-:W-:-:S04]  /*02a0*/  FADD R11, R6, 0.5 ;  /* 0x3f000000060b7421 */ /* 0x020fc80000000000 */
[----:B------:R-:W2:Y:S01]  /*02b0*/  F2I.FLOOR.NTZ R14, R6 ;  /* 0x00000006000e7305 */ /* 0x000ea20000207100 */
[----:B------:R-:W-:Y:S01]  /*02c0*/  FADD R8, R6, 2 ;  /* 0x4000000006087421 */ /* 0x000fe20000000000 */
[----:B-1----:R-:W-:-:S06]  /*02d0*/  VIADD R2, R13, 0x1 ;  /* 0x000000010d027836 */ /* 0x002fcc0000000000 */
[----:B------:R-:W1:Y:S01]  /*02e0*/  F2I.TRUNC.NTZ R10, R10 ;  /* 0x0000000a000a7305 */ /* 0x000e62000020f100 */
[----:B0-----:R-:W-:Y:S02]  /*02f0*/  ISETP.GE.AND P2, PT, R13, UR4, PT ;  /* 0x000000040d007c0c */ /* 0x001fe4000bf46270 */
[----:B------:R-:W-:Y:S01]  /*0300*/  ISETP.GE.AND P4, PT, R2, UR4, PT ;  /* 0x0000000402007c0c */ /* 0x000fe2000bf86270 */
[----:B------:R-:W-:Y:S01]  /*0310*/  FADD R2, R7, -2 ;  /* 0xc000000007027421 */ /* 0x000fe20000000000 */
[C---:B------:R-:W-:Y:S01]  /*0320*/  ISETP.LT.OR P2, PT, R13.reuse, RZ, P2 ;  /* 0x000000ff0d00720c */ /* 0x040fe20001741670 */
[C---:B--2---:R-:W-:Y:S02]  /*0330*/  VIADD R4, R14.reuse, 0x1 ;  /* 0x000000010e047836 */ /* 0x044fe40000000000 */
[----:B------:R0:W3:Y:S01]  /*0340*/  F2I.TRUNC.NTZ R12, R11 ;  /* 0x0000000b000c7305 */ /* 0x0000e2000020f100 */
[----:B------:R-:W-:Y:S02]  /*0350*/  ISETP.LT.OR P4, PT, R13, -0x1, P4 ;  /* 0xffffffff0d00780c */ /* 0x000fe40002781670 */
[----:B------:R-:W-:-:S02]  /*0360*/  ISETP.GE.AND P5, PT, R14, UR5, PT ;  /* 0x000000050e007c0c */ /* 0x000fc4000bfa6270 */
[C---:B------:R-:W-:Y:S02]  /*0370*/  ISETP.LT.OR P0, PT, R14.reuse, -0x1, P2 ;  /* 0xffffffff0e00780c */ /* 0x040fe40001701670 */
[----:B------:R-:W-:Y:S01]  /*0380*/  ISETP.LT.OR P1, PT, R14, -0x1, P4 ;  /* 0xffffffff0e00780c */ /* 0x000fe20002721670 */
[----:B------:R-:W2:Y:S01]  /*0390*/  FRND.CEIL R2, R2 ;  /* 0x0000000200027307 */ /* 0x000ea20000209000 */
[----:B0-----:R-:W-:Y:S01]  /*03a0*/  FADD R11, R6, -2 ;  /* 0xc0000000060b7421 */ /* 0x001fe20000000000 */
[----:B------:R-:W-:Y:S02]  /*03b0*/  ISETP.LT.OR P5, PT, R14, RZ, P5 ;  /* 0x000000ff0e00720c */ /* 0x000fe40002fa1670 */
[----:B-1----:R-:W-:Y:S02]  /*03c0*/  ISETP.GE.AND P3, PT, R10, UR4, PT ;  /* 0x000000040a007c0c */ /* 0x002fe4000bf66270 */
[----:B------:R-:W-:Y:S01]  /*03d0*/  ISETP.GE.OR P0, PT, R4, UR5, P0 ;  /* 0x0000000504007c0c */ /* 0x000fe20008706670 */
[C---:B---3--:R-:W-:Y:S01]  /*03e0*/  IMAD R15, R12.reuse, UR6, RZ ;  /* 0x000000060c0f7c24 */ /* 0x048fe2000f8e02ff */
[----:B------:R-:W0:Y:S01]  /*03f0*/  FRND.FLOOR R9, R9 ;  /* 0x0000000900097307 */ /* 0x000e220000205000 */
[----:B------:R-:W-:-:S02]  /*0400*/  ISETP.GE.AND P6, PT, R12, UR5, PT ;  /* 0x000000050c007c0c */ /* 0x000fc4000bfc6270 */
[----:B------:R-:W-:Y:S01]  /*0410*/  ISETP.GE.OR P1, PT, R4, UR5, P1 ;  /* 0x0000000504007c0c */ /* 0x000fe20008f26670 */
[----:B------:R-:W1:Y:S01]  /*0420*/  LDCU.64 UR4, c[0x0][0x358] ;  /* 0x00006b00ff0477ac */ /* 0x000e620008000a00 */
[----:B------:R-:W-:Y:S02]  /*0430*/  PLOP3.LUT P2, PT, P2, P5, PT, 0xf8, 0x8f ;  /* 0x00000000008f781c */ /* 0x000fe4000174bf70 */
[----:B------:R-:W-:Y:S01]  /*0440*/  PLOP3.LUT P4, PT, P4, P5, PT, 0xf8, 0x8f ;  /* 0x00000000008f781c */ /* 0x000fe2000278bf70 */
[----:B------:R-:W3:Y:S01]  /*0450*/  FRND.CEIL R11, R11 ;  /* 0x0000000b000b7307 */ /* 0x000ee20000209000 */
[----:B------:R-:W-:Y:S02]  /*0460*/  IADD3 R4, P5, PT, R5, R0, RZ ;  /* 0x0000000005047210 */ /* 0x000fe40007fbe0ff */
[----:B------:R-:W-:Y:S02]  /*0470*/  I2FP.F32.S32 R0, R13 ;  /* 0x0000000d00007245 */ /* 0x000fe40000201400 */
[----:B------:R-:W-:-:S02]  /*0480*/  I2FP.F32.S32 R3, R14 ;  /* 0x0000000e00037245 */ /* 0x000fc40000201400 */
[----:B------:R-:W-:Y:S01]  /*0490*/  ISETP.LT.OR P3, PT, R10, RZ, P3 ;  /* 0x000000ff0a00720c */ /* 0x000fe20001f61670 */
[----:B------:R-:W4:Y:S01]  /*04a0*/  FRND.FLOOR R8, R8 ;  /* 0x0000000800087307 */ /* 0x000f220000205000 */
[----:B------:R-:W-:Y:S01]  /*04b0*/  ISETP.LT.OR P6, PT, R12, RZ, P6 ;  /* 0x000000ff0c00720c */ /* 0x000fe200037c1670 */
[----:B------:R-:W-:Y:S01]  /*04c0*/  FADD R0, R7, -R0 ;  /* 0x8000000007007221 */ /* 0x000fe20000000000 */
[----:B------:R-:W-:Y:S01]  /*04d0*/  LEA.HI.X.SX32 R5, R5, R16, 0x1, P5 ;  /* 0x0000001005057211 */ /* 0x000fe200028f0eff */
[----:B------:R-:W-:Y:S01]  /*04e0*/  FADD R12, R6, -R3 ;  /* 0x80000003060c7221 */ /* 0x000fe20000000000 */
[----:B------:R-:W-:Y:S01]  /*04f0*/  PLOP3.LUT P3, PT, P3, P6, PT, 0xf8, 0x8f ;  /* 0x00000000008f781c */ /* 0x000fe20001f6df70 */
[----:B012---:R-:W-:-:S12]  /*0500*/  BRA.U !UP0, `(.L_x_233) ;  /* 0x0000000508c07547 */ /* 0x007fd8000b800000 */
[----:B------:R-:W-:Y:S01]  /*0510*/  UISETP.NE.AND UP0, UPT, UR7, 0x2, UPT ;  /* 0x000000020700788c */ /* 0x000fe2000bf05270 */
[----:B---3--:R-:W-:Y:S02]  /*0520*/  IMAD R11, R14, UR6, RZ ;  /* 0x000000060e0b7c24 */ /* 0x008fe4000f8e02ff */
[----:B------:R-:W-:Y:S01]  /*0530*/  FADD R14, -R0, 1 ;  /* 0x3f800000000e7421 */ /* 0x000fe20000000100 */
[----:B------:R-:W-:Y:S02]  /*0540*/  IMAD R16, R13, 0x3, RZ ;  /* 0x000000030d107824 */ /* 0x000fe400078e02ff */
[----:B------:R-:W-:Y:S01]  /*0550*/  FADD R13, -R12, 1 ;  /* 0x3f8000000c0d7421 */ /* 0x000fe20000000100 */
[----:B------:R-:W-:Y:S01]  /*0560*/  IADD3 R7, PT, PT, R11, UR6, RZ ;  /* 0x000000060b077c10 */ /* 0x000fe2000fffe0ff */
[----:B----4-:R-:W-:Y:S01]  /*0570*/  VIADD R8, R16, 0x3 ;  /* 0x0000000310087836 */ /* 0x010fe20000000000 */
[----:B------:R-:W-:Y:S02]  /*0580*/  SHF.R.S32.HI R17, RZ, 0x1f, R11 ;  /* 0x0000001fff117819 */ /* 0x000fe4000001140b */
[----:B------:R-:W-:Y:S01]  /*0590*/  SHF.R.S32.HI R9, RZ, 0x1f, R7 ;  /* 0x0000001fff097819 */ /* 0x000fe20000011407 */
[----:B------:R-:W-:Y:S06]  /*05a0*/  BRA.U !UP0, `(.L_x_234) ;  /* 0x0000000108747547 */ /* 0x000fec000b800000 */
[----:B------:R-:W-:-:S09]  /*05b0*/  UISETP.NE.AND UP0, UPT, UR7, 0x1, UPT ;  /* 0x000000010700788c */ /* 0x000fd2000bf05270 */
[----:B------:R-:W-:Y:S05]  /*05c0*/  BRA.U UP0, `(.L_x_235) ;  /* 0x0000000100507547 */ /* 0x000fea000b800000 */
[----:B------:R-:W0:Y:S01]  /*05d0*/  LDCU.64 UR6, c[0x0][0x380] ;  /* 0x00007000ff0677ac */ /* 0x000e220008000a00 */
[----:B------:R-:W-:Y:S01]  /*05e0*/  IMAD R2, R10, 0x3, RZ ;  /* 0x000000030a027824 */ /* 0x000fe200078e02ff */
[----:B------:R-:W-:Y:S02]  /*05f0*/  SHF.R.S32.HI R0, RZ, 0x1f, R15 ;  /* 0x0000001fff007819 */ /* 0x000fe4000001140f */
[----:B------:R-:W-:Y:S02]  /*0600*/  PRMT R7, RZ, 0x7610, R7 ;  /* 0x00007610ff077816 */ /* 0x000fe40000000007 */
[----:B0-----:R-:W-:-:S04]  /*0610*/  IADD3 R2, P0, P1, R15, UR6, R2 ;  /* 0x000000060f027c10 */ /* 0x001fc8000f91e002 */
[----:B------:R-:W-:Y:S01]  /*0620*/  IADD3.X R3, PT, PT, R0, UR7, RZ, P0, P1 ;  /* 0x0000000700037c10 */ /* 0x000fe200087e24ff */
[----:B------:R-:W0:Y:S04]  /*0630*/  LDCU.64 UR6, c[0x0][0x3a8] ;  /* 0x00007500ff0677ac */ /* 0x000e280008000a00 */
[----:B------:R-:W2:Y:S01]  /*0640*/  @!P3 LDG.E.U8 R7, desc[UR4][R2.64] ;  /* 0x000000040207b981 */ /* 0x000ea2000c1e1100 */
[----:B0-----:R-:W-:-:S04]  /*0650*/  IADD3 R4, P0, PT, R4, UR6, RZ ;  /* 0x0000000604047c10 */ /* 0x001fc8000ff1e0ff */
[----:B------:R-:W-:-:S05]  /*0660*/  IADD3.X R5, PT, PT, R5, UR7, RZ, P0, !PT ;  /* 0x0000000705057c10 */ /* 0x000fca00087fe4ff */
[----:B--2---:R0:W-:Y:S01]  /*0670*/  STG.E.U8 desc[UR4][R4.64], R7 ;  /* 0x0000000704007986 */ /* 0x0041e2000c101104 */
[----:B------:R-:W-:Y:S05]  /*0680*/  @P3 BRA `(.L_x_236) ;  /* 0x0000000000143947 */ /* 0x000fea0003800000 */
[----:B0-----:R-:W2:Y:S04]  /*0690*/  LDG.E.U8 R7, desc[UR4][R2.64+0x1] ;  /* 0x0000010402077981 */ /* 0x001ea8000c1e1100 */
[----:B--2---:R-:W-:Y:S04]  /*06a0*/  STG.E.U8 desc[UR4][R4.64+0x1], R7 ;  /* 0x0000010704007986 */ /* 0x004fe8000c101104 */
[----:B------:R-:W2:Y:S04]  /*06b0*/  LDG.E.U8 R9, desc[UR4][R2.64+0x2] ;  /* 0x0000020402097981 */ /* 0x000ea8000c1e1100 */
[----:B--2---:R-:W-:Y:S01]  /*06c0*/  STG.E.U8 desc[UR4][R4.64+0x2], R9 ;  /* 0x0000020904007986 */ /* 0x004fe2000c101104 */
[----:B------:R-:W-:Y:S05]  /*06d0*/  EXIT ;  /* 0x000000000000794d */ /* 0x000fea0003800000 */
.L_x_236:
[----:B------:R-:W-:Y:S04]  /*06e0*/  STG.E.U8 desc[UR4][R4.64+0x1], RZ ;  /* 0x000001ff04007986 */ /* 0x000fe8000c101104 */
[----:B------:R-:W-:Y:S01]  /*06f0*/  STG.E.U8 desc[UR4][R4.64+0x2], RZ ;  /* 0x000002ff04007986 */ /* 0x000fe2000c101104 */
[----:B------:R-:W-:Y:S05]  /*0700*/  EXIT ;  /* 0x000000000000794d */ /* 0x000fea0003800000 */
.L_x_235:
[----:B------:R-:W0:Y:S02]  /*0710*/  LDCU.64 UR6, c[0x0][0x3a8] ;  /* 0x00007500ff0677ac */ /* 0x000e240008000a00 */
[----:B0-----:R-:W-:-:S04]  /*0720*/  IADD3 R4, P0, PT, R4, UR6, RZ ;  /* 0x0000000604047c10 */ /* 0x001fc8000ff1e0ff */
[----:B------:R-:W-:-:S05]  /*0730*/  IADD3.X R5, PT, PT, R5, UR7, RZ, P0, !PT ;  /* 0x0000000705057c10 */ /* 0x000fca00087fe4ff */
[----:B------:R-:W-:Y:S04]  /*0740*/  STG.E.U8 desc[UR4][R4.64], RZ ;  /* 0x000000ff04007986 */ /* 0x000fe8000c101104 */
[----:B------:R-:W-:Y:S04]  /*0750*/  STG.E.U8 desc[UR4][R4.64+0x1], RZ ;  /* 0x000001ff04007986 */ /* 0x000fe8000c101104 */
[----:B------:R-:W-:Y:S01]  /*0760*/  STG.E.U8 desc[UR4][R4.64+0x2], RZ ;  /* 0x000002ff04007986 */ /* 0x000fe2000c101104 */
[----:B------:R-:W-:Y:S05]  /*0770*/  EXIT ;  /* 0x000000000000794d */ /* 0x000fea0003800000 */
.L_x_234:
[----:B------:R-:W0:Y:S02]  /*0780*/  LDCU.64 UR6, c[0x0][0x380] ;  /* 0x00007000ff0677ac */ /* 0x000e240008000a00 */
[----:B0-----:R-:W-:-:S04]  /*0790*/  IADD3 R2, P3, P5, R7, UR6, R16 ;  /* 0x0000000607027c10 */ /* 0x001fc8000fd7e010 */
[----:B------:R-:W-:Y:S02]  /*07a0*/  IADD3.X R3, PT, PT, R9, UR7, RZ, P3, P5 ;  /* 0x0000000709037c10 */ /* 0x000fe40009fea4ff */
[----:B------:R-:W-:-:S03]  /*07b0*/  IADD3 R6, P3, P5, R7, UR6, R8 ;  /* 0x0000000607067c10 */ /* 0x000fc6000fd7e008 */
[----:B------:R-:W2:Y:S01]  /*07c0*/  @!P0 LDG.E.U8 R20, desc[UR4][R2.64] ;  /* 0x0000000402148981 */ /* 0x000ea2000c1e1100 */
[----:B------:R-:W-:Y:S02]  /*07d0*/  IADD3.X R7, PT, PT, R9, UR7, RZ, P3, P5 ;  /* 0x0000000709077c10 */ /* 0x000fe40009fea4ff */
[----:B------:R-:W-:-:S03]  /*07e0*/  IADD3 R8, P3, P5, R11, UR6, R8 ;  /* 0x000000060b087c10 */ /* 0x000fc6000fd7e008 */
[----:B------:R-:W3:Y:S01]  /*07f0*/  @!P1 LDG.E.U8 R15, desc[UR4][R6.64] ;  /* 0x00000004060f9981 */ /* 0x000ee2000c1e1100 */
[----:B------:R-:W-:Y:S02]  /*0800*/  IADD3.X R9, PT, PT, R17, UR7, RZ, P3, P5 ;  /* 0x0000000711097c10 */ /* 0x000fe40009fea4ff */
[----:B------:R-:W-:-:S03]  /*0810*/  IADD3 R10, P3, P5, R11, UR6, R16 ;  /* 0x000000060b0a7c10 */ /* 0x000fc6000fd7e010 */
[----:B------:R-:W4:Y:S01]  /*0820*/  @!P4 LDG.E.U8 R18, desc[UR4][R8.64] ;  /* 0x000000040812c981 */ /* 0x000f22000c1e1100 */
[----:B------:R-:W-:Y:S01]  /*0830*/  IADD3.X R11, PT, PT, R17, UR7, RZ, P3, P5 ;  /* 0x00000007110b7c10 */ /* 0x000fe20009fea4ff */
[----:B------:R-:W-:Y:S01]  /*0840*/  IMAD.MOV.U32 R21, RZ, RZ, RZ ;  /* 0x000000ffff157224 */ /* 0x000fe200078e00ff */
[----:B------:R-:W0:Y:S03]  /*0850*/  LDCU.64 UR6, c[0x0][0x3a8] ;  /* 0x00007500ff0677ac */ /* 0x000e260008000a00 */
[----:B------:R-:W5:Y:S01]  /*0860*/  @!P2 LDG.E.U8 R16, desc[UR4][R10.64] ;  /* 0x000000040a10a981 */ /* 0x000f62000c1e1100 */
[----:B------:R-:W-:Y:S02]  /*0870*/  IMAD.MOV.U32 R17, RZ, RZ, RZ ;  /* 0x000000ffff117224 */ /* 0x000fe400078e00ff */
[----:B------:R-:W-:Y:S01]  /*0880*/  IMAD.MOV.U32 R19, RZ, RZ, RZ ;  /* 0x000000ffff137224 */ /* 0x000fe200078e00ff */
[----:B0-----:R-:W-:-:S04]  /*0890*/  IADD3 R4, P3, PT, R4, UR6, RZ ;  /* 0x0000000604047c10 */ /* 0x001fc8000ff7e0ff */
[----:B------:R-:W-:Y:S02]  /*08a0*/  IADD3.X R5, PT, PT, R5, UR7, RZ, P3, !PT ;  /* 0x0000000705057c10 */ /* 0x000fe40009ffe4ff */
[----:B--2---:R-:W-:Y:S02]  /*08b0*/  @!P0 I2FP.F32.U32 R19, R20 ;  /* 0x0000001400138245 */ /* 0x004fe40000201000 */
[----:B---3--:R-:W-:Y:S02]  /*08c0*/  @!P1 I2FP.F32.U32 R21, R15 ;  /* 0x0000000f00159245 */ /* 0x008fe40000201000 */
[----:B------:R-:W-:-:S03]  /*08d0*/  MOV R15, RZ ;  /* 0x000000ff000f7202 */ /* 0x000fc60000000f00 */
[----:B------:R-:W-:Y:S01]  /*08e0*/  FMUL R21, R0, R21 ;  /* 0x0000001500157220 */ /* 0x000fe20000400000 */
[----:B----4-:R-:W-:-:S03]  /*08f0*/  @!P4 I2FP.F32.U32 R17, R18 ;  /* 0x000000120011c245 */ /* 0x010fc60000201000 */
[----:B------:R-:W-:Y:S01]  /*0900*/  FFMA R19, R14, R19, R21 ;  /* 0x000000130e137223 */ /* 0x000fe20000000015 */
[----:B-----5:R-:W-:Y:S01]  /*0910*/  @!P2 I2FP.F32.U32 R15, R16 ;  /* 0x00000010000fa245 */ /* 0x020fe20000201000 */
[----:B------:R-:W-:Y:S02]  /*0920*/  FMUL R16, R0, R17 ;  /* 0x0000001100107220 */ /* 0x000fe40000400000 */
[----:B------:R-:W-:Y:S02]  /*0930*/  FMUL R18, R12, R19 ;  /* 0x000000130c127220 */ /* 0x000fe40000400000 */
[----:B------:R-:W-:-:S04]  /*0940*/  FFMA R16, R14, R15, R16 ;  /* 0x0000000f0e107223 */ /* 0x000fc80000000010 */
[----:B------:R-:W-:-:S04]  /*0950*/  FFMA R16, R13, R16, R18 ;  /* 0x000000100d107223 */ /* 0x000fc80000000012 */
[----:B------:R-:W0:Y:S02]  /*0960*/  F2I.U32.TRUNC.NTZ R15, R16 ;  /* 0x00000010000f7305 */ /* 0x000e24000020f000 */
[----:B0-----:R0:W-:Y:S04]  /*0970*/  STG.E.U8 desc[UR4][R4.64], R15 ;  /* 0x0000000f04007986 */ /* 0x0011e8000c101104 */
[----:B------:R-:W2:Y:S04]  /*0980*/  @!P1 LDG.E.U8 R21, desc[UR4][R6.64+0x1] ;  /* 0x0000010406159981 */ /* 0x000ea8000c1e1100 */
[----:B------:R-:W3:Y:S04]  /*0990*/  @!P4 LDG.E.U8 R17, desc[UR4][R8.64+0x1] ;  /* 0x000001040811c981 */ /* 0x000ee8000c1e1100 */
[----:B------:R-:W4:Y:S04]  /*09a0*/  @!P0 LDG.E.U8 R20, desc[UR4][R2.64+0x1] ;  /* 0x0000010402148981 */ /* 0x000f28000c1e1100 */
[----:B------:R-:W5:Y:S01]  /*09b0*/  @!P2 LDG.E.U8 R18, desc[UR4][R10.64+0x1] ;  /* 0x000001040a12a981 */ /* 0x000f62000c1e1100 */
[----:B------:R-:W-:-:S02]  /*09c0*/  IMAD.MOV.U32 R23, RZ, RZ, RZ ;  /* 0x000000ffff177224 */ /* 0x000fc400078e00ff */
[----:B------:R-:W-:Y:S01]  /*09d0*/  IMAD.MOV.U32 R19, RZ, RZ, RZ ;  /* 0x000000ffff137224 */ /* 0x000fe200078e00ff */
[----:B--2---:R-:W-:Y:S01]  /*09e0*/  @!P1 I2FP.F32.U32 R23, R21 ;  /* 0x0000001500179245 */ /* 0x004fe20000201000 */
[----:B------:R-:W-:Y:S01]  /*09f0*/  IMAD.MOV.U32 R21, RZ, RZ, RZ ;  /* 0x000000ffff157224 */ /* 0x000fe200078e00ff */
[----:B---3--:R-:W-:-:S03]  /*0a00*/  @!P4 I2FP.F32.U32 R19, R17 ;  /* 0x000000110013c245 */ /* 0x008fc60000201000 */
[C---:B------:R-:W-:Y:S01]  /*0a10*/  FMUL R23, R0.reuse, R23 ;  /* 0x0000001700177220 */ /* 0x040fe20000400000 */
[----:B----4-:R-:W-:Y:S01]  /*0a20*/  @!P0 I2FP.F32.U32 R21, R20 ;  /* 0x0000001400158245 */ /* 0x010fe20000201000 */
[----:B------:R-:W-:Y:S02]  /*0a30*/  IMAD.MOV.U32 R17, RZ, RZ, RZ ;  /* 0x000000ffff117224 */ /* 0x000fe400078e00ff */
[----:B------:R-:W-:Y:S01]  /*0a40*/  FMUL R16, R0, R19 ;  /* 0x0000001300107220 */ /* 0x000fe20000400000 */
[----:B-----5:R-:W-:Y:S01]  /*0a50*/  @!P2 I2FP.F32.U32 R17, R18 ;  /* 0x000000120011a245 */ /* 0x020fe20000201000 */
[----:B------:R-:W-:-:S04]  /*0a60*/  FFMA R21, R14, R21, R23 ;  /* 0x000000150e157223 */ /* 0x000fc80000000017 */
[----:B------:R-:W-:Y:S01]  /*0a70*/  FFMA R16, R14, R17, R16 ;  /* 0x000000110e107223 */ /* 0x000fe20000000010 */
[----:B------:R-:W-:-:S04]  /*0a80*/  FMUL R18, R12, R21 ;  /* 0x000000150c127220 */ /* 0x000fc80000400000 */
[----:B------:R-:W-:-:S04]  /*0a90*/  FFMA R16, R13, R16, R18 ;  /* 0x000000100d107223 */ /* 0x000fc80000000012 */
[----:B0-----:R-:W0:Y:S02]  /*0aa0*/  F2I.U32.TRUNC.NTZ R15, R16 ;  /* 0x00000010000f7305 */ /* 0x001e24000020f000 */
[----:B0-----:R-:W-:Y:S04]  /*0ab0*/  STG.E.U8 desc[UR4][R4.64+0x1], R15 ;  /* 0x0000010f04007986 */ /* 0x001fe8000c101104 */
[----:B------:R-:W2:Y:S04]  /*0ac0*/  @!P1 LDG.E.U8 R6, desc[UR4][R6.64+0x2] ;  /* 0x0000020406069981 */ /* 0x000ea8000c1e1100 */
[----:B------:R-:W3:Y:S04]  /*0ad0*/  @!P4 LDG.E.U8 R8, desc[UR4][R8.64+0x2] ;  /* 0x000002040808c981 */ /* 0x000ee8000c1e1100 */
[----:B------:R-:W4:Y:S04]  /*0ae0*/  @!P0 LDG.E.U8 R2, desc[UR4][R2.64+0x2] ;  /* 0x0000020402028981 */ /* 0x000f28000c1e1100 */
[----:B------:R-:W5:Y:S01]  /*0af0*/  @!P2 LDG.E.U8 R10, desc[UR4][R10.64+0x2] ;  /* 0x000002040a0aa981 */ /* 0x000f62000c1e1100 */
[----:B------:R-:W-:-:S02]  /*0b00*/  HFMA2 R23, -RZ, RZ, 0, 0 ;  /* 0x00000000ff177431 */ /* 0x000fc400000001ff */
[----:B------:R-:W-:Y:S02]  /*0b10*/  IMAD.MOV.U32 R19, RZ, RZ, RZ ;  /* 0x000000ffff137224 */ /* 0x000fe400078e00ff */
        /* <DEDUP_REMOVED lines=11> */
[----:B------:R-:W-:-:S04]  /*0bd0*/  FFMA R0, R13, R0, R12 ;  /* 0x000000000d007223 */ /* 0x000fc8000000000c */
[----:B------:R-:W0:Y:S02]  /*0be0*/  F2I.U32.TRUNC.NTZ R3, R0 ;  /* 0x0000000000037305 */ /* 0x000e24000020f000 */
[----:B0-----:R-:W-:Y:S01]  /*0bf0*/  STG.E.U8 desc[UR4][R4.64+0x2], R3 ;  /* 0x0000020304007986 */ /* 0x001fe2000c101104 */
[----:B------:R-:W-:Y:S05]  /*0c00*/  EXIT ;  /* 0x000000000000794d */ /* 0x000fea0003800000 */
.L_x_233:
[----:B---34-:R-:W-:Y:S01]  /*0c10*/  FSETP.GTU.AND P0, PT, R11, R8, PT ;  /* 0x000000080b00720b */ /* 0x018fe20003f0c000 */
[----:B------:R-:W0:Y:S01]  /*0c20*/  LDCU UR8, c[0x0][0x388] ;  /* 0x00007100ff0877ac */ /* 0x000e220008000800 */
[----:B------:R-:W-:Y:S01]  /*0c30*/  BSSY.RECONVERGENT B0, `(.L_x_237) ;  /* 0x0000042000007945 */ /* 0x000fe20003800200 */
[----:B------:R-:W-:Y:S01]  /*0c40*/  IMAD.MOV.U32 R10, RZ, RZ, RZ ;  /* 0x000000ffff0a7224 */ /* 0x000fe200078e00ff */
[----:B------:R-:W-:-:S09]  /*0c50*/  MOV R3, RZ ;  /* 0x000000ff00037202 */ /* 0x000fd20000000f00 */
[----:B------:R-:W-:Y:S05]  /*0c60*/  @P0 BRA `(.L_x_238) ;  /* 0x0000000000f80947 */ /* 0x000fea0003800000 */
[----:B------:R-:W-:Y:S02]  /*0c70*/  IMAD.MOV.U32 R3, RZ, RZ, RZ ;  /* 0x000000ffff037224 */ /* 0x000fe400078e00ff */
[----:B------:R-:W-:Y:S02]  /*0c80*/  IMAD.MOV.U32 R15, RZ, RZ, R11 ;  /* 0x000000ffff0f7224 */ /* 0x000fe400078e000b */
[----:B------:R-:W-:-:S07]  /*0c90*/  IMAD.MOV.U32 R10, RZ, RZ, RZ ;  /* 0x000000ffff0a7224 */ /* 0x000fce00078e00ff */
.L_x_244:
[----:B------:R-:W-:Y:S01]  /*0ca0*/  FSETP.GTU.AND P0, PT, R2, R9, PT ;  /* 0x000000090200720b */ /* 0x000fe20003f0c000 */
[----:B------:R-:W-:-:S12]  /*0cb0*/  BSSY.RECONVERGENT B1, `(.L_x_239) ;  /* 0x0000036000017945 */ /* 0x000fd80003800200 */
[----:B------:R-:W-:Y:S05]  /*0cc0*/  @P0 BRA `(.L_x_240) ;  /* 0x0000000000d00947 */ /* 0x000fea0003800000 */
[----:B------:R-:W1:Y:S01]  /*0cd0*/  LDCU UR6, c[0x0][0x38c] ;  /* 0x00007180ff0677ac */ /* 0x000e620008000800 */
[----:B------:R-:W1:Y:S01]  /*0ce0*/  F2I.FLOOR.NTZ R17, R15 ;  /* 0x0000000f00117305 */ /* 0x000e620000207100 */
[----:B------:R-:W-:Y:S01]  /*0cf0*/  FADD R12, R6, -R15 ;  /* 0x8000000f060c7221 */ /* 0x000fe20000000000 */
[----:B------:R-:W-:Y:S01]  /*0d00*/  IMAD.MOV.U32 R19, RZ, RZ, 0x3f000000 ;  /* 0x3f000000ff137424 */ /* 0x000fe200078e00ff */
[----:B------:R-:W2:Y:S01]  /*0d10*/  LDCU UR7, c[0x0][0x390] ;  /* 0x00007200ff0777ac */ /* 0x000ea20008000800 */
[----:B------:R-:W-:Y:S01]  /*0d20*/  MOV R13, 0x3fc00000 ;  /* 0x3fc00000000d7802 */ /* 0x000fe20000000f00 */
[C---:B------:R-:W-:Y:S01]  /*0d30*/  FMUL R0, R12.reuse, R12 ;  /* 0x0000000c0c007220 */ /* 0x040fe20000400000 */
[C---:B------:R-:W-:Y:S01]  /*0d40*/  FSETP.GTU.AND P2, PT, |R12|.reuse, 1, PT ;  /* 0x3f8000000c00780b */ /* 0x040fe20003f4c200 */
[C---:B------:R-:W-:Y:S01]  /*0d50*/  FFMA R19, |R12|.reuse, -R19, 2.5 ;  /* 0x402000000c137423 */ /* 0x040fe20000000a13 */
[C---:B------:R-:W-:Y:S01]  /*0d60*/  FSETP.GEU.AND P1, PT, |R12|.reuse, 2, PT ;  /* 0x400000000c00780b */ /* 0x040fe20003f2e200 */
[----:B------:R-:W-:Y:S01]  /*0d70*/  FFMA R13, |R12|, R13, -2.5 ;  /* 0xc02000000c0d7423 */ /* 0x000fe2000000020d */
[----:B------:R-:W-:-:S02]  /*0d80*/  IMAD.MOV.U32 R16, RZ, RZ, R2 ;  /* 0x000000ffff107224 */ /* 0x000fc400078e0002 */
[----:B------:R-:W-:Y:S01]  /*0d90*/  FFMA R19, |R12|, R19, -4 ;  /* 0xc08000000c137423 */ /* 0x000fe20000000213 */
[----:B------:R-:W-:-:S03]  /*0da0*/  FFMA R0, R0, R13, 1 ;  /* 0x3f80000000007423 */ /* 0x000fc6000000000d */
[----:B------:R-:W-:Y:S01]  /*0db0*/  FFMA R19, |R12|, R19, 2 ;  /* 0x400000000c137423 */ /* 0x000fe20000000213 */
[----:B-1----:R-:W-:-:S04]  /*0dc0*/  ISETP.GE.AND P0, PT, R17, UR6, PT ;  /* 0x0000000611007c0c */ /* 0x002fc8000bf06270 */
[----:B------:R-:W-:Y:S02]  /*0dd0*/  @P2 FSEL R0, R19, RZ, !P1 ;  /* 0x000000ff13002208 */ /* 0x000fe40004800000 */
[C---:B------:R-:W-:Y:S01]  /*0de0*/  ISETP.LT.OR P0, PT, R17.reuse, RZ, P0 ;  /* 0x000000ff1100720c */ /* 0x040fe20000701670 */
[----:B--2---:R-:W-:-:S05]  /*0df0*/  IMAD R17, R17, UR7, RZ ;  /* 0x0000000711117c24 */ /* 0x004fca000f8e02ff */
[----:B------:R-:W-:-:S07]  /*0e00*/  SHF.R.S32.HI R14, RZ, 0x1f, R17 ;  /* 0x0000001fff0e7819 */ /* 0x000fce0000011411 */
.L_x_243:
[----:B------:R-:W0:Y:S02]  /*0e10*/  F2I.FLOOR.NTZ R18, R16 ;  /* 0x0000001000127305 */ /* 0x000e240000207100 */
[----:B0-----:R-:W-:-:S04]  /*0e20*/  ISETP.GE.AND P1, PT, R18, UR8, PT ;  /* 0x0000000812007c0c */ /* 0x001fc8000bf26270 */
[----:B------:R-:W-:-:S04]  /*0e30*/  ISETP.LT.OR P1, PT, R18, RZ, P1 ;  /* 0x000000ff1200720c */ /* 0x000fc80000f21670 */
[----:B------:R-:W-:-:S13]  /*0e40*/  PLOP3.LUT P1, PT, P1, P0, PT, 0xf8, 0x8f ;  /* 0x00000000008f781c */ /* 0x000fda0000f21f70 */
[----:B------:R-:W0:Y:S01]  /*0e50*/  @!P1 LDC.64 R12, c[0x0][0x380] ;  /* 0x0000e000ff0c9b82 */ /* 0x000e220000000a00 */
[----:B------:R-:W-:-:S05]  /*0e60*/  @!P1 IMAD R18, R18, 0x3, RZ ;  /* 0x0000000312129824 */ /* 0x000fca00078e02ff */
        /* <DEDUP_REMOVED lines=14> */
[----:B------:R-:W-:-:S12]  /*0f50*/  HFMA2 R19, -RZ, RZ, 0, 0 ;  /* 0x00000000ff137431 */ /* 0x000fd800000001ff */
[----:B------:R-:W-:-:S04]  /*0f60*/  @!P2 IMAD.MOV.U32 R12, RZ, RZ, 0x3f000000 ;  /* 0x3f000000ff0ca424 */ /* 0x000fc800078e00ff */
[----:B------:R-:W-:-:S04]  /*0f70*/  @!P2 FFMA R12, |R23|, -R12, 2.5 ;  /* 0x40200000170ca423 */ /* 0x000fc80000000a0c */
[----:B------:R-:W-:-:S04]  /*0f80*/  @!P2 FFMA R12, |R23|, R12, -4 ;  /* 0xc0800000170ca423 */ /* 0x000fc8000000020c */
[----:B------:R-:W-:-:S07]  /*0f90*/  @!P2 FFMA R19, |R23|, R12, 2 ;  /* 0x400000001713a423 */ /* 0x000fce000000020c */
.L_x_242:
[----:B------:R-:W-:Y:S05]  /*0fa0*/  BSYNC.RECONVERGENT B2 ;  /* 0x0000000000027941 */ /* 0x000fea0003800200 */
.L_x_241:
[----:B------:R-:W-:Y:S01]  /*0fb0*/  FSETP.GTU.AND P2, PT, R16, R9, PT ;  /* 0x000000091000720b */ /* 0x000fe20003f4c000 */
[----:B------:R-:W-:Y:S01]  /*0fc0*/  FMUL R19, R0, R19 ;  /* 0x0000001300137220 */ /* 0x000fe20000400000 */
[----:B-----5:R-:W-:-:S03]  /*0fd0*/  @!P1 I2FP.F32.U32 R21, R13 ;  /* 0x0000000d00159245 */ /* 0x020fc60000201000 */
[C---:B------:R-:W-:Y:S02]  /*0fe0*/  FADD R3, R19.reuse, R3 ;  /* 0x0000000313037221 */ /* 0x040fe40000000000 */
[----:B------:R-:W-:-:S06]  /*0ff0*/  FFMA R10, R19, R21, R10 ;  /* 0x00000015130a7223 */ /* 0x000fcc000000000a */
[----:B------:R-:W-:Y:S05]  /*1000*/  @!P2 BRA `(.L_x_243) ;  /* 0xfffffffc0080a947 */ /* 0x000fea000383ffff */
.L_x_240:
[----:B0-----:R-:W-:Y:S05]  /*1010*/  BSYNC.RECONVERGENT B1 ;  /* 0x0000000000017941 */ /* 0x001fea0003800200 */
.L_x_239:
[----:B------:R-:W-:-:S05]  /*1020*/  FADD R15, R15, 1 ;  /* 0x3f8000000f0f7421 */ /* 0x000fca0000000000 */
[----:B------:R-:W-:-:S13]  /*1030*/  FSETP.GTU.AND P0, PT, R15, R8, PT ;  /* 0x000000080f00720b */ /* 0x000fda0003f0c000 */
[----:B------:R-:W-:Y:S05]  /*1040*/  @!P0 BRA `(.L_x_244) ;  /* 0xfffffffc00148947 */ /* 0x000fea000383ffff */
.L_x_238:
[----:B0-----:R-:W-:Y:S05]  /*1050*/  BSYNC.RECONVERGENT B0 ;  /* 0x0000000000007941 */ /* 0x001fea0003800200 */
.L_x_237:
        /* <DEDUP_REMOVED lines=13> */
[----:B------:R-:W-:Y:S05]  /*1130*/  CALL.REL.NOINC `($__internal_4_$__cuda_sm3x_div_rn_noftz_f32_slowpath) ;  /* 0x0000000800f87944 */ /* 0x000fea0003c00000 */
.L_x_246:
[----:B------:R-:W-:Y:S05]  /*1140*/  BSYNC.RECONVERGENT B0 ;  /* 0x0000000000007941 */ /* 0x000fea0003800200 */
.L_x_245:
        /* <DEDUP_REMOVED lines=9> */
[----:B------:R-:W-:-:S03]  /*11e0*/  IMAD.MOV.U32 R3, RZ, RZ, RZ ;  /* 0x000000ffff037224 */ /* 0x000fc600078e00ff */
[----:B------:R-:W2:Y:S01]  /*11f0*/  F2I.U32.TRUNC.NTZ R13, R0 ;  /* 0x00000000000d7305 */ /* 0x000ea2000020f000 */
[----:B0-----:R-:W-:-:S04]  /*1200*/  IADD3 R4, P0, PT, R4, UR6, RZ ;  /* 0x0000000604047c10 */ /* 0x001fc8000ff1e0ff */
[----:B------:R-:W-:-:S05]  /*1210*/  IADD3.X R5, PT, PT, R5, UR7, RZ, P0, !PT ;  /* 0x0000000705057c10 */ /* 0x000fca00087fe4ff */
[----:B--2---:R0:W-:Y:S01]  /*1220*/  STG.E.U8 desc[UR4][R4.64], R13 ;  /* 0x0000000d04007986 */ /* 0x0041e2000c101104 */
[----:B-1----:R-:W-:Y:S05]  /*1230*/  @P1 BRA `(.L_x_248) ;  /* 0x0000000000f81947 */ /* 0x002fea0003800000 */
[----:B------:R-:W-:Y:S01]  /*1240*/  IMAD.MOV.U32 R3, RZ, RZ, RZ ;  /* 0x000000ffff037224 */ /* 0x000fe200078e00ff */
[----:B------:R-:W-:Y:S01]  /*1250*/  MOV R15, R11 ;  /* 0x0000000b000f7202 */ /* 0x000fe20000000f00 */
[----:B------:R-:W-:-:S07]  /*1260*/  IMAD.MOV.U32 R10, RZ, RZ, RZ ;  /* 0x000000ffff0a7224 */ /* 0x000fce00078e00ff */
.L_x_254:
        /* <DEDUP_REMOVED lines=8> */
[----:B0-----:R-:W-:Y:S02]  /*12f0*/  IMAD.MOV.U32 R13, RZ, RZ, 0x3fc00000 ;  /* 0x3fc00000ff0d7424 */ /* 0x001fe400078e00ff */
[C---:B------:R-:W-:Y:S01]  /*1300*/  FMUL R0, R12.reuse, R12 ;  /* 0x0000000c0c007220 */ /* 0x040fe20000400000 */
[C---:B------:R-:W-:Y:S01]  /*1310*/  FSETP.GTU.AND P2, PT, |R12|.reuse, 1, PT ;  /* 0x3f8000000c00780b */ /* 0x040fe20003f4c200 */
[C---:B------:R-:W-:Y:S01]  /*1320*/  FFMA R19, |R12|.reuse, -R19, 2.5 ;  /* 0x402000000c137423 */ /* 0x040fe20000000a13 */
[C---:B------:R-:W-:Y:S01]  /*1330*/  FFMA R13, |R12|.reuse, R13, -2.5 ;  /* 0xc02000000c0d7423 */ /* 0x040fe2000000020d */
[----:B------:R-:W-:Y:S01]  /*1340*/  FSETP.GEU.AND P1, PT, |R12|, 2, PT ;  /* 0x400000000c00780b */ /* 0x000fe20003f2e200 */
        /* <DEDUP_REMOVED lines=9> */
.L_x_253:
        /* <DEDUP_REMOVED lines=25> */
.L_x_252:
[----:B------:R-:W-:Y:S05]  /*1570*/  BSYNC.RECONVERGENT B2 ;  /* 0x0000000000027941 */ /* 0x000fea0003800200 */
.L_x_251:
[----:B------:R-:W-:Y:S01]  /*1580*/  FSETP.GTU.AND P2, PT, R16, R9, PT ;  /* 0x000000091000720b */ /* 0x000fe20003f4c000 */
[----:B------:R-:W-:Y:S01]  /*1590*/  FMUL R19, R0, R19 ;  /* 0x0000001300137220 */ /* 0x000fe20000400000 */
[----:B-----5:R-:W-:-:S03]  /*15a0*/  @!P1 I2FP.F32.U32 R21, R13 ;  /* 0x0000000d00159245 */ /* 0x020fc60000201000 */
[C---:B------:R-:W-:Y:S02]  /*15b0*/  FADD R3, R19.reuse, R3 ;  /* 0x0000000313037221 */ /* 0x040fe40000000000 */
[----:B------:R-:W-:-:S06]  /*15c0*/  FFMA R10, R19, R21, R10 ;  /* 0x00000015130a7223 */ /* 0x000fcc000000000a */
[----:B------:R-:W-:Y:S05]  /*15d0*/  @!P2 BRA `(.L_x_253) ;  /* 0xfffffffc0080a947 */ /* 0x000fea000383ffff */
.L_x_250:
[----:B------:R-:W-:Y:S05]  /*15e0*/  BSYNC.RECONVERGENT B1 ;  /* 0x0000000000017941 */ /* 0x000fea0003800200 */
.L_x_249:
[----:B------:R-:W-:-:S05]  /*15f0*/  FADD R15, R15, 1 ;  /* 0x3f8000000f0f7421 */ /* 0x000fca0000000000 */
[----:B------:R-:W-:-:S13]  /*1600*/  FSETP.GTU.AND P0, PT, R15, R8, PT ;  /* 0x000000080f00720b */ /* 0x000fda0003f0c000 */
[----:B------:R-:W-:Y:S05]  /*1610*/  @!P0 BRA `(.L_x_254) ;  /* 0xfffffffc00148947 */ /* 0x000fea000383ffff */
.L_x_248:
[----:B------:R-:W-:Y:S05]  /*1620*/  BSYNC.RECONVERGENT B0 ;  /* 0x0000000000007941 */ /* 0x000fea0003800200 */
.L_x_247:
        /* <DEDUP_REMOVED lines=14> */
.L_x_256:
[----:B------:R-:W-:Y:S05]  /*1710*/  BSYNC.RECONVERGENT B0 ;  /* 0x0000000000007941 */ /* 0x000fea0003800200 */
.L_x_255:
[----:B------:R-:W-:Y:S01]  /*1720*/  FSEL R0, R0, RZ, P2 ;  /* 0x000000ff00007208 */ /* 0x000fe20001000000 */
[----:B------:R-:W0:Y:S01]  /*1730*/  LDCU UR8, c[0x0][0x388] ;  /* 0x00007100ff0877ac */ /* 0x000e220008000800 */
[----:B------:R-:W-:Y:S01]  /*1740*/  BSSY.RECONVERGENT B0, `(.L_x_257) ;  /* 0x0000047000007945 */ /* 0x000fe20003800200 */
[----:B------:R-:W-:Y:S01]  /*1750*/  HFMA2 R10, -RZ, RZ, 0, 0 ;  /* 0x00000000ff0a7431 */ /* 0x000fe200000001ff */
        /* <DEDUP_REMOVED lines=8> */
[----:B------:R-:W-:Y:S02]  /*17e0*/  IMAD.MOV.U32 R3, RZ, RZ, RZ ;  /* 0x000000ffff037224 */ /* 0x000fe400078e00ff */
[----:B------:R-:W-:-:S07]  /*17f0*/  IMAD.MOV.U32 R10, RZ, RZ, RZ ;  /* 0x000000ffff0a7224 */ /* 0x000fce00078e00ff */
.L_x_264:
[----:B------:R-:W-:Y:S01]  /*1800*/  FSETP.GTU.AND P0, PT, R2, R9, PT ;  /* 0x000000090200720b */ /* 0x000fe20003f0c000 */
[----:B------:R-:W-:-:S12]  /*1810*/  BSSY.RECONVERGENT B1, `(.L_x_259) ;  /* 0x0000036000017945 */ /* 0x000fd80003800200 */
[----:B------:R-:W-:Y:S05]  /*1820*/  @P0 BRA `(.L_x_260) ;  /* 0x0000000000d00947 */ /* 0x000fea0003800000 */
[----:B------:R-:W0:Y:S01]  /*1830*/  LDCU UR6, c[0x0][0x38c] ;  /* 0x00007180ff0677ac */ /* 0x000e220008000800 */
[----:B------:R-:W0:Y:S01]  /*1840*/  F2I.FLOOR.NTZ R15, R11 ;  /* 0x0000000b000f7305 */ /* 0x000e220000207100 */
[----:B------:R-:W-:Y:S01]  /*1850*/  FADD R12, R6, -R11 ;  /* 0x8000000b060c7221 */ /* 0x000fe20000000000 */
[----:B------:R-:W-:Y:S01]  /*1860*/  IMAD.MOV.U32 R17, RZ, RZ, 0x3f000000 ;  /* 0x3f000000ff117424 */ /* 0x000fe200078e00ff */
[----:B------:R-:W2:Y:S01]  /*1870*/  LDCU UR7, c[0x0][0x390] ;  /* 0x00007200ff0777ac */ /* 0x000ea20008000800 */
[----:B-1----:R-:W-:Y:S01]  /*1880*/  MOV R13, 0x3fc00000 ;  /* 0x3fc00000000d7802 */ /* 0x002fe20000000f00 */
        /* <DEDUP_REMOVED lines=9> */
[----:B0-----:R-:W-:-:S04]  /*1920*/  ISETP.GE.AND P0, PT, R15, UR6, PT ;  /* 0x000000060f007c0c */ /* 0x001fc8000bf06270 */
[----:B------:R-:W-:Y:S02]  /*1930*/  @P2 FSEL R0, R17, RZ, !P1 ;  /* 0x000000ff11002208 */ /* 0x000fe40004800000 */
[C---:B------:R-:W-:Y:S01]  /*1940*/  ISETP.LT.OR P0, PT, R15.reuse, RZ, P0 ;  /* 0x000000ff0f00720c */ /* 0x040fe20000701670 */
[----:B--2---:R-:W-:-:S05]  /*1950*/  IMAD R15, R15, UR7, RZ ;  /* 0x000000070f0f7c24 */ /* 0x004fca000f8e02ff */
[----:B------:R-:W-:-:S07]  /*1960*/  SHF.R.S32.HI R14, RZ, 0x1f, R15 ;  /* 0x0000001fff0e7819 */ /* 0x000fce000001140f */
.L_x_263:
        /* <DEDUP_REMOVED lines=25> */
.L_x_262:
[----:B------:R-:W-:Y:S05]  /*1b00*/  BSYNC.RECONVERGENT B2 ;  /* 0x0000000000027941 */ /* 0x000fea0003800200 */
.L_x_261:
[----:B------:R-:W-:Y:S01]  /*1b10*/  FSETP.GTU.AND P2, PT, R16, R9, PT ;  /* 0x000000091000720b */ /* 0x000fe20003f4c000 */
[----:B------:R-:W-:Y:S01]  /*1b20*/  FMUL R17, R0, R17 ;  /* 0x0000001100117220 */ /* 0x000fe20000400000 */
[----:B-----5:R-:W-:-:S03]  /*1b30*/  @!P1 I2FP.F32.U32 R19, R13 ;  /* 0x0000000d00139245 */ /* 0x020fc60000201000 */
[C---:B------:R-:W-:Y:S02]  /*1b40*/  FADD R3, R17.reuse, R3 ;  /* 0x0000000311037221 */ /* 0x040fe40000000000 */
[----:B------:R-:W-:-:S06]  /*1b50*/  FFMA R10, R17, R19, R10 ;  /* 0x00000013110a7223 */ /* 0x000fcc000000000a */
[----:B------:R-:W-:Y:S05]  /*1b60*/  @!P2 BRA `(.L_x_263) ;  /* 0xfffffffc0080a947 */ /* 0x000fea000383ffff */
.L_x_260:
[----:B------:R-:W-:Y:S05]  /*1b70*/  BSYNC.RECONVERGENT B1 ;  /* 0x0000000000017941 */ /* 0x000fea0003800200 */
.L_x_259:
[----:B------:R-:W-:-:S05]  /*1b80*/  FADD R11, R11, 1 ;  /* 0x3f8000000b0b7421 */ /* 0x000fca0000000000 */
[----:B------:R-:W-:-:S13]  /*1b90*/  FSETP.GTU.AND P0, PT, R11, R8, PT ;  /* 0x000000080b00720b */ /* 0x000fda0003f0c000 */
[----:B------:R-:W-:Y:S05]  /*1ba0*/  @!P0 BRA `(.L_x_264) ;  /* 0xfffffffc00148947 */ /* 0x000fea000383ffff */
.L_x_258:
[----:B------:R-:W-:Y:S05]  /*1bb0*/  BSYNC.RECONVERGENT B0 ;  /* 0x0000000000007941 */ /* 0x000fea0003800200 */
.L_x_257:
        /* <DEDUP_REMOVED lines=12> */
[----:B-1----:R-:W-:Y:S05]  /*1c80*/  CALL.REL.NOINC `($__internal_4_$__cuda_sm3x_div_rn_noftz_f32_slowpath) ;  /* 0x0000000000247944 */ /* 0x002fea0003c00000 */
.L_x_266:
[----:B------:R-:W-:Y:S05]  /*1c90*/  BSYNC.RECONVERGENT B0 ;  /* 0x0000000000007941 */ /* 0x000fea0003800200 */
.L_x_265:
        /* <DEDUP_REMOVED lines=8> */
        .weak           $__internal_4_$__cuda_sm3x_div_rn_noftz_f32_slowpath
        .type           $__internal_4_$__cuda_sm3x_div_rn_noftz_f32_slowpath,@function
        .size           $__internal_4_$__cuda_sm3x_div_rn_noftz_f32_slowpath,(.L_x_412 - $__internal_4_$__cuda_sm3x_div_rn_noftz_f32_slowpath)
$__internal_4_$__cuda_sm3x_div_rn_noftz_f32_slowpath:
        /* <DEDUP_REMOVED lines=9> */
[----:B------:R-:W-:Y:S01]  /*1db0*/  @!P0 MOV R12, RZ ;  /* 0x000000ff000c8202 */ /* 0x000fe20000000f00 */
        /* <DEDUP_REMOVED lines=24> */
.L_x_268:
[----:B------:R-:W-:Y:S01]  /*1f40*/  LEA R14, R13, 0xc0800000, 0x17 ;  /* 0xc08000000d0e7811 */ /* 0x000fe200078eb8ff */
[----:B------:R-:W-:Y:S03]  /*1f50*/  BSSY.RECONVERGENT B2, `(.L_x_273) ;  /* 0x0000036000027945 */ /* 0x000fe60003800200 */
[----:B------:R-:W-:Y:S01]  /*1f60*/  IADD3 R15, PT, PT, -R14, R3, RZ ;  /* 0x000000030e0f7210 */ /* 0x000fe20007ffe1ff */
[----:B------:R-:W-:-:S03]  /*1f70*/  VIADD R14, R16, 0xffffff81 ;  /* 0xffffff81100e7836 */ /* 0x000fc60000000000 */
        /* <DEDUP_REMOVED lines=14> */
[----:B------:R-:W-:-:S05]  /*2060*/  IMAD.IADD R16, R13, 0x1, R15 ;  /* 0x000000010d107824 */ /* 0x000fca00078e020f */
[----:B------:R-:W-:-:S04]  /*2070*/  IADD3 R12, PT, PT, R16, -0x1, RZ ;  /* 0xffffffff100c7810 */ /* 0x000fc80007ffe0ff */
        /* <DEDUP_REMOVED lines=9> */
[CC--:B------:R-:W-:Y:S01]  /*2110*/  FFMA.RZ R12, R3.reuse, R17.reuse, R18 ;  /* 0x00000011030c7223 */ /* 0x0c0fe2000000c012 */
[C---:B------:R-:W-:Y:S01]  /*2120*/  VIADD R14, R16.reuse, 0x20 ;  /* 0x00000020100e7836 */ /* 0x040fe20000000000 */
[C---:B------:R-:W-:Y:S01]  /*2130*/  ISETP.NE.AND P4, PT, R16.reuse, RZ, PT ;  /* 0x000000ff1000720c */ /* 0x040fe20003f85270 */
[----:B------:R-:W-:Y:S01]  /*2140*/  IMAD.MOV R15, RZ, RZ, -R16 ;  /* 0x000000ffff0f7224 */ /* 0x000fe200078e0a10 */
[----:B------:R-:W-:Y:S02]  /*2150*/  ISETP.NE.AND P0, PT, R16, RZ, PT ;  /* 0x000000ff1000720c */ /* 0x000fe40003f05270 */
[----:B------:R-:W-:Y:S01]  /*2160*/  LOP3.LUT R13, R12, 0x7fffff, RZ, 0xc0, !PT ;  /* 0x007fffff0c0d7812 */ /* 0x000fe200078ec0ff */
[CCC-:B------:R-:W-:Y:S01]  /*2170*/  FFMA.RP R12, R3.reuse, R17.reuse, R18.reuse ;  /* 0x00000011030c7223 */ /* 0x1c0fe20000008012 */
[----:B------:R-:W-:Y:S02]  /*2180*/  FFMA.RM R3, R3, R17, R18 ;  /* 0x0000001103037223 */ /* 0x000fe40000004012 */
[----:B------:R-:W-:-:S03]  /*2190*/  LOP3.LUT R13, R13, 0x800000, RZ, 0xfc, !PT ;  /* 0x008000000d0d7812 */ /* 0x000fc600078efcff */
        /* <DEDUP_REMOVED lines=13> */
.L_x_275:
[----:B------:R-:W-:-:S04]  /*2270*/  LOP3.LUT R0, R0, 0x80000000, RZ, 0xc0, !PT ;  /* 0x8000000000007812 */ /* 0x000fc800078ec0ff */
[----:B------:R-:W-:Y:S01]  /*2280*/  LOP3.LUT R0, R0, 0x7f800000, RZ, 0xfc, !PT ;  /* 0x7f80000000007812 */ /* 0x000fe200078efcff */
[----:B------:R-:W-:Y:S06]  /*2290*/  BRA `(.L_x_276) ;  /* 0x0000000000047947 */ /* 0x000fec0003800000 */
.L_x_274:
[----:B------:R-:W-:-:S07]  /*22a0*/  LEA R0, R15, R0, 0x17 ;  /* 0x000000000f007211 */ /* 0x000fce00078eb8ff */
.L_x_276:
[----:B------:R-:W-:Y:S05]  /*22b0*/  BSYNC.RECONVERGENT B2 ;  /* 0x0000000000027941 */ /* 0x000fea0003800200 */
.L_x_273:
[----:B------:R-:W-:Y:S05]  /*22c0*/  BRA `(.L_x_277) ;  /* 0x0000000000207947 */ /* 0x000fea0003800000 */
.L_x_272:
[----:B------:R-:W-:-:S04]  /*22d0*/  LOP3.LUT R0, R3, 0x80000000, R0, 0x48, !PT ;  /* 0x8000000003007812 */ /* 0x000fc800078e4800 */
[----:B------:R-:W-:Y:S01]  /*22e0*/  LOP3.LUT R0, R0, 0x7f800000, RZ, 0xfc, !PT ;  /* 0x7f80000000007812 */ /* 0x000fe200078efcff */
[----:B------:R-:W-:Y:S06]  /*22f0*/  BRA `(.L_x_277) ;  /* 0x0000000000147947 */ /* 0x000fec0003800000 */
.L_x_271:
[----:B------:R-:W-:Y:S01]  /*2300*/  LOP3.LUT R0, R3, 0x80000000, R0, 0x48, !PT ;  /* 0x8000000003007812 */ /* 0x000fe200078e4800 */
[----:B------:R-:W-:Y:S06]  /*2310*/  BRA `(.L_x_277) ;  /* 0x00000000000c7947 */ /* 0x000fec0003800000 */
.L_x_270:
[----:B------:R-:W0:Y:S01]  /*2320*/  MUFU.RSQ R0, -QNAN ;  /* 0xffc0000000007908 */ /* 0x000e220000001400 */
[----:B------:R-:W-:Y:S05]  /*2330*/  BRA `(.L_x_277) ;  /* 0x0000000000047947 */ /* 0x000fea0003800000 */
.L_x_269:
[----:B------:R-:W-:-:S07]  /*2340*/  FADD.FTZ R0, R0, R3 ;  /* 0x0000000300007221 */ /* 0x000fce0000010000 */
.L_x_277:
[----:B------:R-:W-:Y:S05]  /*2350*/  BSYNC.RECONVERGENT B1 ;  /* 0x0000000000017941 */ /* 0x000fea0003800200 */
.L_x_267:
[----:B------:R-:W-:Y:S02]  /*2360*/  IMAD.MOV.U32 R12, RZ, RZ, R10 ;  /* 0x000000ffff0c7224 */ /* 0x000fe400078e000a */
[----:B------:R-:W-:-:S04]  /*2370*/  IMAD.MOV.U32 R13, RZ, RZ, 0x0 ;  /* 0x00000000ff0d7424 */ /* 0x000fc800078e00ff */
[----:B0-----:R-:W-:Y:S05]  /*2380*/  RET.REL.NODEC R12 `(_Z32nppiWarpAffineBack_8u_C3R_kernelPKh8NppiSizei8NppiRectPhiS2_ddddddi) ;  /* 0xffffffdc0c1c7950 */ /* 0x001fea0003c3ffff */
.L_x_278:
        /* <DEDUP_REMOVED lines=15> */
.L_x_412:


//--------------------- .text._Z32nppiWarpAffineBack_8u_C1R_kernelPKh8NppiSizei8NppiRectPhiS2_ddddddi --------------------------
	.section	.text._Z32nppiWarpAffineBack_8u_C1R_kernelPKh8NppiSizei8NppiRectPhiS2_ddddddi,"ax",@progbits
	.align	128
        .global         _Z32nppiWarpAffineBack_8u_C1R_kernelPKh8NppiSizei8NppiRectPhiS2_ddddddi
        .type           _Z32nppiWarpAffineBack_8u_C1R_kernelPKh8NppiSizei8NppiRectPhiS2_ddddddi,@function
        .size           _Z32nppiWarpAffineBack_8u_C1R_kernelPKh8NppiSizei8NppiRectPhiS2_ddddddi,(.L_x_413 - _Z32nppiWarpAffineBack_8u_C1R_kernelPKh8NppiSizei8NppiRectPhiS2_ddddddi)
        .other          _Z32nppiWarpAffineBack_8u_C1R_kernelPKh8NppiSizei8NppiRectPhiS2_ddddddi,@"STO_CUDA_ENTRY STV_DEFAULT"
_Z32nppiWarpAffineBack_8u_C1R_kernelPKh8NppiSizei8NppiRectPhiS2_ddddddi:
.text._Z32nppiWarpAffineBack_8u_C1R_kernelPKh8NppiSizei8NppiRectPhiS2_ddddddi:
        /* <DEDUP_REMOVED lines=41> */
[----:B--2---:R-:W-:Y:S01]  /*0290*/  FADD R3, R3, 0.5 ;  /* 0x3f00000003037421 */ /* 0x004fe20000000000 */
[----:B---3--:R-:W-:Y:S01]  /*02a0*/  FADD R0, R0, 0.5 ;  /* 0x3f00000000007421 */ /* 0x008fe20000000000 */
[----:B------:R-:W0:Y:S01]  /*02b0*/  LDCU.64 UR6, c[0x0][0x388] ;  /* 0x00007100ff0677ac */ /* 0x000e220008000a00 */
[----:B------:R-:W-:Y:S03]  /*02c0*/  BSSY.RECONVERGENT B0, `(.L_x_282) ;  /* 0x0000010000007945 */ /* 0x000fe60003800200 */
        /* <DEDUP_REMOVED lines=11> */
[----:B--2---:R-:W-:Y:S02]  /*0380*/  IADD3 R6, P0, P1, R0, UR8, R3 ;  /* 0x0000000800067c10 */ /* 0x004fe4000f91e003 */
[----:B------:R-:W-:-:S04]  /*0390*/  SHF.R.S32.HI R0, RZ, 0x1f, R0 ;  /* 0x0000001fff007819 */ /* 0x000fc80000011400 */
[----:B------:R-:W-:-:S06]  /*03a0*/  IADD3.X R7, PT, PT, R0, UR9, RZ, P0, P1 ;  /* 0x0000000900077c10 */ /* 0x000fcc00087e24ff */
[----:B------:R0:W5:Y:S02]  /*03b0*/  LDG.E.U8 R7, desc[UR4][R6.64] ;  /* 0x0000000406077981 */ /* 0x000164000c1e1100 */
.L_x_283:
[----:B------:R-:W-:Y:S05]  /*03c0*/  BSYNC.RECONVERGENT B0 ;  /* 0x0000000000007941 */ /* 0x000fea0003800200 */
.L_x_282:
[----:B------:R-:W-:Y:S05]  /*03d0*/  BRA `(.L_x_281) ;  /* 0x0000000800907947 */ /* 0x000fea0003800000 */
.L_x_280:
[----:B------:R-:W0:Y:S01]  /*03e0*/  LDCU.64 UR6, c[0x0][0x388] ;  /* 0x00007100ff0677ac */ /* 0x000e220008000a00 */
[----:B--2---:R-:W2:Y:S08]  /*03f0*/  F2I.FLOOR.NTZ R15, R3 ;  /* 0x00000003000f7305 */ /* 0x004eb00000207100 */
[----:B---3--:R-:W3:Y:S01]  /*0400*/  F2I.FLOOR.NTZ R5, R0 ;  /* 0x0000000000057305 */ /* 0x008ee20000207100 */
[C---:B--2---:R-:W-:Y:S01]  /*0410*/  VIADD R17, R15.reuse, 0x1 ;  /* 0x000000010f117836 */ /* 0x044fe20000000000 */
[----:B0-----:R-:W-:-:S04]  /*0420*/  ISETP.GE.AND P0, PT, R15, UR6, PT ;  /* 0x000000060f007c0c */ /* 0x001fc8000bf06270 */
[----:B------:R-:W-:Y:S02]  /*0430*/  ISETP.LT.OR P1, PT, R15, RZ, P0 ;  /* 0x000000ff0f00720c */ /* 0x000fe40000721670 */
[C---:B---3--:R-:W-:Y:S01]  /*0440*/  ISETP.GE.AND P2, PT, R5.reuse, UR7, PT ;  /* 0x0000000705007c0c */ /* 0x048fe2000bf46270 */
[----:B------:R-:W-:-:S03]  /*0450*/  VIADD R14, R5, 0x1 ;  /* 0x00000001050e7836 */ /* 0x000fc60000000000 */
[----:B------:R-:W-:Y:S02]  /*0460*/  ISETP.LT.OR P0, PT, R5, RZ, P2 ;  /* 0x000000ff0500720c */ /* 0x000fe40001701670 */
[----:B------:R-:W-:Y:S02]  /*0470*/  ISETP.GE.AND P2, PT, R17, UR6, PT ;  /* 0x0000000611007c0c */ /* 0x000fe4000bf46270 */
[----:B------:R-:W-:Y:S02]  /*0480*/  PLOP3.LUT P4, PT, P1, P0, PT, 0xf8, 0x8f ;  /* 0x00000000008f781c */ /* 0x000fe40000f81f70 */
[----:B------:R-:W-:Y:S02]  /*0490*/  ISETP.LT.OR P1, PT, R5, -0x1, P1 ;  /* 0xffffffff0500780c */ /* 0x000fe40000f21670 */
[----:B------:R-:W-:Y:S02]  /*04a0*/  ISETP.LT.OR P2, PT, R15, -0x1, P2 ;  /* 0xffffffff0f00780c */ /* 0x000fe40001741670 */
[----:B------:R-:W-:-:S02]  /*04b0*/  ISETP.GE.OR P1, PT, R14, UR7, P1 ;  /* 0x000000070e007c0c */ /* 0x000fc40008f26670 */
[C---:B------:R-:W-:Y:S02]  /*04c0*/  ISETP.LT.OR P3, PT, R5.reuse, -0x1, P2 ;  /* 0xffffffff0500780c */ /* 0x040fe40001761670 */
[----:B------:R-:W-:Y:S02]  /*04d0*/  PLOP3.LUT P0, PT, P2, P0, PT, 0xf8, 0x8f ;  /* 0x00000000008f781c */ /* 0x000fe40001701f70 */
[----:B------:R-:W-:Y:S01]  /*04e0*/  ISETP.GE.OR P3, PT, R14, UR7, P3 ;  /* 0x000000070e007c0c */ /* 0x000fe20009f66670 */
[----:B------:R-:W0:Y:S08]  /*04f0*/  @!P4 LDC R16, c[0x0][0x390] ;  /* 0x0000e400ff10cb82 */ /* 0x000e300000000800 */
[----:B-1----:R-:W1:Y:S08]  /*0500*/  @!P4 LDC.64 R8, c[0x0][0x380] ;  /* 0x0000e000ff08cb82 */ /* 0x002e700000000a00 */
[----:B------:R-:W2:Y:S08]  /*0510*/  @!P1 LDC R19, c[0x0][0x390] ;  /* 0x0000e400ff139b82 */ /* 0x000eb00000000800 */
[----:B------:R-:W3:Y:S01]  /*0520*/  @!P1 LDC.64 R12, c[0x0][0x380] ;  /* 0x0000e000ff0c9b82 */ /* 0x000ee20000000a00 */
[----:B0-----:R-:W-:-:S05]  /*0530*/  @!P4 IMAD R16, R5, R16, RZ ;  /* 0x000000100510c224 */ /* 0x001fca00078e02ff */
[----:B------:R-:W-:Y:S02]  /*0540*/  @!P4 SHF.R.S32.HI R18, RZ, 0x1f, R16 ;  /* 0x0000001fff12c819 */ /* 0x000fe40000011410 */
[----:B------:R-:W0:Y:S01]  /*0550*/  @!P3 LDC R21, c[0x0][0x390] ;  /* 0x0000e400ff15bb82 */ /* 0x000e220000000800 */
[----:B-1----:R-:W-:-:S04]  /*0560*/  @!P4 IADD3 R8, P2, P5, R16, R8, R15 ;  /* 0x000000081008c210 */ /* 0x002fc80007d5e00f */
[----:B------:R-:W-:-:S03]  /*0570*/  @!P4 IADD3.X R9, PT, PT, R18, R9, RZ, P2, P5 ;  /* 0x000000091209c210 */ /* 0x000fc600017ea4ff */
[----:B------:R-:W1:Y:S01]  /*0580*/  @!P0 LDC R20, c[0x0][0x390] ;  /* 0x0000e400ff148b82 */ /* 0x000e620000000800 */
[----:B--2---:R-:W-:Y:S01]  /*0590*/  @!P1 IMAD R16, R14, R19, RZ ;  /* 0x000000130e109224 */ /* 0x004fe200078e02ff */
[----:B------:R-:W2:Y:S06]  /*05a0*/  @!P4 LDG.E.U8 R8, desc[UR4][R8.64] ;  /* 0x000000040808c981 */ /* 0x000eac000c1e1100 */
[----:B------:R-:W4:Y:S01]  /*05b0*/  @!P3 LDC.64 R10, c[0x0][0x380] ;  /* 0x0000e000ff0abb82 */ /* 0x000f220000000a00 */
[----:B---3--:R-:W-:Y:S02]  /*05c0*/  @!P1 IADD3 R12, P2, P5, R16, R12, R15 ;  /* 0x0000000c100c9210 */ /* 0x008fe40007d5e00f */
[----:B------:R-:W-:-:S04]  /*05d0*/  @!P1 SHF.R.S32.HI R16, RZ, 0x1f, R16 ;  /* 0x0000001fff109819 */ /* 0x000fc80000011410 */
[----:B------:R-:W-:Y:S01]  /*05e0*/  @!P1 IADD3.X R13, PT, PT, R16, R13, RZ, P2, P5 ;  /* 0x0000000d100d9210 */ /* 0x000fe200017ea4ff */
[----:B------:R-:W3:Y:S01]  /*05f0*/  @!P0 LDC.64 R6, c[0x0][0x380] ;  /* 0x0000e000ff068b82 */ /* 0x000ee20000000a00 */
[----:B0-----:R-:W-:-:S03]  /*0600*/  @!P3 IMAD R21, R14, R21, RZ ;  /* 0x000000150e15b224 */ /* 0x001fc600078e02ff */
[----:B------:R-:W5:Y:S02]  /*0610*/  @!P1 LDG.E.U8 R12, desc[UR4][R12.64] ;  /* 0x000000040c0c9981 */ /* 0x000f64000c1e1100 */
[----:B------:R-:W-:Y:S01]  /*0620*/  @!P3 SHF.R.S32.HI R14, RZ, 0x1f, R21 ;  /* 0x0000001fff0eb819 */ /* 0x000fe20000011415 */
[----:B-1----:R-:W-:Y:S01]  /*0630*/  @!P0 IMAD R20, R5, R20, RZ ;  /* 0x0000001405148224 */ /* 0x002fe200078e02ff */
[----:B----4-:R-:W-:-:S04]  /*0640*/  @!P3 IADD3 R10, P2, P5, R21, R10, R17 ;  /* 0x0000000a150ab210 */ /* 0x010fc80007d5e011 */
[----:B------:R-:W-:Y:S02]  /*0650*/  @!P3 IADD3.X R11, PT, PT, R14, R11, RZ, P2, P5 ;  /* 0x0000000b0e0bb210 */ /* 0x000fe400017ea4ff */
[----:B---3--:R-:W-:-:S03]  /*0660*/  @!P0 IADD3 R6, P2, P5, R20, R6, R17 ;  /* 0x0000000614068210 */ /* 0x008fc60007d5e011 */
[----:B------:R-:W3:Y:S01]  /*0670*/  @!P3 LDG.E.U8 R10, desc[UR4][R10.64] ;  /* 0x000000040a0ab981 */ /* 0x000ee2000c1e1100 */
[----:B------:R-:W-:-:S04]  /*0680*/  @!P0 SHF.R.S32.HI R20, RZ, 0x1f, R20 ;  /* 0x0000001fff148819 */ /* 0x000fc80000011414 */
[----:B------:R-:W-:-:S05]  /*0690*/  @!P0 IADD3.X R7, PT, PT, R20, R7, RZ, P2, P5 ;  /* 0x0000000714078210 */ /* 0x000fca00017ea4ff */
[----:B------:R0:W4:Y:S01]  /*06a0*/  @!P0 LDG.E.U8 R6, desc[UR4][R6.64] ;  /* 0x0000000406068981 */ /* 0x000122000c1e1100 */
[----:B------:R-:W-:Y:S01]  /*06b0*/  I2FP.F32.S32 R14, R15 ;  /* 0x0000000f000e7245 */ /* 0x000fe20000201400 */
[----:B------:R-:W-:Y:S01]  /*06c0*/  IMAD.MOV.U32 R16, RZ, RZ, RZ ;  /* 0x000000ffff107224 */ /* 0x000fe200078e00ff */
[----:B------:R-:W-:-:S03]  /*06d0*/  I2FP.F32.S32 R5, R5 ;  /* 0x0000000500057245 */ /* 0x000fc60000201400 */
[----:B------:R-:W-:Y:S01]  /*06e0*/  FADD R17, R3, -R14 ;  /* 0x8000000e03117221 */ /* 0x000fe20000000000 */
[----:B------:R-:W-:Y:S01]  /*06f0*/  CS2R R14, SRZ ;  /* 0x00000000000e7805 */ /* 0x000fe2000001ff00 */
[----:B------:R-:W-:Y:S02]  /*0700*/  IMAD.MOV.U32 R3, RZ, RZ, RZ ;  /* 0x000000ffff037224 */ /* 0x000fe400078e00ff */
[----:B------:R-:W-:Y:S01]  /*0710*/  FADD R5, R0, -R5 ;  /* 0x8000000500057221 */ /* 0x000fe20000000000 */
[----:B--2---:R-:W-:-:S03]  /*0720*/  @!P4 I2FP.F32.U32 R3, R8 ;  /* 0x000000080003c245 */ /* 0x004fc60000201000 */
[----:B------:R-:W-:Y:S01]  /*0730*/  FADD R8, -R5, 1 ;  /* 0x3f80000005087421 */ /* 0x000fe20000000100 */
[----:B-----5:R-:W-:Y:S02]  /*0740*/  @!P1 I2FP.F32.U32 R15, R12 ;  /* 0x0000000c000f9245 */ /* 0x020fe40000201000 */
[----:B---3--:R-:W-:-:S05]  /*0750*/  @!P3 I2FP.F32.U32 R16, R10 ;  /* 0x0000000a0010b245 */ /* 0x008fca0000201000 */
[C---:B0-----:R-:W-:Y:S01]  /*0760*/  FMUL R7, R17.reuse, R16 ;  /* 0x0000001011077220 */ /* 0x041fe20000400000 */
[----:B----4-:R-:W-:Y:S01]  /*0770*/  @!P0 I2FP.F32.U32 R14, R6 ;  /* 0x00000006000e8245 */ /* 0x010fe20000201000 */
[----:B------:R-:W-:-:S04]  /*0780*/  FADD R6, -R17, 1 ;  /* 0x3f80000011067421 */ /* 0x000fc80000000100 */
[----:B------:R-:W-:Y:S01]  /*0790*/  FMUL R14, R17, R14 ;  /* 0x0000000e110e7220 */ /* 0x000fe20000400000 */
[----:B------:R-:W-:-:S03]  /*07a0*/  FFMA R0, R6, R15, R7 ;  /* 0x0000000f06007223 */ /* 0x000fc60000000007 */
[----:B------:R-:W-:Y:S01]  /*07b0*/  FFMA R3, R6, R3, R14 ;  /* 0x0000000306037223 */ /* 0x000fe2000000000e */
[----:B------:R-:W-:-:S04]  /*07c0*/  FMUL R0, R5, R0 ;  /* 0x0000000005007220 */ /* 0x000fc80000400000 */
[----:B------:R-:W-:-:S06]  /*07d0*/  FFMA R0, R3, R8, R0 ;  /* 0x0000000803007223 */ /* 0x000fcc0000000000 */
[----:B------:R-:W0:Y:S02]  /*07e0*/  F2I.U32.TRUNC.NTZ R0, R0 ;  /* 0x0000000000007305 */ /* 0x000e24000020f000 */
[----:B0-----:R-:W-:Y:S01]  /*07f0*/  PRMT R7, R0, 0x7610, R7 ;  /* 0x0000761000077816 */ /* 0x001fe20000000007 */
[----:B------:R-:W-:Y:S06]  /*0800*/  BRA `(.L_x_281) ;  /* 0x0000000400847947 */ /* 0x000fec0003800000 */
.L_x_279:
[C---:B---3--:R-:W-:Y:S01]  /*0810*/  FADD R5, R0.reuse, 2 ;  /* 0x4000000000057421 */ /* 0x048fe20000000000 */
[----:B------:R-:W-:Y:S01]  /*0820*/  FADD R6, R0, -2 ;  /* 0xc000000000067421 */ /* 0x000fe20000000000 */
[----:B------:R-:W0:Y:S01]  /*0830*/  LDCU UR8, c[0x0][0x388] ;  /* 0x00007100ff0877ac */ /* 0x000e220008000800 */
[----:B------:R-:W-:Y:S01]  /*0840*/  BSSY.RECONVERGENT B0, `(.L_x_284) ;  /* 0x0000047000007945 */ /* 0x000fe20003800200 */
[----:B-1----:R-:W-:Y:S01]  /*0850*/  IMAD.MOV.U32 R11, RZ, RZ, RZ ;  /* 0x000000ffff0b7224 */ /* 0x002fe200078e00ff */
[----:B------:R-:W-:Y:S01]  /*0860*/  FRND.CEIL R12, R6 ;  /* 0x00000006000c7307 */ /* 0x000fe20000209000 */
[----:B------:R-:W-:-:S07]  /*0870*/  IMAD.MOV.U32 R8, RZ, RZ, RZ ;  /* 0x000000ffff087224 */ /* 0x000fce00078e00ff */
[----:B------:R-:W1:Y:S02]  /*0880*/  FRND.FLOOR R5, R5 ;  /* 0x0000000500057307 */ /* 0x000e640000205000 */
[----:B-1----:R-:W-:-:S13]  /*0890*/  FSETP.GTU.AND P0, PT, R12, R5, PT ;  /* 0x000000050c00720b */ /* 0x002fda0003f0c000 */
[----:B0-----:R-:W-:Y:S05]  /*08a0*/  @P0 BRA `(.L_x_285) ;  /* 0x0000000400000947 */ /* 0x001fea0003800000 */
[C---:B--2---:R-:W-:Y:S01]  /*08b0*/  FADD R9, R3.reuse, -2 ;  /* 0xc000000003097421 */ /* 0x044fe20000000000 */
[----:B------:R-:W-:Y:S01]  /*08c0*/  FADD R10, R3, 2 ;  /* 0x40000000030a7421 */ /* 0x000fe20000000000 */
[----:B------:R-:W-:Y:S02]  /*08d0*/  IMAD.MOV.U32 R8, RZ, RZ, RZ ;  /* 0x000000ffff087224 */ /* 0x000fe400078e00ff */
[----:B------:R-:W-:Y:S02]  /*08e0*/  IMAD.MOV.U32 R11, RZ, RZ, RZ ;  /* 0x000000ffff0b7224 */ /* 0x000fe400078e00ff */
[----:B------:R-:W0:Y:S08]  /*08f0*/  FRND.CEIL R9, R9 ;  /* 0x0000000900097307 */ /* 0x000e300000209000 */
[----:B------:R-:W1:Y:S02]  /*0900*/  FRND.FLOOR R10, R10 ;  /* 0x0000000a000a7307 */ /* 0x000e640000205000 */
.L_x_291:
        /* <DEDUP_REMOVED lines=9> */
[C---:B------:R-:W-:Y:S01]  /*09a0*/  FSETP.GTU.AND P2, PT, |R6|.reuse, 1, PT ;  /* 0x3f8000000600780b */ /* 0x040fe20003f4c200 */
[C---:B------:R-:W-:Y:S01]  /*09b0*/  FFMA R7, |R6|.reuse, -R7, 2.5 ;  /* 0x4020000006077423 */ /* 0x040fe20000000a07 */
[C---:B------:R-:W-:Y:S01]  /*09c0*/  FFMA R14, |R6|.reuse, R13, -2.5 ;  /* 0xc0200000060e7423 */ /* 0x040fe2000000020d */
[C---:B------:R-:W-:Y:S01]  /*09d0*/  FMUL R13, R6.reuse, R6 ;  /* 0x00000006060d7220 */ /* 0x040fe20000400000 */
[C---:B------:R-:W-:Y:S01]  /*09e0*/  FSETP.GEU.AND P1, PT, |R6|.reuse, 2, PT ;  /* 0x400000000600780b */ /* 0x040fe20003f2e200 */
[----:B------:R-:W-:-:S02]  /*09f0*/  FFMA R7, |R6|, R7, -4 ;  /* 0xc080000006077423 */ /* 0x000fc40000000207 */
[----:B------:R-:W-:Y:S01]  /*0a00*/  FFMA R13, R13, R14, 1 ;  /* 0x3f8000000d0d7423 */ /* 0x000fe2000000000e */
[----:B------:R-:W-:Y:S02]  /*0a10*/  IMAD.MOV.U32 R14, RZ, RZ, R9 ;  /* 0x000000ffff0e7224 */ /* 0x000fe400078e0009 */
[----:B------:R-:W-:Y:S01]  /*0a20*/  FFMA R7, |R6|, R7, 2 ;  /* 0x4000000006077423 */ /* 0x000fe20000000207 */
[----:B0-----:R-:W-:-:S04]  /*0a30*/  ISETP.GE.AND P0, PT, R15, UR6, PT ;  /* 0x000000060f007c0c */ /* 0x001fc8000bf06270 */
[----:B------:R-:W-:Y:S02]  /*0a40*/  @P2 FSEL R13, R7, RZ, !P1 ;  /* 0x000000ff070d2208 */ /* 0x000fe40004800000 */
[C---:B------:R-:W-:Y:S01]  /*0a50*/  ISETP.LT.OR P0, PT, R15.reuse, RZ, P0 ;  /* 0x000000ff0f00720c */ /* 0x040fe20000701670 */
[----:B-1----:R-:W-:-:S05]  /*0a60*/  IMAD R15, R15, UR7, RZ ;  /* 0x000000070f0f7c24 */ /* 0x002fca000f8e02ff */
[----:B------:R-:W-:-:S07]  /*0a70*/  SHF.R.S32.HI R16, RZ, 0x1f, R15 ;  /* 0x0000001fff107819 */ /* 0x000fce000001140f */
.L_x_290:
[----:B------:R-:W0:Y:S02]  /*0a80*/  F2I.FLOOR.NTZ R17, R14 ;  /* 0x0000000e00117305 */ /* 0x000e240000207100 */
[----:B0-----:R-:W-:-:S04]  /*0a90*/  ISETP.GE.AND P1, PT, R17, UR8, PT ;  /* 0x0000000811007c0c */ /* 0x001fc8000bf26270 */
[----:B------:R-:W-:-:S04]  /*0aa0*/  ISETP.LT.OR P1, PT, R17, RZ, P1 ;  /* 0x000000ff1100720c */ /* 0x000fc80000f21670 */
[----:B------:R-:W-:-:S13]  /*0ab0*/  PLOP3.LUT P1, PT, P1, P0, PT, 0xf8, 0x8f ;  /* 0x00000000008f781c */ /* 0x000fda0000f21f70 */
[----:B------:R-:W0:Y:S02]  /*0ac0*/  @!P1 LDC.64 R6, c[0x0][0x380] ;  /* 0x0000e000ff069b82 */ /* 0x000e240000000a00 */
[----:B0-----:R-:W-:-:S04]  /*0ad0*/  @!P1 IADD3 R6, P2, P3, R17, R6, R15 ;  /* 0x0000000611069210 */ /* 0x001fc80007b5e00f */
[----:B------:R-:W-:-:S06]  /*0ae0*/  @!P1 IADD3.X R7, PT, PT, RZ, R7, R16, P2, P3 ;  /* 0x00000007ff079210 */ /* 0x000fcc00017e6410 */
        /* <DEDUP_REMOVED lines=17> */
.L_x_289:
[----:B------:R-:W-:Y:S05]  /*0c00*/  BSYNC.RECONVERGENT B2 ;  /* 0x0000000000027941 */ /* 0x000fea0003800200 */
.L_x_288:
[----:B------:R-:W-:Y:S01]  /*0c10*/  FSETP.GTU.AND P2, PT, R14, R10, PT ;  /* 0x0000000a0e00720b */ /* 0x000fe20003f4c000 */
[----:B------:R-:W-:Y:S01]  /*0c20*/  FMUL R18, R13, R18 ;  /* 0x000000120d127220 */ /* 0x000fe20000400000 */
[----:B-----5:R-:W-:-:S03]  /*0c30*/  @!P1 I2FP.F32.U32 R20, R7 ;  /* 0x0000000700149245 */ /* 0x020fc60000201000 */
[C---:B------:R-:W-:Y:S02]  /*0c40*/  FADD R8, R18.reuse, R8 ;  /* 0x0000000812087221 */ /* 0x040fe40000000000 */
[----:B------:R-:W-:-:S06]  /*0c50*/  FFMA R11, R18, R20, R11 ;  /* 0x00000014120b7223 */ /* 0x000fcc000000000b */
[----:B------:R-:W-:Y:S05]  /*0c60*/  @!P2 BRA `(.L_x_290) ;  /* 0xfffffffc0084a947 */ /* 0x000fea000383ffff */
.L_x_287:
[----:B------:R-:W-:Y:S05]  /*0c70*/  BSYNC.RECONVERGENT B1 ;  /* 0x0000000000017941 */ /* 0x000fea0003800200 */
.L_x_286:
[----:B------:R-:W-:-:S05]  /*0c80*/  FADD R12, R12, 1 ;  /* 0x3f8000000c0c7421 */ /* 0x000fca0000000000 */
[----:B------:R-:W-:-:S13]  /*0c90*/  FSETP.GTU.AND P0, PT, R12, R5, PT ;  /* 0x000000050c00720b */ /* 0x000fda0003f0c000 */
[----:B------:R-:W-:Y:S05]  /*0ca0*/  @!P0 BRA `(.L_x_291) ;  /* 0xfffffffc00188947 */ /* 0x000fea000383ffff */
.L_x_285:
[----:B------:R-:W-:Y:S05]  /*0cb0*/  BSYNC.RECONVERGENT B0 ;  /* 0x0000000000007941 */ /* 0x000fea0003800200 */
.L_x_284:
[----:B--2---:R-:W0:Y:S01]  /*0cc0*/  MUFU.RCP R3, R8 ;  /* 0x0000000800037308 */ /* 0x004e220000001000 */
[----:B------:R-:W-:Y:S01]  /*0cd0*/  BSSY.RECONVERGENT B0, `(.L_x_292) ;  /* 0x000000d000007945 */ /* 0x000fe20003800200 */
[----:B------:R-:W-:-:S06]  /*0ce0*/  FSETP.NEU.AND P2, PT, R8, RZ, PT ;  /* 0x000000ff0800720b */ /* 0x000fcc0003f4d000 */
        /* <DEDUP_REMOVED lines=10> */
[----:B------:R-:W-:Y:S05]  /*0d90*/  CALL.REL.NOINC `($__internal_5_$__cuda_sm3x_div_rn_noftz_f32_slowpath) ;  /* 0x0000000000447944 */ /* 0x000fea0003c00000 */
.L_x_293:
[----:B------:R-:W-:Y:S05]  /*0da0*/  BSYNC.RECONVERGENT B0 ;  /* 0x0000000000007941 */ /* 0x000fea0003800200 */
.L_x_292:
[----:B------:R-:W-:-:S04]  /*0db0*/  FSEL R0, R0, RZ, P2 ;  /* 0x000000ff00007208 */ /* 0x000fc80001000000 */
[C---:B------:R-:W-:Y:S02]  /*0dc0*/  FMNMX.NAN R3, R0.reuse, 255, PT ;  /* 0x437f000000037809 */ /* 0x040fe40003820000 */
[----:B------:R-:W-:-:S03]  /*0dd0*/  FSETP.GEU.AND P0, PT, R0, RZ, PT ;  /* 0x000000ff0000720b */ /* 0x000fc60003f0e000 */
[----:B------:R-:W-:-:S05]  /*0de0*/  FADD R3, R3, 0.5 ;  /* 0x3f00000003037421 */ /* 0x000fca0000000000 */
[----:B------:R-:W-:-:S06]  /*0df0*/  FSEL R3, R3, 0.5, P0 ;  /* 0x3f00000003037808 */ /* 0x000fcc0000000000 */
[----:B------:R-:W0:Y:S02]  /*0e00*/  F2I.U32.TRUNC.NTZ R3, R3 ;  /* 0x0000000300037305 */ /* 0x000e24000020f000 */
[----:B0-----:R-:W-:-:S07]  /*0e10*/  PRMT R7, R3, 0x7610, R7 ;  /* 0x0000761003077816 */ /* 0x001fce0000000007 */
.L_x_281:
[----:B------:R-:W2:Y:S01]  /*0e20*/  LDCU UR6, c[0x0][0x3b0] ;  /* 0x00007600ff0677ac */ /* 0x000ea20008000800 */
[----:B---3--:R-:W-:Y:S01]  /*0e30*/  SHF.R.S32.HI R0, RZ, 0x1f, R2 ;  /* 0x0000001fff007819 */ /* 0x008fe20000011402 */
[----:B------:R-:W3:Y:S01]  /*0e40*/  LDCU.64 UR8, c[0x0][0x3a8] ;  /* 0x00007500ff0877ac */ /* 0x000ee20008000a00 */
[----:B--2---:R-:W-:-:S05]  /*0e50*/  IMAD R3, R4, UR6, RZ ;  /* 0x0000000604037c24 */ /* 0x004fca000f8e02ff */
[----:B---3--:R-:W-:Y:S02]  /*0e60*/  IADD3 R2, P0, P1, R3, UR8, R2 ;  /* 0x0000000803027c10 */ /* 0x008fe4000f91e002 */
[----:B------:R-:W-:-:S04]  /*0e70*/  SHF.R.S32.HI R3, RZ, 0x1f, R3 ;  /* 0x0000001fff037819 */ /* 0x000fc80000011403 */
[----:B------:R-:W-:-:S05]  /*0e80*/  IADD3.X R3, PT, PT, R3, UR9, R0, P0, P1 ;  /* 0x0000000903037c10 */ /* 0x000fca00087e2400 */
[----:B-----5:R-:W-:Y:S01]  /*0e90*/  STG.E.U8 desc[UR4][R2.64], R7 ;  /* 0x0000000702007986 */ /* 0x020fe2000c101104 */
[----:B------:R-:W-:Y:S05]  /*0ea0*/  EXIT ;  /* 0x000000000000794d */ /* 0x000fea0003800000 */
        .weak           $__internal_5_$__cuda_sm3x_div_rn_noftz_f32_slowpath
        .type           $__internal_5_$__cuda_sm3x_div_rn_noftz_f32_slowpath,@function
        .size           $__internal_5_$__cuda_sm3x_div_rn_noftz_f32_slowpath,(.L_x_413 - $__internal_5_$__cuda_sm3x_div_rn_noftz_f32_slowpath)
$__internal_5_$__cuda_sm3x_div_rn_noftz_f32_slowpath:
        /* <DEDUP_REMOVED lines=34> */
.L_x_295:
        /* <DEDUP_REMOVED lines=51> */
.L_x_302:
[----:B------:R-:W-:-:S04]  /*1400*/  LOP3.LUT R0, R0, 0x80000000, RZ, 0xc0, !PT ;  /* 0x8000000000007812 */ /* 0x000fc800078ec0ff */
[----:B------:R-:W-:Y:S01]  /*1410*/  LOP3.LUT R0, R0, 0x7f800000, RZ, 0xfc, !PT ;  /* 0x7f80000000007812 */ /* 0x000fe200078efcff */
[----:B------:R-:W-:Y:S06]  /*1420*/  BRA `(.L_x_303) ;  /* 0x0000000000047947 */ /* 0x000fec0003800000 */
.L_x_301:
[----:B------:R-:W-:-:S07]  /*1430*/  IMAD R0, R8, 0x800000, R0 ;  /* 0x0080000008007824 */ /* 0x000fce00078e0200 */
.L_x_303:
[----:B------:R-:W-:Y:S05]  /*1440*/  BSYNC.RECONVERGENT B2 ;  /* 0x0000000000027941 */ /* 0x000fea0003800200 */
.L_x_300:
[----:B------:R-:W-:Y:S05]  /*1450*/  BRA `(.L_x_304) ;  /* 0x0000000000207947 */ /* 0x000fea0003800000 */
.L_x_299:
[----:B------:R-:W-:-:S04]  /*1460*/  LOP3.LUT R0, R3, 0x80000000, R0, 0x48, !PT ;  /* 0x8000000003007812 */ /* 0x000fc800078e4800 */
[----:B------:R-:W-:Y:S01]  /*1470*/  LOP3.LUT R0, R0, 0x7f800000, RZ, 0xfc, !PT ;  /* 0x7f80000000007812 */ /* 0x000fe200078efcff */
[----:B------:R-:W-:Y:S06]  /*1480*/  BRA `(.L_x_304) ;  /* 0x0000000000147947 */ /* 0x000fec0003800000 */
.L_x_298:
[----:B------:R-:W-:Y:S01]  /*1490*/  LOP3.LUT R0, R3, 0x80000000, R0, 0x48, !PT ;  /* 0x8000000003007812 */ /* 0x000fe200078e4800 */
[----:B------:R-:W-:Y:S06]  /*14a0*/  BRA `(.L_x_304) ;  /* 0x00000000000c7947 */ /* 0x000fec0003800000 */
.L_x_297:
[----:B------:R-:W0:Y:S01]  /*14b0*/  MUFU.RSQ R0, -QNAN ;  /* 0xffc0000000007908 */ /* 0x000e220000001400 */
[----:B------:R-:W-:Y:S05]  /*14c0*/  BRA `(.L_x_304) ;  /* 0x0000000000047947 */ /* 0x000fea0003800000 */
.L_x_296:
[----:B------:R-:W-:-:S07]  /*14d0*/  FADD.FTZ R0, R0, R3 ;  /* 0x0000000300007221 */ /* 0x000fce0000010000 */
.L_x_304:
[----:B------:R-:W-:Y:S05]  /*14e0*/  BSYNC.RECONVERGENT B1 ;  /* 0x0000000000017941 */ /* 0x000fea0003800200 */
.L_x_294:
[----:B------:R-:W-:-:S04]  /*14f0*/  IMAD.MOV.U32 R7, RZ, RZ, 0x0 ;  /* 0x00000000ff077424 */ /* 0x000fc800078e00ff */
[----:B0-----:R-:W-:Y:S05]  /*1500*/  RET.REL.NODEC R6 `(_Z32nppiWarpAffineBack_8u_C1R_kernelPKh8NppiSizei8NppiRectPhiS2_ddddddi) ;  /* 0xffffffe806bc7950 */ /* 0x001fea0003c3ffff */
.L_x_305:
        /* <DEDUP_REMOVED lines=15> */
.L_x_413:


//--------------------- .text._Z29nppiWarpAffine_32f_C1R_kernelPKf8NppiSizei8NppiRectPfiS2_ddddddi --------------------------
	.section	.text._Z29nppiWarpAffine_32f_C1R_kernelPKf8NppiSizei8NppiRectPfiS2_ddddddi,"ax",@progbits
	.align	128
        .global         _Z29nppiWarpAffine_32f_C1R_kernelPKf8NppiSizei8NppiRectPfiS2_ddddddi
        .type           _Z29nppiWarpAffine_32f_C1R_kernelPKf8NppiSizei8NppiRectPfiS2_ddddddi,@function
        .size           _Z29nppiWarpAffine_32f_C1R_kernelPKf8NppiSizei8NppiRectPfiS2_ddddddi,(.L_x_414 - _Z29nppiWarpAffine_32f_C1R_kernelPKf8NppiSizei8NppiRectPfiS2_ddddddi)
        .other          _Z29nppiWarpAffine_32f_C1R_kernelPKf8NppiSizei8NppiRectPfiS2_ddddddi,@"STO_CUDA_ENTRY STV_DEFAULT"
_Z29nppiWarpAffine_32f_C1R_kernelPKf8NppiSizei8NppiRectPfiS2_ddddddi:
.text._Z29nppiWarpAffine_32f_C1R_kernelPKf8NppiSizei8NppiRectPfiS2_ddddddi:
        /* <DEDUP_REMOVED lines=60> */
.L_x_310:
[----:B------:R-:W-:Y:S05]  /*03c0*/  BSYNC.RECONVERGENT B0 ;  /* 0x0000000000007941 */ /* 0x000fea0003800200 */
.L_x_309:
[----:B------:R-:W-:Y:S05]  /*03d0*/  BRA `(.L_x_308) ;  /* 0x00000008002c7947 */ /* 0x000fea0003800000 */
.L_x_307:
        /* <DEDUP_REMOVED lines=48> */
.L_x_306:
        /* <DEDUP_REMOVED lines=14> */
.L_x_320:
        /* <DEDUP_REMOVED lines=25> */
.L_x_319:
        /* <DEDUP_REMOVED lines=20> */
.L_x_316:
[----:B------:R-:W-:Y:S05]  /*0a90*/  BSYNC.RECONVERGENT B2 ;  /* 0x0000000000027941 */ /* 0x000fea0003800200 */
.L_x_315:
[----:B------:R-:W-:Y:S01]  /*0aa0*/  BSSY.RECONVERGENT B2, `(.L_x_317) ;  /* 0x0000005000027945 */ /* 0x000fe20003800200 */
[----:B------:R-:W-:-:S03]  /*0ab0*/  IMAD.MOV.U32 R8, RZ, RZ, RZ ;  /* 0x000000ffff087224 */ /* 0x000fc600078e00ff */
[----:B------:R-:W-:Y:S05]  /*0ac0*/  @P1 BRA `(.L_x_318) ;  /* 0x0000000000081947 */ /* 0x000fea0003800000 */
[----:B------:R-:W-:-:S06]  /*0ad0*/  IMAD.WIDE.U32 R8, R17, 0x4, R6 ;  /* 0x0000000411087825 */ /* 0x000fcc00078e0006 */
[----:B------:R0:W5:Y:S02]  /*0ae0*/  LDG.E R8, desc[UR4][R8.64] ;  /* 0x0000000408087981 */ /* 0x000164000c1e1900 */
.L_x_318:
[----:B------:R-:W-:Y:S05]  /*0af0*/  BSYNC.RECONVERGENT B2 ;  /* 0x0000000000027941 */ /* 0x000fea0003800200 */
.L_x_317:
[----:B------:R-:W-:-:S04]  /*0b00*/  FMUL R18, R15, R18 ;  /* 0x000000120f127220 */ /* 0x000fc80000400000 */
[C---:B-----5:R-:W-:Y:S01]  /*0b10*/  FFMA R11, R18.reuse, R8, R11 ;  /* 0x00000008120b7223 */ /* 0x060fe2000000000b */
[----:B------:R-:W-:Y:S01]  /*0b20*/  FADD R10, R18, R10 ;  /* 0x0000000a120a7221 */ /* 0x000fe20000000000 */
[----:B------:R-:W-:Y:S06]  /*0b30*/  @!P3 BRA `(.L_x_319) ;  /* 0xfffffffc0084b947 */ /* 0x000fec000383ffff */
.L_x_314:
[----:B------:R-:W-:Y:S05]  /*0b40*/  BSYNC.RECONVERGENT B0 ;  /* 0x0000000000007941 */ /* 0x000fea0003800200 */
.L_x_313:
[----:B------:R-:W-:-:S05]  /*0b50*/  FADD R14, R14, 1 ;  /* 0x3f8000000e0e7421 */ /* 0x000fca0000000000 */
[----:B------:R-:W-:-:S13]  /*0b60*/  FSETP.GTU.AND P0, PT, R14, R5, PT ;  /* 0x000000050e00720b */ /* 0x000fda0003f0c000 */
[----:B------:R-:W-:Y:S05]  /*0b70*/  @!P0 BRA `(.L_x_320) ;  /* 0xfffffffc00108947 */ /* 0x000fea000383ffff */
.L_x_312:
[----:B------:R-:W-:Y:S05]  /*0b80*/  BSYNC.RECONVERGENT B1 ;  /* 0x0000000000017941 */ /* 0x000fea0003800200 */
.L_x_311:
        /* <DEDUP_REMOVED lines=13> */
[----:B0-----:R-:W-:Y:S05]  /*0c60*/  CALL.REL.NOINC `($__internal_6_$__cuda_sm3x_div_rn_noftz_f32_slowpath) ;  /* 0x0000000000287944 */ /* 0x001fea0003c00000 */
.L_x_322:
[----:B------:R-:W-:Y:S05]  /*0c70*/  BSYNC.RECONVERGENT B0 ;  /* 0x0000000000007941 */ /* 0x000fea0003800200 */
.L_x_321:
[----:B------:R-:W-:-:S07]  /*0c80*/  FSEL R7, R0, RZ, P2 ;  /* 0x000000ff00077208 */ /* 0x000fce0001000000 */
.L_x_308:
        /* <DEDUP_REMOVED lines=8> */
        .weak           $__internal_6_$__cuda_sm3x_div_rn_noftz_f32_slowpath
        .type           $__internal_6_$__cuda_sm3x_div_rn_noftz_f32_slowpath,@function
        .size           $__internal_6_$__cuda_sm3x_div_rn_noftz_f32_slowpath,(.L_x_414 - $__internal_6_$__cuda_sm3x_div_rn_noftz_f32_slowpath)
$__internal_6_$__cuda_sm3x_div_rn_noftz_f32_slowpath:
        /* <DEDUP_REMOVED lines=34> */
.L_x_324:
        /* <DEDUP_REMOVED lines=51> */
.L_x_331:
[----:B------:R-:W-:-:S04]  /*1260*/  LOP3.LUT R0, R0, 0x80000000, RZ, 0xc0, !PT ;  /* 0x8000000000007812 */ /* 0x000fc800078ec0ff */
[----:B------:R-:W-:Y:S01]  /*1270*/  LOP3.LUT R0, R0, 0x7f800000, RZ, 0xfc, !PT ;  /* 0x7f80000000007812 */ /* 0x000fe200078efcff */
[----:B------:R-:W-:Y:S06]  /*1280*/  BRA `(.L_x_332) ;  /* 0x0000000000047947 */ /* 0x000fec0003800000 */
.L_x_330:
[----:B------:R-:W-:-:S07]  /*1290*/  IMAD R0, R8, 0x800000, R0 ;  /* 0x0080000008007824 */ /* 0x000fce00078e0200 */
.L_x_332:
[----:B------:R-:W-:Y:S05]  /*12a0*/  BSYNC.RECONVERGENT B2 ;  /* 0x0000000000027941 */ /* 0x000fea0003800200 */
.L_x_329:
[----:B------:R-:W-:Y:S05]  /*12b0*/  BRA `(.L_x_333) ;  /* 0x0000000000207947 */ /* 0x000fea0003800000 */
.L_x_328:
[----:B------:R-:W-:-:S04]  /*12c0*/  LOP3.LUT R0, R3, 0x80000000, R0, 0x48, !PT ;  /* 0x8000000003007812 */ /* 0x000fc800078e4800 */
[----:B------:R-:W-:Y:S01]  /*12d0*/  LOP3.LUT R0, R0, 0x7f800000, RZ, 0xfc, !PT ;  /* 0x7f80000000007812 */ /* 0x000fe200078efcff */
[----:B------:R-:W-:Y:S06]  /*12e0*/  BRA `(.L_x_333) ;  /* 0x0000000000147947 */ /* 0x000fec0003800000 */
.L_x_327:
[----:B------:R-:W-:Y:S01]  /*12f0*/  LOP3.LUT R0, R3, 0x80000000, R0, 0x48, !PT ;  /* 0x8000000003007812 */ /* 0x000fe200078e4800 */
[----:B------:R-:W-:Y:S06]  /*1300*/  BRA `(.L_x_333) ;  /* 0x00000000000c7947 */ /* 0x000fec0003800000 */
.L_x_326:
[----:B------:R-:W0:Y:S01]  /*1310*/  MUFU.RSQ R0, -QNAN ;  /* 0xffc0000000007908 */ /* 0x000e220000001400 */
[----:B------:R-:W-:Y:S05]  /*1320*/  BRA `(.L_x_333) ;  /* 0x0000000000047947 */ /* 0x000fea0003800000 */
.L_x_325:
[----:B------:R-:W-:-:S07]  /*1330*/  FADD.FTZ R0, R0, R3 ;  /* 0x0000000300007221 */ /* 0x000fce0000010000 */
.L_x_333:
[----:B------:R-:W-:Y:S05]  /*1340*/  BSYNC.RECONVERGENT B1 ;  /* 0x0000000000017941 */ /* 0x000fea0003800200 */
.L_x_323:
[----:B------:R-:W-:-:S04]  /*1350*/  IMAD.MOV.U32 R7, RZ, RZ, 0x0 ;  /* 0x00000000ff077424 */ /* 0x000fc800078e00ff */
[----:B0-----:R-:W-:Y:S05]  /*1360*/  RET.REL.NODEC R6 `(_Z29nppiWarpAffine_32f_C1R_kernelPKf8NppiSizei8NppiRectPfiS2_ddddddi) ;  /* 0xffffffec06247950 */ /* 0x001fea0003c3ffff */
.L_x_334:
        /* <DEDUP_REMOVED lines=9> */
.L_x_414:


//--------------------- .text._Z28nppiWarpAffine_8u_C3R_kernelPKh8NppiSizei8NppiRectPhiS2_ddddddi --------------------------
	.section	.text._Z28nppiWarpAffine_8u_C3R_kernelPKh8NppiSizei8NppiRectPhiS2_ddddddi,"ax",@progbits
	.align	128
        .global         _Z28nppiWarpAffine_8u_C3R_kernelPKh8NppiSizei8NppiRectPhiS2_ddddddi
        .type           _Z28nppiWarpAffine_8u_C3R_kernelPKh8NppiSizei8NppiRectPhiS2_ddddddi,@function
        .size           _Z28nppiWarpAffine_8u_C3R_kernelPKh8NppiSizei8NppiRectPhiS2_ddddddi,(.L_x_415 - _Z28nppiWarpAffine_8u_C3R_kernelPKh8NppiSizei8NppiRectPhiS2_ddddddi)
        .other          _Z28nppiWarpAffine_8u_C3R_kernelPKh8NppiSizei8NppiRectPhiS2_ddddddi,@"STO_CUDA_ENTRY STV_DEFAULT"
_Z28nppiWarpAffine_8u_C3R_kernelPKh8NppiSizei8NppiRectPhiS2_ddddddi:
.text._Z28nppiWarpAffine_8u_C3R_kernelPKh8NppiSizei8NppiRectPhiS2_ddddddi:
        /* <DEDUP_REMOVED lines=110> */
.L_x_338:
[----:B------:R-:W-:Y:S04]  /*06e0*/  STG.E.U8 desc[UR4][R4.64+0x1], RZ ;  /* 0x000001ff04007986 */ /* 0x000fe8000c101104 */
[----:B------:R-:W-:Y:S01]  /*06f0*/  STG.E.U8 desc[UR4][R4.64+0x2], RZ ;  /* 0x000002ff04007986 */ /* 0x000fe2000c101104 */
[----:B------:R-:W-:Y:S05]  /*0700*/  EXIT ;  /* 0x000000000000794d */ /* 0x000fea0003800000 */
.L_x_337:
[----:B------:R-:W0:Y:S02]  /*0710*/  LDCU.64 UR6, c[0x0][0x3a8] ;  /* 0x00007500ff0677ac */ /* 0x000e240008000a00 */
[----:B0-----:R-:W-:-:S04]  /*0720*/  IADD3 R4, P0, PT, R4, UR6, RZ ;  /* 0x0000000604047c10 */ /* 0x001fc8000ff1e0ff */
[----:B------:R-:W-:-:S05]  /*0730*/  IADD3.X R5, PT, PT, R5, UR7, RZ, P0, !PT ;  /* 0x0000000705057c10 */ /* 0x000fca00087fe4ff */
[----:B------:R-:W-:Y:S04]  /*0740*/  STG.E.U8 desc[UR4][R4.64], RZ ;  /* 0x000000ff04007986 */ /* 0x000fe8000c101104 */
[----:B------:R-:W-:Y:S04]  /*0750*/  STG.E.U8 desc[UR4][R4.64+0x1], RZ ;  /* 0x000001ff04007986 */ /* 0x000fe8000c101104 */
[----:B------:R-:W-:Y:S01]  /*0760*/  STG.E.U8 desc[UR4][R4.64+0x2], RZ ;  /* 0x000002ff04007986 */ /* 0x000fe2000c101104 */
[----:B------:R-:W-:Y:S05]  /*0770*/  EXIT ;  /* 0x000000000000794d */ /* 0x000fea0003800000 */
.L_x_336:
        /* <DEDUP_REMOVED lines=73> */
.L_x_335:
        /* <DEDUP_REMOVED lines=9> */
.L_x_346:
        /* <DEDUP_REMOVED lines=23> */
.L_x_345:
        /* <DEDUP_REMOVED lines=25> */
.L_x_344:
[----:B------:R-:W-:Y:S05]  /*0fa0*/  BSYNC.RECONVERGENT B2 ;  /* 0x0000000000027941 */ /* 0x000fea0003800200 */
.L_x_343:
[----:B------:R-:W-:Y:S01]  /*0fb0*/  FSETP.GTU.AND P2, PT, R16, R9, PT ;  /* 0x000000091000720b */ /* 0x000fe20003f4c000 */
[----:B------:R-:W-:Y:S01]  /*0fc0*/  FMUL R19, R0, R19 ;  /* 0x0000001300137220 */ /* 0x000fe20000400000 */
[----:B-----5:R-:W-:-:S03]  /*0fd0*/  @!P1 I2FP.F32.U32 R21, R13 ;  /* 0x0000000d00159245 */ /* 0x020fc60000201000 */
[C---:B------:R-:W-:Y:S02]  /*0fe0*/  FADD R3, R19.reuse, R3 ;  /* 0x0000000313037221 */ /* 0x040fe40000000000 */
[----:B------:R-:W-:-:S06]  /*0ff0*/  FFMA R10, R19, R21, R10 ;  /* 0x00000015130a7223 */ /* 0x000fcc000000000a */
[----:B------:R-:W-:Y:S05]  /*1000*/  @!P2 BRA `(.L_x_345) ;  /* 0xfffffffc0080a947 */ /* 0x000fea000383ffff */
.L_x_342:
[----:B0-----:R-:W-:Y:S05]  /*1010*/  BSYNC.RECONVERGENT B1 ;  /* 0x0000000000017941 */ /* 0x001fea0003800200 */
.L_x_341:
[----:B------:R-:W-:-:S05]  /*1020*/  FADD R15, R15, 1 ;  /* 0x3f8000000f0f7421 */ /* 0x000fca0000000000 */
[----:B------:R-:W-:-:S13]  /*1030*/  FSETP.GTU.AND P0, PT, R15, R8, PT ;  /* 0x000000080f00720b */ /* 0x000fda0003f0c000 */
[----:B------:R-:W-:Y:S05]  /*1040*/  @!P0 BRA `(.L_x_346) ;  /* 0xfffffffc00148947 */ /* 0x000fea000383ffff */
.L_x_340:
[----:B0-----:R-:W-:Y:S05]  /*1050*/  BSYNC.RECONVERGENT B0 ;  /* 0x0000000000007941 */ /* 0x001fea0003800200 */
.L_x_339:
        /* <DEDUP_REMOVED lines=13> */
[----:B------:R-:W-:Y:S05]  /*1130*/  CALL.REL.NOINC `($__internal_7_$__cuda_sm3x_div_rn_noftz_f32_slowpath) ;  /* 0x0000000800f87944 */ /* 0x000fea0003c00000 */
.L_x_348:
[----:B------:R-:W-:Y:S05]  /*1140*/  BSYNC.RECONVERGENT B0 ;  /* 0x0000000000007941 */ /* 0x000fea0003800200 */
.L_x_347:
        /* <DEDUP_REMOVED lines=18> */
.L_x_356:
        /* <DEDUP_REMOVED lines=23> */
.L_x_355:
        /* <DEDUP_REMOVED lines=25> */
.L_x_354:
[----:B------:R-:W-:Y:S05]  /*1570*/  BSYNC.RECONVERGENT B2 ;  /* 0x0000000000027941 */ /* 0x000fea0003800200 */
.L_x_353:
[----:B------:R-:W-:Y:S01]  /*1580*/  FSETP.GTU.AND P2, PT, R16, R9, PT ;  /* 0x000000091000720b */ /* 0x000fe20003f4c000 */
[----:B------:R-:W-:Y:S01]  /*1590*/  FMUL R19, R0, R19 ;  /* 0x0000001300137220 */ /* 0x000fe20000400000 */
[----:B-----5:R-:W-:-:S03]  /*15a0*/  @!P1 I2FP.F32.U32 R21, R13 ;  /* 0x0000000d00159245 */ /* 0x020fc60000201000 */
[C---:B------:R-:W-:Y:S02]  /*15b0*/  FADD R3, R19.reuse, R3 ;  /* 0x0000000313037221 */ /* 0x040fe40000000000 */
[----:B------:R-:W-:-:S06]  /*15c0*/  FFMA R10, R19, R21, R10 ;  /* 0x00000015130a7223 */ /* 0x000fcc000000000a */
[----:B------:R-:W-:Y:S05]  /*15d0*/  @!P2 BRA `(.L_x_355) ;  /* 0xfffffffc0080a947 */ /* 0x000fea000383ffff */
.L_x_352:
[----:B------:R-:W-:Y:S05]  /*15e0*/  BSYNC.RECONVERGENT B1 ;  /* 0x0000000000017941 */ /* 0x000fea0003800200 */
.L_x_351:
[----:B------:R-:W-:-:S05]  /*15f0*/  FADD R15, R15, 1 ;  /* 0x3f8000000f0f7421 */ /* 0x000fca0000000000 */
[----:B------:R-:W-:-:S13]  /*1600*/  FSETP.GTU.AND P0, PT, R15, R8, PT ;  /* 0x000000080f00720b */ /* 0x000fda0003f0c000 */
[----:B------:R-:W-:Y:S05]  /*1610*/  @!P0 BRA `(.L_x_356) ;  /* 0xfffffffc00148947 */ /* 0x000fea000383ffff */
.L_x_350:
[----:B------:R-:W-:Y:S05]  /*1620*/  BSYNC.RECONVERGENT B0 ;  /* 0x0000000000007941 */ /* 0x000fea0003800200 */
.L_x_349:
        /* <DEDUP_REMOVED lines=14> */
.L_x_358:
[----:B------:R-:W-:Y:S05]  /*1710*/  BSYNC.RECONVERGENT B0 ;  /* 0x0000000000007941 */ /* 0x000fea0003800200 */
.L_x_357:
        /* <DEDUP_REMOVED lines=14> */
.L_x_366:
        /* <DEDUP_REMOVED lines=23> */
.L_x_365:
        /* <DEDUP_REMOVED lines=25> */
.L_x_364:
[----:B------:R-:W-:Y:S05]  /*1b00*/  BSYNC.RECONVERGENT B2 ;  /* 0x0000000000027941 */ /* 0x000fea0003800200 */
.L_x_363:
[----:B------:R-:W-:Y:S01]  /*1b10*/  FSETP.GTU.AND P2, PT, R16, R9, PT ;  /* 0x000000091000720b */ /* 0x000fe20003f4c000 */
[----:B------:R-:W-:Y:S01]  /*1b20*/  FMUL R17, R0, R17 ;  /* 0x0000001100117220 */ /* 0x000fe20000400000 */
[----:B-----5:R-:W-:-:S03]  /*1b30*/  @!P1 I2FP.F32.U32 R19, R13 ;  /* 0x0000000d00139245 */ /* 0x020fc60000201000 */
[C---:B------:R-:W-:Y:S02]  /*1b40*/  FADD R3, R17.reuse, R3 ;  /* 0x0000000311037221 */ /* 0x040fe40000000000 */
[----:B------:R-:W-:-:S06]  /*1b50*/  FFMA R10, R17, R19, R10 ;  /* 0x00000013110a7223 */ /* 0x000fcc000000000a */
[----:B------:R-:W-:Y:S05]  /*1b60*/  @!P2 BRA `(.L_x_365) ;  /* 0xfffffffc0080a947 */ /* 0x000fea000383ffff */
.L_x_362:
[----:B------:R-:W-:Y:S05]  /*1b70*/  BSYNC.RECONVERGENT B1 ;  /* 0x0000000000017941 */ /* 0x000fea0003800200 */
.L_x_361:
[----:B------:R-:W-:-:S05]  /*1b80*/  FADD R11, R11, 1 ;  /* 0x3f8000000b0b7421 */ /* 0x000fca0000000000 */
[----:B------:R-:W-:-:S13]  /*1b90*/  FSETP.GTU.AND P0, PT, R11, R8, PT ;  /* 0x000000080b00720b */ /* 0x000fda0003f0c000 */
[----:B------:R-:W-:Y:S05]  /*1ba0*/  @!P0 BRA `(.L_x_366) ;  /* 0xfffffffc00148947 */ /* 0x000fea000383ffff */
.L_x_360:
[----:B------:R-:W-:Y:S05]  /*1bb0*/  BSYNC.RECONVERGENT B0 ;  /* 0x0000000000007941 */ /* 0x000fea0003800200 */
.L_x_359:
        /* <DEDUP_REMOVED lines=12> */
[----:B-1----:R-:W-:Y:S05]  /*1c80*/  CALL.REL.NOINC `($__internal_7_$__cuda_sm3x_div_rn_noftz_f32_slowpath) ;  /* 0x0000000000247944 */ /* 0x002fea0003c00000 */
.L_x_368:
[----:B------:R-:W-:Y:S05]  /*1c90*/  BSYNC.RECONVERGENT B0 ;  /* 0x0000000000007941 */ /* 0x000fea0003800200 */
.L_x_367:
        /* <DEDUP_REMOVED lines=8> */
        .weak           $__internal_7_$__cuda_sm3x_div_rn_noftz_f32_slowpath
        .type           $__internal_7_$__cuda_sm3x_div_rn_noftz_f32_slowpath,@function
        .size           $__internal_7_$__cuda_sm3x_div_rn_noftz_f32_slowpath,(.L_x_415 - $__internal_7_$__cuda_sm3x_div_rn_noftz_f32_slowpath)
$__internal_7_$__cuda_sm3x_div_rn_noftz_f32_slowpath:
        /* <DEDUP_REMOVED lines=34> */
.L_x_370:
        /* <DEDUP_REMOVED lines=51> */
.L_x_377:
[----:B------:R-:W-:-:S04]  /*2270*/  LOP3.LUT R0, R0, 0x80000000, RZ, 0xc0, !PT ;  /* 0x8000000000007812 */ /* 0x000fc800078ec0ff */
[----:B------:R-:W-:Y:S01]  /*2280*/  LOP3.LUT R0, R0, 0x7f800000, RZ, 0xfc, !PT ;  /* 0x7f80000000007812 */ /* 0x000fe200078efcff */
[----:B------:R-:W-:Y:S06]  /*2290*/  BRA `(.L_x_378) ;  /* 0x0000000000047947 */ /* 0x000fec0003800000 */
.L_x_376:
[----:B------:R-:W-:-:S07]  /*22a0*/  LEA R0, R15, R0, 0x17 ;  /* 0x000000000f007211 */ /* 0x000fce00078eb8ff */
.L_x_378:
[----:B------:R-:W-:Y:S05]  /*22b0*/  BSYNC.RECONVERGENT B2 ;  /* 0x0000000000027941 */ /* 0x000fea0003800200 */
.L_x_375:
[----:B------:R-:W-:Y:S05]  /*22c0*/  BRA `(.L_x_379) ;  /* 0x0000000000207947 */ /* 0x000fea0003800000 */
.L_x_374:
[----:B------:R-:W-:-:S04]  /*22d0*/  LOP3.LUT R0, R3, 0x80000000, R0, 0x48, !PT ;  /* 0x8000000003007812 */ /* 0x000fc800078e4800 */
[----:B------:R-:W-:Y:S01]  /*22e0*/  LOP3.LUT R0, R0, 0x7f800000, RZ, 0xfc, !PT ;  /* 0x7f80000000007812 */ /* 0x000fe200078efcff */
[----:B------:R-:W-:Y:S06]  /*22f0*/  BRA `(.L_x_379) ;  /* 0x0000000000147947 */ /* 0x000fec0003800000 */
.L_x_373:
[----:B------:R-:W-:Y:S01]  /*2300*/  LOP3.LUT R0, R3, 0x80000000, R0, 0x48, !PT ;  /* 0x8000000003007812 */ /* 0x000fe200078e4800 */
[----:B------:R-:W-:Y:S06]  /*2310*/  BRA `(.L_x_379) ;  /* 0x00000000000c7947 */ /* 0x000fec0003800000 */
.L_x_372:
[----:B------:R-:W0:Y:S01]  /*2320*/  MUFU.RSQ R0, -QNAN ;  /* 0xffc0000000007908 */ /* 0x000e220000001400 */
[----:B------:R-:W-:Y:S05]  /*2330*/  BRA `(.L_x_379) ;  /* 0x0000000000047947 */ /* 0x000fea0003800000 */
.L_x_371:
[----:B------:R-:W-:-:S07]  /*2340*/  FADD.FTZ R0, R0, R3 ;  /* 0x0000000300007221 */ /* 0x000fce0000010000 */
.L_x_379:
[----:B------:R-:W-:Y:S05]  /*2350*/  BSYNC.RECONVERGENT B1 ;  /* 0x0000000000017941 */ /* 0x000fea0003800200 */
.L_x_369:
[----:B------:R-:W-:Y:S02]  /*2360*/  IMAD.MOV.U32 R12, RZ, RZ, R10 ;  /* 0x000000ffff0c7224 */ /* 0x000fe400078e000a */
[----:B------:R-:W-:-:S04]  /*2370*/  IMAD.MOV.U32 R13, RZ, RZ, 0x0 ;  /* 0x00000000ff0d7424 */ /* 0x000fc800078e00ff */
[----:B0-----:R-:W-:Y:S05]  /*2380*/  RET.REL.NODEC R12 `(_Z28nppiWarpAffine_8u_C3R_kernelPKh8NppiSizei8NppiRectPhiS2_ddddddi) ;  /* 0xffffffdc0c1c7950 */ /* 0x001fea0003c3ffff */
.L_x_380:
        /* <DEDUP_REMOVED lines=15> */
.L_x_415:


//--------------------- .text._Z28nppiWarpAffine_8u_C1R_kernelPKh8NppiSizei8NppiRectPhiS2_ddddddi --------------------------
	.section	.text._Z28nppiWarpAffine_8u_C1R_kernelPKh8NppiSizei8NppiRectPhiS2_ddddddi,"ax",@progbits
	.align	128
        .global         _Z28nppiWarpAffine_8u_C1R_kernelPKh8NppiSizei8NppiRectPhiS2_ddddddi
        .type           _Z28nppiWarpAffine_8u_C1R_kernelPKh8NppiSizei8NppiRectPhiS2_ddddddi,@function
        .size           _Z28nppiWarpAffine_8u_C1R_kernelPKh8NppiSizei8NppiRectPhiS2_ddddddi,(.L_x_416 - _Z28nppiWarpAffine_8u_C1R_kernelPKh8NppiSizei8NppiRectPhiS2_ddddddi)
        .other          _Z28nppiWarpAffine_8u_C1R_kernelPKh8NppiSizei8NppiRectPhiS2_ddddddi,@"STO_CUDA_ENTRY STV_DEFAULT"
_Z28nppiWarpAffine_8u_C1R_kernelPKh8NppiSizei8NppiRectPhiS2_ddddddi:
.text._Z28nppiWarpAffine_8u_C1R_kernelPKh8NppiSizei8NppiRectPhiS2_ddddddi:
        /* <DEDUP_REMOVED lines=60> */
.L_x_385:
[----:B------:R-:W-:Y:S05]  /*03c0*/  BSYNC.RECONVERGENT B0 ;  /* 0x0000000000007941 */ /* 0x000fea0003800200 */
.L_x_384:
[----:B------:R-:W-:Y:S05]  /*03d0*/  BRA `(.L_x_383) ;  /* 0x0000000800907947 */ /* 0x000fea0003800000 */
.L_x_382:
        /* <DEDUP_REMOVED lines=67> */
.L_x_381:
        /* <DEDUP_REMOVED lines=16> */
.L_x_393:
        /* <DEDUP_REMOVED lines=23> */
.L_x_392:
        /* <DEDUP_REMOVED lines=24> */
.L_x_391:
[----:B------:R-:W-:Y:S05]  /*0c00*/  BSYNC.RECONVERGENT B2 ;  /* 0x0000000000027941 */ /* 0x000fea0003800200 */
.L_x_390:
[----:B------:R-:W-:Y:S01]  /*0c10*/  FSETP.GTU.AND P2, PT, R14, R10, PT ;  /* 0x0000000a0e00720b */ /* 0x000fe20003f4c000 */
[----:B------:R-:W-:Y:S01]  /*0c20*/  FMUL R18, R13, R18 ;  /* 0x000000120d127220 */ /* 0x000fe20000400000 */
[----:B-----5:R-:W-:-:S03]  /*0c30*/  @!P1 I2FP.F32.U32 R20, R7 ;  /* 0x0000000700149245 */ /* 0x020fc60000201000 */
[C---:B------:R-:W-:Y:S02]  /*0c40*/  FADD R8, R18.reuse, R8 ;  /* 0x0000000812087221 */ /* 0x040fe40000000000 */
[----:B------:R-:W-:-:S06]  /*0c50*/  FFMA R11, R18, R20, R11 ;  /* 0x00000014120b7223 */ /* 0x000fcc000000000b */
[----:B------:R-:W-:Y:S05]  /*0c60*/  @!P2 BRA `(.L_x_392) ;  /* 0xfffffffc0084a947 */ /* 0x000fea000383ffff */
.L_x_389:
[----:B------:R-:W-:Y:S05]  /*0c70*/  BSYNC.RECONVERGENT B1 ;  /* 0x0000000000017941 */ /* 0x000fea0003800200 */
.L_x_388:
[----:B------:R-:W-:-:S05]  /*0c80*/  FADD R12, R12, 1 ;  /* 0x3f8000000c0c7421 */ /* 0x000fca0000000000 */
[----:B------:R-:W-:-:S13]  /*0c90*/  FSETP.GTU.AND P0, PT, R12, R5, PT ;  /* 0x000000050c00720b */ /* 0x000fda0003f0c000 */
[----:B------:R-:W-:Y:S05]  /*0ca0*/  @!P0 BRA `(.L_x_393) ;  /* 0xfffffffc00188947 */ /* 0x000fea000383ffff */
.L_x_387:
[----:B------:R-:W-:Y:S05]  /*0cb0*/  BSYNC.RECONVERGENT B0 ;  /* 0x0000000000007941 */ /* 0x000fea0003800200 */
.L_x_386:
        /* <DEDUP_REMOVED lines=13> */
[----:B------:R-:W-:Y:S05]  /*0d90*/  CALL.REL.NOINC `($__internal_8_$__cuda_sm3x_div_rn_noftz_f32_slowpath) ;  /* 0x0000000000447944 */ /* 0x000fea0003c00000 */
.L_x_395:
[----:B------:R-:W-:Y:S05]  /*0da0*/  BSYNC.RECONVERGENT B0 ;  /* 0x0000000000007941 */ /* 0x000fea0003800200 */
.L_x_394:
[----:B------:R-:W-:-:S04]  /*0db0*/  FSEL R0, R0, RZ, P2 ;  /* 0x000000ff00007208 */ /* 0x000fc80001000000 */
[C---:B------:R-:W-:Y:S02]  /*0dc0*/  FMNMX.NAN R3, R0.reuse, 255, PT ;  /* 0x437f000000037809 */ /* 0x040fe40003820000 */
[----:B------:R-:W-:-:S03]  /*0dd0*/  FSETP.GEU.AND P0, PT, R0, RZ, PT ;  /* 0x000000ff0000720b */ /* 0x000fc60003f0e000 */
[----:B------:R-:W-:-:S05]  /*0de0*/  FADD R3, R3, 0.5 ;  /* 0x3f00000003037421 */ /* 0x000fca0000000000 */
[----:B------:R-:W-:-:S06]  /*0df0*/  FSEL R3, R3, 0.5, P0 ;  /* 0x3f00000003037808 */ /* 0x000fcc0000000000 */
[----:B------:R-:W0:Y:S02]  /*0e00*/  F2I.U32.TRUNC.NTZ R3, R3 ;  /* 0x0000000300037305 */ /* 0x000e24000020f000 */
[----:B0-----:R-:W-:-:S07]  /*0e10*/  PRMT R7, R3, 0x7610, R7 ;  /* 0x0000761003077816 */ /* 0x001fce0000000007 */
.L_x_383:
        /* <DEDUP_REMOVED lines=9> */
        .weak           $__internal_8_$__cuda_sm3x_div_rn_noftz_f32_slowpath
        .type           $__internal_8_$__cuda_sm3x_div_rn_noftz_f32_slowpath,@function
        .size           $__internal_8_$__cuda_sm3x_div_rn_noftz_f32_slowpath,(.L_x_416 - $__internal_8_$__cuda_sm3x_div_rn_noftz_f32_slowpath)
$__internal_8_$__cuda_sm3x_div_rn_noftz_f32_slowpath:
        /* <DEDUP_REMOVED lines=34> */
.L_x_397:
        /* <DEDUP_REMOVED lines=51> */
.L_x_404:
[----:B------:R-:W-:-:S04]  /*1400*/  LOP3.LUT R0, R0, 0x80000000, RZ, 0xc0, !PT ;  /* 0x8000000000007812 */ /* 0x000fc800078ec0ff */
[----:B------:R-:W-:Y:S01]  /*1410*/  LOP3.LUT R0, R0, 0x7f800000, RZ, 0xfc, !PT ;  /* 0x7f80000000007812 */ /* 0x000fe200078efcff */
[----:B------:R-:W-:Y:S06]  /*1420*/  BRA `(.L_x_405) ;  /* 0x0000000000047947 */ /* 0x000fec0003800000 */
.L_x_403:
[----:B------:R-:W-:-:S07]  /*1430*/  IMAD R0, R8, 0x800000, R0 ;  /* 0x0080000008007824 */ /* 0x000fce00078e0200 */
.L_x_405:
[----:B------:R-:W-:Y:S05]  /*1440*/  BSYNC.RECONVERGENT B2 ;  /* 0x0000000000027941 */ /* 0x000fea0003800200 */
.L_x_402:
[----:B------:R-:W-:Y:S05]  /*1450*/  BRA `(.L_x_406) ;  /* 0x0000000000207947 */ /* 0x000fea0003800000 */
.L_x_401:
[----:B------:R-:W-:-:S04]  /*1460*/  LOP3.LUT R0, R3, 0x80000000, R0, 0x48, !PT ;  /* 0x8000000003007812 */ /* 0x000fc800078e4800 */
[----:B------:R-:W-:Y:S01]  /*1470*/  LOP3.LUT R0, R0, 0x7f800000, RZ, 0xfc, !PT ;  /* 0x7f80000000007812 */ /* 0x000fe200078efcff */
[----:B------:R-:W-:Y:S06]  /*1480*/  BRA `(.L_x_406) ;  /* 0x0000000000147947 */ /* 0x000fec0003800000 */
.L_x_400:
[----:B------:R-:W-:Y:S01]  /*1490*/  LOP3.LUT R0, R3, 0x80000000, R0, 0x48, !PT ;  /* 0x8000000003007812 */ /* 0x000fe200078e4800 */
[----:B------:R-:W-:Y:S06]  /*14a0*/  BRA `(.L_x_406) ;  /* 0x00000000000c7947 */ /* 0x000fec0003800000 */
.L_x_399:
[----:B------:R-:W0:Y:S01]  /*14b0*/  MUFU.RSQ R0, -QNAN ;  /* 0xffc0000000007908 */ /* 0x000e220000001400 */
[----:B------:R-:W-:Y:S05]  /*14c0*/  BRA `(.L_x_406) ;  /* 0x0000000000047947 */ /* 0x000fea0003800000 */
.L_x_398:
[----:B------:R-:W-:-:S07]  /*14d0*/  FADD.FTZ R0, R0, R3 ;  /* 0x0000000300007221 */ /* 0x000fce0000010000 */
.L_x_406:
[----:B------:R-:W-:Y:S05]  /*14e0*/  BSYNC.RECONVERGENT B1 ;  /* 0x0000000000017941 */ /* 0x000fea0003800200 */
.L_x_396:
[----:B------:R-:W-:-:S04]  /*14f0*/  IMAD.MOV.U32 R7, RZ, RZ, 0x0 ;  /* 0x00000000ff077424 */ /* 0x000fc800078e00ff */
[----:B0-----:R-:W-:Y:S05]  /*1500*/  RET.REL.NODEC R6 `(_Z28nppiWarpAffine_8u_C1R_kernelPKh8NppiSizei8NppiRectPhiS2_ddddddi) ;  /* 0xffffffe806bc7950 */ /* 0x001fea0003c3ffff */
.L_x_407:
        /* <DEDUP_REMOVED lines=15> */
.L_x_416:


//--------------------- .nv.shared.reserved.0     --------------------------
	.section	.nv.shared.reserved.0,"aw",@nobits
	.weak		__nv_reservedSMEM_offset_0_alias
	.size		__nv_reservedSMEM_offset_0_alias, 0, 64
	.other		__nv_reservedSMEM_offset_0_alias,@"STO_CUDA_RESERVED_SHARED STV_DEFAULT"
__nv_reservedSMEM_offset_0_alias:
	.zero		0
	.zero		64


//--------------------- .nv.constant0._Z33nppiWarpAffineBack_32s_C4R_kernelPKi8NppiSizei8NppiRectPiiS2_ddddddi --------------------------
	.section	.nv.constant0._Z33nppiWarpAffineBack_32s_C4R_kernelPKi8NppiSizei8NppiRectPiiS2_ddddddi,"a",@progbits
	.sectionflags	@""
	.align	4
.nv.constant0._Z33nppiWarpAffineBack_32s_C4R_kernelPKi8NppiSizei8NppiRectPiiS2_ddddddi:
	.zero		1020


//--------------------- .nv.constant0._Z33nppiWarpAffineBack_32s_C3R_kernelPKi8NppiSizei8NppiRectPiiS2_ddddddi --------------------------
	.section	.nv.constant0._Z33nppiWarpAffineBack_32s_C3R_kernelPKi8NppiSizei8NppiRectPiiS2_ddddddi,"a",@progbits
	.sectionflags	@""
	.align	4
.nv.constant0._Z33nppiWarpAffineBack_32s_C3R_kernelPKi8NppiSizei8NppiRectPiiS2_ddddddi:
	.zero		1020


//--------------------- .nv.constant0._Z33nppiWarpAffineBack_32s_C1R_kernelPKi8NppiSizei8NppiRectPiiS2_ddddddi --------------------------
	.section	.nv.constant0._Z33nppiWarpAffineBack_32s_C1R_kernelPKi8NppiSizei8NppiRectPiiS2_ddddddi,"a",@progbits
	.sectionflags	@""
	.align	4
.nv.constant0._Z33nppiWarpAffineBack_32s_C1R_kernelPKi8NppiSizei8NppiRectPiiS2_ddddddi:
	.zero		1020


//--------------------- .nv.constant0._Z33nppiWarpAffineBack_32f_C4R_kernelPKf8NppiSizei8NppiRectPfiS2_ddddddi --------------------------
	.section	.nv.constant0._Z33nppiWarpAffineBack_32f_C4R_kernelPKf8NppiSizei8NppiRectPfiS2_ddddddi,"a",@progbits
	.sectionflags	@""
	.align	4
.nv.constant0._Z33nppiWarpAffineBack_32f_C4R_kernelPKf8NppiSizei8NppiRectPfiS2_ddddddi:
	.zero		1020


//--------------------- .nv.constant0._Z33nppiWarpAffineBack_32f_C3R_kernelPKf8NppiSizei8NppiRectPfiS2_ddddddi --------------------------
	.section	.nv.constant0._Z33nppiWarpAffineBack_32f_C3R_kernelPKf8NppiSizei8NppiRectPfiS2_ddddddi,"a",@progbits
	.sectionflags	@""
	.align	4
.nv.constant0._Z33nppiWarpAffineBack_32f_C3R_kernelPKf8NppiSizei8NppiRectPfiS2_ddddddi:
	.zero		1020


//--------------------- .nv.constant0._Z33nppiWarpAffineBack_32f_C1R_kernelPKf8NppiSizei8NppiRectPfiS2_ddddddi --------------------------
	.section	.nv.constant0._Z33nppiWarpAffineBack_32f_C1R_kernelPKf8NppiSizei8NppiRectPfiS2_ddddddi,"a",@progbits
	.sectionflags	@""
	.align	4
.nv.constant0._Z33nppiWarpAffineBack_32f_C1R_kernelPKf8NppiSizei8NppiRectPfiS2_ddddddi:
	.zero		1020


//--------------------- .nv.constant0._Z33nppiWarpAffineBack_16u_C4R_kernelPKt8NppiSizei8NppiRectPtiS2_ddddddi --------------------------
	.section	.nv.constant0._Z33nppiWarpAffineBack_16u_C4R_kernelPKt8NppiSizei8NppiRectPtiS2_ddddddi,"a",@progbits
	.sectionflags	@""
	.align	4
.nv.constant0._Z33nppiWarpAffineBack_16u_C4R_kernelPKt8NppiSizei8NppiRectPtiS2_ddddddi:
	.zero		1020


//--------------------- .nv.constant0._Z33nppiWarpAffineBack_16u_C3R_kernelPKt8NppiSizei8NppiRectPtiS2_ddddddi --------------------------
	.section	.nv.constant0._Z33nppiWarpAffineBack_16u_C3R_kernelPKt8NppiSizei8NppiRectPtiS2_ddddddi,"a",@progbits
	.sectionflags	@""
	.align	4
.nv.constant0._Z33nppiWarpAffineBack_16u_C3R_kernelPKt8NppiSizei8NppiRectPtiS2_ddddddi:
	.zero		1020


//--------------------- .nv.constant0._Z33nppiWarpAffineBack_16u_C1R_kernelPKt8NppiSizei8NppiRectPtiS2_ddddddi --------------------------
	.section	.nv.constant0._Z33nppiWarpAffineBack_16u_C1R_kernelPKt8NppiSizei8NppiRectPtiS2_ddddddi,"a",@progbits
	.sectionflags	@""
	.align	4
.nv.constant0._Z33nppiWarpAffineBack_16u_C1R_kernelPKt8NppiSizei8NppiRectPtiS2_ddddddi:
	.zero		1020


//--------------------- .nv.constant0._Z32nppiWarpAffineBack_8u_C4R_kernelPKh8NppiSizei8NppiRectPhiS2_ddddddi --------------------------
	.section	.nv.constant0._Z32nppiWarpAffineBack_8u_C4R_kernelPKh8NppiSizei8NppiRectPhiS2_ddddddi,"a",@progbits
	.sectionflags	@""
	.align	4
.nv.constant0._Z32nppiWarpAffineBack_8u_C4R_kernelPKh8NppiSizei8NppiRectPhiS2_ddddddi:
	.zero		1020


//--------------------- .nv.constant0._Z32nppiWarpAffineBack_8u_C3R_kernelPKh8NppiSizei8NppiRectPhiS2_ddddddi --------------------------
	.section	.nv.constant0._Z32nppiWarpAffineBack_8u_C3R_kernelPKh8NppiSizei8NppiRectPhiS2_ddddddi,"a",@progbits
	.sectionflags	@""
	.align	4
.nv.constant0._Z32nppiWarpAffineBack_8u_C3R_kernelPKh8NppiSizei8NppiRectPhiS2_ddddddi:
	.zero		1020


//--------------------- .nv.constant0._Z32nppiWarpAffineBack_8u_C1R_kernelPKh8NppiSizei8NppiRectPhiS2_ddddddi --------------------------
	.section	.nv.constant0._Z32nppiWarpAffineBack_8u_C1R_kernelPKh8NppiSizei8NppiRectPhiS2_ddddddi,"a",@progbits
	.sectionflags	@""
	.align	4
.nv.constant0._Z32nppiWarpAffineBack_8u_C1R_kernelPKh8NppiSizei8NppiRectPhiS2_ddddddi:
	.zero		1020


//--------------------- .nv.constant0._Z29nppiWarpAffine_32f_C1R_kernelPKf8NppiSizei8NppiRectPfiS2_ddddddi --------------------------
	.section	.nv.constant0._Z29nppiWarpAffine_32f_C1R_kernelPKf8NppiSizei8NppiRectPfiS2_ddddddi,"a",@progbits
	.sectionflags	@""
	.align	4
.nv.constant0._Z29nppiWarpAffine_32f_C1R_kernelPKf8NppiSizei8NppiRectPfiS2_ddddddi:
	.zero		1020


//--------------------- .nv.constant0._Z28nppiWarpAffine_8u_C3R_kernelPKh8NppiSizei8NppiRectPhiS2_ddddddi --------------------------
	.section	.nv.constant0._Z28nppiWarpAffine_8u_C3R_kernelPKh8NppiSizei8NppiRectPhiS2_ddddddi,"a",@progbits
	.sectionflags	@""
	.align	4
.nv.constant0._Z28nppiWarpAffine_8u_C3R_kernelPKh8NppiSizei8NppiRectPhiS2_ddddddi:
	.zero		1020


//--------------------- .nv.constant0._Z28nppiWarpAffine_8u_C1R_kernelPKh8NppiSizei8NppiRectPhiS2_ddddddi --------------------------
	.section	.nv.constant0._Z28nppiWarpAffine_8u_C1R_kernelPKh8NppiSizei8NppiRectPhiS2_ddddddi,"a",@progbits
	.sectionflags	@""
	.align	4
.nv.constant0._Z28nppiWarpAffine_8u_C1R_kernelPKh8NppiSizei8NppiRectPhiS2_ddddddi:
	.zero		1020


//--------------------- SYMBOLS --------------------------

	.type		.nv.reservedSmem.offset0,@object
	.size		.nv.reservedSmem.offset0,0x4
